	.target	sm_100a

	.elftype	@"ET_EXEC"


//--------------------- .note.nv.tkinfo           --------------------------
	.section	.note.nv.tkinfo,"",@"SHT_NOTE"
	.sectionflags	@"SHF_NOTE_NV_TKINFO"
	.tkinfo
        /*0018*/ 	.word	0x00000002
        /*0030*/ 	.string	""
        /*0030*/ 	.string	"ptxas"
        /*0030*/ 	.string	"Cuda compilation tools, release 13.0, V13.0.88"
        /*0030*/ 	.string	"Build cuda_13.0.r13.0/compiler.36424714_0"
        /*0030*/ 	.string	"-arch sm_100a -m 64 "



//--------------------- .note.nv.cuinfo           --------------------------
	.section	.note.nv.cuinfo,"",@"SHT_NOTE"
	.sectionflags	@"SHF_NOTE_NV_CUINFO"
        /*0018*/ 	.short	0x0002
        /*001a*/ 	.short	0x0064
        /*001c*/ 	.short	0x0082
	.zero		2


//--------------------- .nv.info                  --------------------------
	.section	.nv.info,"",@"SHT_CUDA_INFO"
	.align	4


	//----- nvinfo : EIATTR_REGCOUNT
	.align		4
        /*0000*/ 	.byte	0x04, 0x2f
        /*0002*/ 	.short	(.L_19 - .L_18)
	.align		4
.L_18:
        /*0004*/ 	.word	index@(_ZN7cutlass13device_kernelINS_4gemm6kernel13GemmUniversalIN4cute5tupleIJiiiiEEENS1_10collective13CollectiveMmaINS1_46MainloopSm100TmaUmmaWarpSpecializedBlockScaledILi23ELi2ELi2ENS5_IJNS4_1CILi4EEENSA_ILi2EEENSA_ILi1EEEEEEEENS5_IJNSA_ILi128EEESG_NSA_ILi64EEEEEENS5_IJNS_12float_e2m1_tENS_13float_ue4m3_tEEEENS5_IJNS5_IJlSD_lEEENS4_6LayoutINS5_IJNS5_IJNS5_IJNSA_ILi32EEESB_EEEiEEENS5_IJNS5_IJNSA_ILi16EEESB_EEEiEEENS5_IJSD_iEEEEEENS5_IJST_NS5_IJNS5_IJNSA_ILi0EEESD_EEENSA_ILi512EEEEEENS5_IJSW_iEEEEEEEEEEESL_S13_NS4_8TiledMMAINS4_8MMA_AtomIJNS4_17SM100_MMA_MXF4_SSISJ_SJ_fSK_Li128ELi128ELi16ELNS4_4UMMA5MajorE0ELS18_0ELNS17_7ScaleInE0ELS19_0EEEEEENSN_INS5_IJSD_SD_SD_EEENS5_IJSW_SW_SW_EEEEENS5_IJNS4_10UnderscoreES1F_S1F_EEEEENS5_IJNS4_23SM90_TMA_LOAD_MULTICASTES1I_EEENS5_IJNS4_14ComposedLayoutINS4_7SwizzleILi1ELi4ELi3EEENS4_18smem_ptr_flag_bitsILi4EEENSN_INS5_IJNSA_ILi8EEESH_EEENS5_IJSH_SD_EEEEEEENSN_INS5_IJNS5_IJNS5_IJSP_SD_EEESS_EEESD_NS5_IJSD_SD_EEEEEENS5_IJNS5_IJNS5_IJSS_SY_EEESX_EEESW_NS5_IJSB_SY_EEEEEEEEEEEvNS4_8identityES1J_S23_vS24_EENS_8epilogue10collective18CollectiveEpilogueINS26_23Sm100TmaWarpSpecializedILi4ELi2ELi16ELb1ELb0EEEJNS5_IJSH_SG_SH_EEENS5_IJNSN_ISH_SD_EENSN_INS5_IJSR_SC_EEENS5_IJSD_SH_EEEEEEEENS_10bfloat16_tESM_S2H_SM_NS26_6fusion15FusionCallbacksIS2A_NS2I_17LinearCombinationIS2H_fS2H_fLNS_15FloatRoundStyleE2EEES2B_S2G_JEEENS4_5SM1004TMEM4LOAD26SM100_TMEM_LOAD_32dp32b16xENS4_13SM90_TMA_LOADENS1K_IS1M_NS1N_ILi16EEENSN_INS5_IJS1P_SR_EEENS5_IJSR_SD_EEEEEEENS4_39AutoVectorizingCopyWithAssumedAlignmentILi128EEENS4_14SM90_TMA_STOREES2X_S2Z_S2Z_EEEvvEEEEvNT_6ParamsE)
        /*0008*/ 	.word	0x0000007a


	//----- nvinfo : EIATTR_FRAME_SIZE
	.align		4
.L_19:
        /*000c*/ 	.byte	0x04, 0x11
        /*000e*/ 	.short	(.L_21 - .L_20)
	.align		4
.L_20:
        /*0010*/ 	.word	index@($__internal_2_$__cuda_sm10x_tcgen05_guardrail_trap_unallocated_columns_being_dealloced)
        /*0014*/ 	.word	0x00000000


	//----- nvinfo : EIATTR_FRAME_SIZE
	.align		4
.L_21:
        /*0018*/ 	.byte	0x04, 0x11
        /*001a*/ 	.short	(.L_23 - .L_22)
	.align		4
.L_22:
        /*001c*/ 	.word	index@($__internal_1_$__cuda_sm10x_tcgen05_guardrail_trap_phase_invalid_during_alloc)
        /*0020*/ 	.word	0x00000000


	//----- nvinfo : EIATTR_FRAME_SIZE
	.align		4
.L_23:
        /*0024*/ 	.byte	0x04, 0x11
        /*0026*/ 	.short	(.L_25 - .L_24)
	.align		4
.L_24:
        /*0028*/ 	.word	index@($__internal_0_$__cuda_sm10x_tcgen05_guardrail_trap_col_being_dealloced_not_returned_by_alloc)
        /*002c*/ 	.word	0x00000000


	//----- nvinfo : EIATTR_FRAME_SIZE
	.align		4
.L_25:
        /*0030*/ 	.byte	0x04, 0x11
        /*0032*/ 	.short	(.L_27 - .L_26)
	.align		4
.L_26:
        /*0034*/ 	.word	index@(_ZN7cutlass13device_kernelINS_4gemm6kernel13GemmUniversalIN4cute5tupleIJiiiiEEENS1_10collective13CollectiveMmaINS1_46MainloopSm100TmaUmmaWarpSpecializedBlockScaledILi23ELi2ELi2ENS5_IJNS4_1CILi4EEENSA_ILi2EEENSA_ILi1EEEEEEEENS5_IJNSA_ILi128EEESG_NSA_ILi64EEEEEENS5_IJNS_12float_e2m1_tENS_13float_ue4m3_tEEEENS5_IJNS5_IJlSD_lEEENS4_6LayoutINS5_IJNS5_IJNS5_IJNSA_ILi32EEESB_EEEiEEENS5_IJNS5_IJNSA_ILi16EEESB_EEEiEEENS5_IJSD_iEEEEEENS5_IJST_NS5_IJNS5_IJNSA_ILi0EEESD_EEENSA_ILi512EEEEEENS5_IJSW_iEEEEEEEEEEESL_S13_NS4_8TiledMMAINS4_8MMA_AtomIJNS4_17SM100_MMA_MXF4_SSISJ_SJ_fSK_Li128ELi128ELi16ELNS4_4UMMA5MajorE0ELS18_0ELNS17_7ScaleInE0ELS19_0EEEEEENSN_INS5_IJSD_SD_SD_EEENS5_IJSW_SW_SW_EEEEENS5_IJNS4_10UnderscoreES1F_S1F_EEEEENS5_IJNS4_23SM90_TMA_LOAD_MULTICASTES1I_EEENS5_IJNS4_14ComposedLayoutINS4_7SwizzleILi1ELi4ELi3EEENS4_18smem_ptr_flag_bitsILi4EEENSN_INS5_IJNSA_ILi8EEESH_EEENS5_IJSH_SD_EEEEEEENSN_INS5_IJNS5_IJNS5_IJSP_SD_EEESS_EEESD_NS5_IJSD_SD_EEEEEENS5_IJNS5_IJNS5_IJSS_SY_EEESX_EEESW_NS5_IJSB_SY_EEEEEEEEEEEvNS4_8identityES1J_S23_vS24_EENS_8epilogue10collective18CollectiveEpilogueINS26_23Sm100TmaWarpSpecializedILi4ELi2ELi16ELb1ELb0EEEJNS5_IJSH_SG_SH_EEENS5_IJNSN_ISH_SD_EENSN_INS5_IJSR_SC_EEENS5_IJSD_SH_EEEEEEEENS_10bfloat16_tESM_S2H_SM_NS26_6fusion15FusionCallbacksIS2A_NS2I_17LinearCombinationIS2H_fS2H_fLNS_15FloatRoundStyleE2EEES2B_S2G_JEEENS4_5SM1004TMEM4LOAD26SM100_TMEM_LOAD_32dp32b16xENS4_13SM90_TMA_LOADENS1K_IS1M_NS1N_ILi16EEENSN_INS5_IJS1P_SR_EEENS5_IJSR_SD_EEEEEEENS4_39AutoVectorizingCopyWithAssumedAlignmentILi128EEENS4_14SM90_TMA_STOREES2X_S2Z_S2Z_EEEvvEEEEvNT_6ParamsE)
        /*0038*/ 	.word	0x00000000


	//----- nvinfo : EIATTR_MIN_STACK_SIZE
	.align		4
.L_27:
        /*003c*/ 	.byte	0x04, 0x12
        /*003e*/ 	.short	(.L_29 - .L_28)
	.align		4
.L_28:
        /*0040*/ 	.word	index@(_ZN7cutlass13device_kernelINS_4gemm6kernel13GemmUniversalIN4cute5tupleIJiiiiEEENS1_10collective13CollectiveMmaINS1_46MainloopSm100TmaUmmaWarpSpecializedBlockScaledILi23ELi2ELi2ENS5_IJNS4_1CILi4EEENSA_ILi2EEENSA_ILi1EEEEEEEENS5_IJNSA_ILi128EEESG_NSA_ILi64EEEEEENS5_IJNS_12float_e2m1_tENS_13float_ue4m3_tEEEENS5_IJNS5_IJlSD_lEEENS4_6LayoutINS5_IJNS5_IJNS5_IJNSA_ILi32EEESB_EEEiEEENS5_IJNS5_IJNSA_ILi16EEESB_EEEiEEENS5_IJSD_iEEEEEENS5_IJST_NS5_IJNS5_IJNSA_ILi0EEESD_EEENSA_ILi512EEEEEENS5_IJSW_iEEEEEEEEEEESL_S13_NS4_8TiledMMAINS4_8MMA_AtomIJNS4_17SM100_MMA_MXF4_SSISJ_SJ_fSK_Li128ELi128ELi16ELNS4_4UMMA5MajorE0ELS18_0ELNS17_7ScaleInE0ELS19_0EEEEEENSN_INS5_IJSD_SD_SD_EEENS5_IJSW_SW_SW_EEEEENS5_IJNS4_10UnderscoreES1F_S1F_EEEEENS5_IJNS4_23SM90_TMA_LOAD_MULTICASTES1I_EEENS5_IJNS4_14ComposedLayoutINS4_7SwizzleILi1ELi4ELi3EEENS4_18smem_ptr_flag_bitsILi4EEENSN_INS5_IJNSA_ILi8EEESH_EEENS5_IJSH_SD_EEEEEEENSN_INS5_IJNS5_IJNS5_IJSP_SD_EEESS_EEESD_NS5_IJSD_SD_EEEEEENS5_IJNS5_IJNS5_IJSS_SY_EEESX_EEESW_NS5_IJSB_SY_EEEEEEEEEEEvNS4_8identityES1J_S23_vS24_EENS_8epilogue10collective18CollectiveEpilogueINS26_23Sm100TmaWarpSpecializedILi4ELi2ELi16ELb1ELb0EEEJNS5_IJSH_SG_SH_EEENS5_IJNSN_ISH_SD_EENSN_INS5_IJSR_SC_EEENS5_IJSD_SH_EEEEEEEENS_10bfloat16_tESM_S2H_SM_NS26_6fusion15FusionCallbacksIS2A_NS2I_17LinearCombinationIS2H_fS2H_fLNS_15FloatRoundStyleE2EEES2B_S2G_JEEENS4_5SM1004TMEM4LOAD26SM100_TMEM_LOAD_32dp32b16xENS4_13SM90_TMA_LOADENS1K_IS1M_NS1N_ILi16EEENSN_INS5_IJS1P_SR_EEENS5_IJSR_SD_EEEEEEENS4_39AutoVectorizingCopyWithAssumedAlignmentILi128EEENS4_14SM90_TMA_STOREES2X_S2Z_S2Z_EEEvvEEEEvNT_6ParamsE)
        /*0044*/ 	.word	0x00000000
.L_29:


//--------------------- .nv.compat                --------------------------
	.section	.nv.compat,"",@"SHT_CUDA_COMPAT_INFO"
	.align	4
        /*0000*/ 	.byte	0x02, 0x09, 0x01, 0x00, 0x02, 0x02, 0x02, 0x00, 0x02, 0x05, 0x05, 0x00, 0x03, 0x07, 0x01, 0x01
        /*0010*/ 	.byte	0x02, 0x03, 0x01, 0x00, 0x02, 0x06, 0x01, 0x00, 0x04, 0x0b, 0x08, 0x00, 0x09, 0x00, 0x00, 0x00
        /*0020*/ 	.byte	0x00, 0x00, 0x00, 0x00


//--------------------- .nv.info._ZN7cutlass13device_kernelINS_4gemm6kernel13GemmUniversalIN4cute5tupleIJiiiiEEENS1_10collective13CollectiveMmaINS1_46MainloopSm100TmaUmmaWarpSpecializedBlockScaledILi23ELi2ELi2ENS5_IJNS4_1CILi4EEENSA_ILi2EEENSA_ILi1EEEEEEEENS5_IJNSA_ILi128EEESG_NSA_ILi64EEEEEENS5_IJNS_12float_e2m1_tENS_13float_ue4m3_tEEEENS5_IJNS5_IJlSD_lEEENS4_6LayoutINS5_IJNS5_IJNS5_IJNSA_ILi32EEESB_EEEiEEENS5_IJNS5_IJNSA_ILi16EEESB_EEEiEEENS5_IJSD_iEEEEEENS5_IJST_NS5_IJNS5_IJNSA_ILi0EEESD_EEENSA_ILi512EEEEEENS5_IJSW_iEEEEEEEEEEESL_S13_NS4_8TiledMMAINS4_8MMA_AtomIJNS4_17SM100_MMA_MXF4_SSISJ_SJ_fSK_Li128ELi128ELi16ELNS4_4UMMA5MajorE0ELS18_0ELNS17_7ScaleInE0ELS19_0EEEEEENSN_INS5_IJSD_SD_SD_EEENS5_IJSW_SW_SW_EEEEENS5_IJNS4_10UnderscoreES1F_S1F_EEEEENS5_IJNS4_23SM90_TMA_LOAD_MULTICASTES1I_EEENS5_IJNS4_14ComposedLayoutINS4_7SwizzleILi1ELi4ELi3EEENS4_18smem_ptr_flag_bitsILi4EEENSN_INS5_IJNSA_ILi8EEESH_EEENS5_IJSH_SD_EEEEEEENSN_INS5_IJNS5_IJNS5_IJSP_SD_EEESS_EEESD_NS5_IJSD_SD_EEEEEENS5_IJNS5_IJNS5_IJSS_SY_EEESX_EEESW_NS5_IJSB_SY_EEEEEEEEEEEvNS4_8identityES1J_S23_vS24_EENS_8epilogue10collective18CollectiveEpilogueINS26_23Sm100TmaWarpSpecializedILi4ELi2ELi16ELb1ELb0EEEJNS5_IJSH_SG_SH_EEENS5_IJNSN_ISH_SD_EENSN_INS5_IJSR_SC_EEENS5_IJSD_SH_EEEEEEEENS_10bfloat16_tESM_S2H_SM_NS26_6fusion15FusionCallbacksIS2A_NS2I_17LinearCombinationIS2H_fS2H_fLNS_15FloatRoundStyleE2EEES2B_S2G_JEEENS4_5SM1004TMEM4LOAD26SM100_TMEM_LOAD_32dp32b16xENS4_13SM90_TMA_LOADENS1K_IS1M_NS1N_ILi16EEENSN_INS5_IJS1P_SR_EEENS5_IJSR_SD_EEEEEEENS4_39AutoVectorizingCopyWithAssumedAlignmentILi128EEENS4_14SM90_TMA_STOREES2X_S2Z_S2Z_EEEvvEEEEvNT_6ParamsE --------------------------
	.section	.nv.info._ZN7cutlass13device_kernelINS_4gemm6kernel13GemmUniversalIN4cute5tupleIJiiiiEEENS1_10collective13CollectiveMmaINS1_46MainloopSm100TmaUmmaWarpSpecializedBlockScaledILi23ELi2ELi2ENS5_IJNS4_1CILi4EEENSA_ILi2EEENSA_ILi1EEEEEEEENS5_IJNSA_ILi128EEESG_NSA_ILi64EEEEEENS5_IJNS_12float_e2m1_tENS_13float_ue4m3_tEEEENS5_IJNS5_IJlSD_lEEENS4_6LayoutINS5_IJNS5_IJNS5_IJNSA_ILi32EEESB_EEEiEEENS5_IJNS5_IJNSA_ILi16EEESB_EEEiEEENS5_IJSD_iEEEEEENS5_IJST_NS5_IJNS5_IJNSA_ILi0EEESD_EEENSA_ILi512EEEEEENS5_IJSW_iEEEEEEEEEEESL_S13_NS4_8TiledMMAINS4_8MMA_AtomIJNS4_17SM100_MMA_MXF4_SSISJ_SJ_fSK_Li128ELi128ELi16ELNS4_4UMMA5MajorE0ELS18_0ELNS17_7ScaleInE0ELS19_0EEEEEENSN_INS5_IJSD_SD_SD_EEENS5_IJSW_SW_SW_EEEEENS5_IJNS4_10UnderscoreES1F_S1F_EEEEENS5_IJNS4_23SM90_TMA_LOAD_MULTICASTES1I_EEENS5_IJNS4_14ComposedLayoutINS4_7SwizzleILi1ELi4ELi3EEENS4_18smem_ptr_flag_bitsILi4EEENSN_INS5_IJNSA_ILi8EEESH_EEENS5_IJSH_SD_EEEEEEENSN_INS5_IJNS5_IJNS5_IJSP_SD_EEESS_EEESD_NS5_IJSD_SD_EEEEEENS5_IJNS5_IJNS5_IJSS_SY_EEESX_EEESW_NS5_IJSB_SY_EEEEEEEEEEEvNS4_8identityES1J_S23_vS24_EENS_8epilogue10collective18CollectiveEpilogueINS26_23Sm100TmaWarpSpecializedILi4ELi2ELi16ELb1ELb0EEEJNS5_IJSH_SG_SH_EEENS5_IJNSN_ISH_SD_EENSN_INS5_IJSR_SC_EEENS5_IJSD_SH_EEEEEEEENS_10bfloat16_tESM_S2H_SM_NS26_6fusion15FusionCallbacksIS2A_NS2I_17LinearCombinationIS2H_fS2H_fLNS_15FloatRoundStyleE2EEES2B_S2G_JEEENS4_5SM1004TMEM4LOAD26SM100_TMEM_LOAD_32dp32b16xENS4_13SM90_TMA_LOADENS1K_IS1M_NS1N_ILi16EEENSN_INS5_IJS1P_SR_EEENS5_IJSR_SD_EEEEEEENS4_39AutoVectorizingCopyWithAssumedAlignmentILi128EEENS4_14SM90_TMA_STOREES2X_S2Z_S2Z_EEEvvEEEEvNT_6ParamsE,"",@"SHT_CUDA_INFO"
	.sectionflags	@""
	.align	4


	//----- nvinfo : EIATTR_CUDA_API_VERSION
	.align		4
        /*0000*/ 	.byte	0x04, 0x37
        /*0002*/ 	.short	(.L_31 - .L_30)
.L_30:
        /*0004*/ 	.word	0x00000082


	//----- nvinfo : EIATTR_KPARAM_INFO
	.align		4
.L_31:
        /*0008*/ 	.byte	0x04, 0x17
        /*000a*/ 	.short	(.L_33 - .L_32)
.L_32:
        /*000c*/ 	.word	0x00000000
        /*0010*/ 	.short	0x0000
        /*0012*/ 	.short	0x0000
        /*0014*/ 	.byte	0x00, 0xf0, 0x01, 0x30


	//----- nvinfo : EIATTR_AT_ENTRY_FRAGMENTS
	.align		4
.L_33:
        /*0018*/ 	.byte	0x04, 0x4f
        /*001a*/ 	.short	(.L_35 - .L_34)


	//   ....[0]....
.L_34:
        /*001c*/ 	.word	0x00000006


	//----- nvinfo : EIATTR_RESERVED_SMEM_USED
	.align		4
.L_35:
        /*0020*/ 	.byte	0x01, 0x41
	.zero		2


	//----- nvinfo : EIATTR_SPARSE_MMA_MASK
	.align		4
        /*0024*/ 	.byte	0x03, 0x50
        /*0026*/ 	.short	0x0000


	//----- nvinfo : EIATTR_TCGEN05_1CTA_USED
	.align		4
        /*0028*/ 	.byte	0x01, 0x51
	.zero		2


	//----- nvinfo : EIATTR_MAXREG_COUNT
	.align		4
        /*002c*/ 	.byte	0x03, 0x1b
        /*002e*/ 	.short	0x00ff


	//----- nvinfo : EIATTR_NUM_BARRIERS
	.align		4
        /*0030*/ 	.byte	0x02, 0x4c
        /*0032*/ 	.byte	0x07
	.zero		1


	//----- nvinfo : EIATTR_EXTERNS
	.align		4
        /*0034*/ 	.byte	0x04, 0x0f
        /*0036*/ 	.short	(.L_37 - .L_36)


	//   ....[0]....
	.align		4
.L_36:
        /*0038*/ 	.word	index@(__assertfail)


	//----- nvinfo : EIATTR_MERCURY_ISA_VERSION
	.align		4
.L_37:
        /*003c*/ 	.byte	0x03, 0x5f
        /*003e*/ 	.short	0x0101


	//----- nvinfo : EIATTR_INT_WARP_WIDE_INSTR_OFFSETS
	.align		4
        /*0040*/ 	.byte	0x04, 0x31
        /*0042*/ 	.short	(.L_39 - .L_38)


	//   ....[0]....
.L_38:
        /*0044*/ 	.word	0x000028a0


	//   ....[1]....
        /*0048*/ 	.word	0x00004cc0


	//   ....[2]....
        /*004c*/ 	.word	0x00004cf0


	//   ....[3]....
        /*0050*/ 	.word	0x00004d40


	//   ....[4]....
        /*0054*/ 	.word	0x000055f0


	//   ....[5]....
        /*0058*/ 	.word	0x00005610


	//   ....[6]....
        /*005c*/ 	.word	0x00005670


	//   ....[7]....
        /*0060*/ 	.word	0x000057b0


	//   ....[8]....
        /*0064*/ 	.word	0x000057d0


	//   ....[9]....
        /*0068*/ 	.word	0x00005890


	//   ....[10]....
        /*006c*/ 	.word	0x00005990


	//   ....[11]....
        /*0070*/ 	.word	0x000059d0


	//   ....[12]....
        /*0074*/ 	.word	0x00005a60


	//   ....[13]....
        /*0078*/ 	.word	0x00005b60


	//   ....[14]....
        /*007c*/ 	.word	0x00005b80


	//   ....[15]....
        /*0080*/ 	.word	0x00005c50


	//   ....[16]....
        /*0084*/ 	.word	0x00005d50


	//   ....[17]....
        /*0088*/ 	.word	0x00005d90


	//   ....[18]....
        /*008c*/ 	.word	0x00005e50


	//   ....[19]....
        /*0090*/ 	.word	0x00005f30


	//   ....[20]....
        /*0094*/ 	.word	0x00005f50


	//   ....[21]....
        /*0098*/ 	.word	0x00006030


	//   ....[22]....
        /*009c*/ 	.word	0x00006110


	//   ....[23]....
        /*00a0*/ 	.word	0x00006180


	//   ....[24]....
        /*00a4*/ 	.word	0x00006250


	//   ....[25]....
        /*00a8*/ 	.word	0x000063e0


	//   ....[26]....
        /*00ac*/ 	.word	0x000063f0


	//   ....[27]....
        /*00b0*/ 	.word	0x00006500


	//----- nvinfo : EIATTR_COOP_GROUP_MASK_REGIDS
	.align		4
.L_39:
        /*00b4*/ 	.byte	0x04, 0x29
        /*00b6*/ 	.short	(.L_41 - .L_40)


	//   ....[0]....
.L_40:
        /*00b8*/ 	.word	0xffffffff


	//   ....[1]....
        /*00bc*/ 	.word	0xffffffff


	//   ....[2]....
        /*00c0*/ 	.word	0xffffffff


	//   ....[3]....
        /*00c4*/ 	.word	0xffffffff


	//   ....[4]....
        /*00c8*/ 	.word	0xffffffff


	//   ....[5]....
        /*00cc*/ 	.word	0xffffffff


	//   ....[6]....
        /*00d0*/ 	.word	0xffffffff


	//   ....[7]....
        /*00d4*/ 	.word	0xffffffff


	//   ....[8]....
        /*00d8*/ 	.word	0xffffffff


	//   ....[9]....
        /*00dc*/ 	.word	0xffffffff


	//   ....[10]....
        /*00e0*/ 	.word	0xffffffff


	//   ....[11]....
        /*00e4*/ 	.word	0xffffffff


	//   ....[12]....
        /*00e8*/ 	.word	0xffffffff


	//   ....[13]....
        /*00ec*/ 	.word	0xffffffff


	//----- nvinfo : EIATTR_COOP_GROUP_INSTR_OFFSETS
	.align		4
.L_41:
        /*00f0*/ 	.byte	0x04, 0x28
        /*00f2*/ 	.short	(.L_43 - .L_42)


	//   ....[0]....
.L_42:
        /*00f4*/ 	.word	0x00000090


	//   ....[1]....
        /*00f8*/ 	.word	0x00000530


	//   ....[2]....
        /*00fc*/ 	.word	0x00000970


	//   ....[3]....
        /*0100*/ 	.word	0x00000b10


	//   ....[4]....
        /*0104*/ 	.word	0x00000c10


	//   ....[5]....
        /*0108*/ 	.word	0x00000d80


	//   ....[6]....
        /*010c*/ 	.word	0x00000ee0


	//   ....[7]....
        /*0110*/ 	.word	0x00001090


	//   ....[8]....
        /*0114*/ 	.word	0x00002780


	//   ....[9]....
        /*0118*/ 	.word	0x00004020


	//   ....[10]....
        /*011c*/ 	.word	0x00004230


	//   ....[11]....
        /*0120*/ 	.word	0x00004260


	//   ....[12]....
        /*0124*/ 	.word	0x00004bb0


	//   ....[13]....
        /*0128*/ 	.word	0x00004de0


	//----- nvinfo : EIATTR_VRC_CTA_INIT_COUNT
	.align		4
.L_43:
        /*012c*/ 	.byte	0x02, 0x4a
        /*012e*/ 	.byte	0x80
	.zero		1


	//----- nvinfo : EIATTR_SYSCALL_OFFSETS
	.align		4
        /*0130*/ 	.byte	0x04, 0x46
        /*0132*/ 	.short	(.L_45 - .L_44)


	//   ....[0]....
.L_44:
        /*0134*/ 	.word	0x00006fe0


	//   ....[1]....
        /*0138*/ 	.word	0x000070d0


	//   ....[2]....
        /*013c*/ 	.word	0x000079c0


	//   ....[3]....
        /*0140*/ 	.word	0x00007b30


	//   ....[4]....
        /*0144*/ 	.word	0x00008850


	//   ....[5]....
        /*0148*/ 	.word	0x000089c0


	//   ....[6]....
        /*014c*/ 	.word	0x000096d0


	//   ....[7]....
        /*0150*/ 	.word	0x00009840


	//   ....[8]....
        /*0154*/ 	.word	0x0000a580


	//   ....[9]....
        /*0158*/ 	.word	0x0000a6f0


	//   ....[10]....
        /*015c*/ 	.word	0x0000b440


	//   ....[11]....
        /*0160*/ 	.word	0x0000b5b0


	//   ....[12]....
        /*0164*/ 	.word	0x0000c310


	//   ....[13]....
        /*0168*/ 	.word	0x0000c480


	//   ....[14]....
        /*016c*/ 	.word	0x0000d1d0


	//   ....[15]....
        /*0170*/ 	.word	0x0000d340


	//   ....[16]....
        /*0174*/ 	.word	0x0000e030


	//   ....[17]....
        /*0178*/ 	.word	0x0000e1a0


	//----- nvinfo : EIATTR_MBARRIER_INSTR_OFFSETS
	.align		4
.L_45:
        /*017c*/ 	.byte	0x04, 0x39
        /*017e*/ 	.short	(.L_47 - .L_46)


	//   ....[0]....
.L_46:
        /*0180*/ 	.word	0x00000670
        /*0184*/ 	.word	0x000000ff
        /*0188*/ 	.word	0x00000000
        /*018c*/ 	.short	0x0100
        /*018e*/ 	.byte	0x07
	.zero		1


	//   ....[1]....
        /*0190*/ 	.word	0x00000680
        /*0194*/ 	.word	0x000000ff
        /*0198*/ 	.word	0x000000b8
        /*019c*/ 	.short	0x0100
        /*019e*/ 	.byte	0x07
	.zero		1


	//   ....[2]....
        /*01a0*/ 	.word	0x00000690
        /*01a4*/ 	.word	0x000000ff
        /*01a8*/ 	.word	0x00000008
        /*01ac*/ 	.short	0x0100
        /*01ae*/ 	.byte	0x07
	.zero		1


	//   ....[3]....
        /*01b0*/ 	.word	0x000006a0
        /*01b4*/ 	.word	0x000000ff
        /*01b8*/ 	.word	0x000000c0
        /*01bc*/ 	.short	0x0100
        /*01be*/ 	.byte	0x07
	.zero		1


	//   ....[4]....
        /*01c0*/ 	.word	0x000006b0
        /*01c4*/ 	.word	0x000000ff
        /*01c8*/ 	.word	0x00000010
        /*01cc*/ 	.short	0x0100
        /*01ce*/ 	.byte	0x07
	.zero		1


	//   ....[5]....
        /*01d0*/ 	.word	0x000006c0
        /*01d4*/ 	.word	0x000000ff
        /*01d8*/ 	.word	0x000000c8
        /*01dc*/ 	.short	0x0100
        /*01de*/ 	.byte	0x07
	.zero		1


	//   ....[6]....
        /*01e0*/ 	.word	0x000006d0
        /*01e4*/ 	.word	0x000000ff
        /*01e8*/ 	.word	0x00000018
        /*01ec*/ 	.short	0x0100
        /*01ee*/ 	.byte	0x07
	.zero		1


	//   ....[7]....
        /*01f0*/ 	.word	0x000006e0
        /*01f4*/ 	.word	0x000000ff
        /*01f8*/ 	.word	0x000000d0
        /*01fc*/ 	.short	0x0100
        /*01fe*/ 	.byte	0x07
	.zero		1


	//   ....[8]....
        /*0200*/ 	.word	0x000006f0
        /*0204*/ 	.word	0x000000ff
        /*0208*/ 	.word	0x00000020
        /*020c*/ 	.short	0x0100
        /*020e*/ 	.byte	0x07
	.zero		1


	//   ....[9]....
        /*0210*/ 	.word	0x00000700
        /*0214*/ 	.word	0x000000ff
        /*0218*/ 	.word	0x000000d8
        /*021c*/ 	.short	0x0100
        /*021e*/ 	.byte	0x07
	.zero		1


	//   ....[10]....
        /*0220*/ 	.word	0x00000710
        /*0224*/ 	.word	0x000000ff
        /*0228*/ 	.word	0x00000028
        /*022c*/ 	.short	0x0100
        /*022e*/ 	.byte	0x07
	.zero		1


	//   ....[11]....
        /*0230*/ 	.word	0x00000720
        /*0234*/ 	.word	0x000000ff
        /*0238*/ 	.word	0x000000e0
        /*023c*/ 	.short	0x0100
        /*023e*/ 	.byte	0x07
	.zero		1


	//   ....[12]....
        /*0240*/ 	.word	0x00000730
        /*0244*/ 	.word	0x000000ff
        /*0248*/ 	.word	0x00000030
        /*024c*/ 	.short	0x0100
        /*024e*/ 	.byte	0x07
	.zero		1


	//   ....[13]....
        /*0250*/ 	.word	0x00000740
        /*0254*/ 	.word	0x000000ff
        /*0258*/ 	.word	0x000000e8
        /*025c*/ 	.short	0x0100
        /*025e*/ 	.byte	0x07
	.zero		1


	//   ....[14]....
        /*0260*/ 	.word	0x00000750
        /*0264*/ 	.word	0x000000ff
        /*0268*/ 	.word	0x00000038
        /*026c*/ 	.short	0x0100
        /*026e*/ 	.byte	0x07
	.zero		1


	//   ....[15]....
        /*0270*/ 	.word	0x00000760
        /*0274*/ 	.word	0x000000ff
        /*0278*/ 	.word	0x000000f0
        /*027c*/ 	.short	0x0100
        /*027e*/ 	.byte	0x07
	.zero		1


	//   ....[16]....
        /*0280*/ 	.word	0x00000770
        /*0284*/ 	.word	0x000000ff
        /*0288*/ 	.word	0x00000040
        /*028c*/ 	.short	0x0100
        /*028e*/ 	.byte	0x07
	.zero		1


	//   ....[17]....
        /*0290*/ 	.word	0x00000780
        /*0294*/ 	.word	0x000000ff
        /*0298*/ 	.word	0x000000f8
        /*029c*/ 	.short	0x0100
        /*029e*/ 	.byte	0x07
	.zero		1


	//   ....[18]....
        /*02a0*/ 	.word	0x00000790
        /*02a4*/ 	.word	0x000000ff
        /*02a8*/ 	.word	0x00000048
        /*02ac*/ 	.short	0x0100
        /*02ae*/ 	.byte	0x07
	.zero		1


	//   ....[19]....
        /*02b0*/ 	.word	0x000007a0
        /*02b4*/ 	.word	0x000000ff
        /*02b8*/ 	.word	0x00000100
        /*02bc*/ 	.short	0x0100
        /*02be*/ 	.byte	0x07
	.zero		1


	//   ....[20]....
        /*02c0*/ 	.word	0x000007b0
        /*02c4*/ 	.word	0x000000ff
        /*02c8*/ 	.word	0x00000050
        /*02cc*/ 	.short	0x0100
        /*02ce*/ 	.byte	0x07
	.zero		1


	//   ....[21]....
        /*02d0*/ 	.word	0x000007c0
        /*02d4*/ 	.word	0x000000ff
        /*02d8*/ 	.word	0x00000108
        /*02dc*/ 	.short	0x0100
        /*02de*/ 	.byte	0x07
	.zero		1


	//   ....[22]....
        /*02e0*/ 	.word	0x000007d0
        /*02e4*/ 	.word	0x000000ff
        /*02e8*/ 	.word	0x00000058
        /*02ec*/ 	.short	0x0100
        /*02ee*/ 	.byte	0x07
	.zero		1


	//   ....[23]....
        /*02f0*/ 	.word	0x000007e0
        /*02f4*/ 	.word	0x000000ff
        /*02f8*/ 	.word	0x00000110
        /*02fc*/ 	.short	0x0100
        /*02fe*/ 	.byte	0x07
	.zero		1


	//   ....[24]....
        /*0300*/ 	.word	0x000007f0
        /*0304*/ 	.word	0x000000ff
        /*0308*/ 	.word	0x00000060
        /*030c*/ 	.short	0x0100
        /*030e*/ 	.byte	0x07
	.zero		1


	//   ....[25]....
        /*0310*/ 	.word	0x00000800
        /*0314*/ 	.word	0x000000ff
        /*0318*/ 	.word	0x00000118
        /*031c*/ 	.short	0x0100
        /*031e*/ 	.byte	0x07
	.zero		1


	//   ....[26]....
        /*0320*/ 	.word	0x00000810
        /*0324*/ 	.word	0x000000ff
        /*0328*/ 	.word	0x00000068
        /*032c*/ 	.short	0x0100
        /*032e*/ 	.byte	0x07
	.zero		1


	//   ....[27]....
        /*0330*/ 	.word	0x00000820
        /*0334*/ 	.word	0x000000ff
        /*0338*/ 	.word	0x00000120
        /*033c*/ 	.short	0x0100
        /*033e*/ 	.byte	0x07
	.zero		1


	//   ....[28]....
        /*0340*/ 	.word	0x00000830
        /*0344*/ 	.word	0x000000ff
        /*0348*/ 	.word	0x00000070
        /*034c*/ 	.short	0x0100
        /*034e*/ 	.byte	0x07
	.zero		1


	//   ....[29]....
        /*0350*/ 	.word	0x00000840
        /*0354*/ 	.word	0x000000ff
        /*0358*/ 	.word	0x00000128
        /*035c*/ 	.short	0x0100
        /*035e*/ 	.byte	0x07
	.zero		1


	//   ....[30]....
        /*0360*/ 	.word	0x00000850
        /*0364*/ 	.word	0x000000ff
        /*0368*/ 	.word	0x00000078
        /*036c*/ 	.short	0x0100
        /*036e*/ 	.byte	0x07
	.zero		1


	//   ....[31]....
        /*0370*/ 	.word	0x00000860
        /*0374*/ 	.word	0x000000ff
        /*0378*/ 	.word	0x00000130
        /*037c*/ 	.short	0x0100
        /*037e*/ 	.byte	0x07
	.zero		1


	//   ....[32]....
        /*0380*/ 	.word	0x00000870
        /*0384*/ 	.word	0x000000ff
        /*0388*/ 	.word	0x00000080
        /*038c*/ 	.short	0x0100
        /*038e*/ 	.byte	0x07
	.zero		1


	//   ....[33]....
        /*0390*/ 	.word	0x00000880
        /*0394*/ 	.word	0x000000ff
        /*0398*/ 	.word	0x00000138
        /*039c*/ 	.short	0x0100
        /*039e*/ 	.byte	0x07
	.zero		1


	//   ....[34]....
        /*03a0*/ 	.word	0x00000890
        /*03a4*/ 	.word	0x000000ff
        /*03a8*/ 	.word	0x00000088
        /*03ac*/ 	.short	0x0100
        /*03ae*/ 	.byte	0x07
	.zero		1


	//   ....[35]....
        /*03b0*/ 	.word	0x000008a0
        /*03b4*/ 	.word	0x000000ff
        /*03b8*/ 	.word	0x00000140
        /*03bc*/ 	.short	0x0100
        /*03be*/ 	.byte	0x07
	.zero		1


	//   ....[36]....
        /*03c0*/ 	.word	0x000008b0
        /*03c4*/ 	.word	0x000000ff
        /*03c8*/ 	.word	0x00000090
        /*03cc*/ 	.short	0x0100
        /*03ce*/ 	.byte	0x07
	.zero		1


	//   ....[37]....
        /*03d0*/ 	.word	0x000008c0
        /*03d4*/ 	.word	0x000000ff
        /*03d8*/ 	.word	0x00000148
        /*03dc*/ 	.short	0x0100
        /*03de*/ 	.byte	0x07
	.zero		1


	//   ....[38]....
        /*03e0*/ 	.word	0x000008d0
        /*03e4*/ 	.word	0x000000ff
        /*03e8*/ 	.word	0x00000098
        /*03ec*/ 	.short	0x0100
        /*03ee*/ 	.byte	0x07
	.zero		1


	//   ....[39]....
        /*03f0*/ 	.word	0x000008e0
        /*03f4*/ 	.word	0x000000ff
        /*03f8*/ 	.word	0x00000150
        /*03fc*/ 	.short	0x0100
        /*03fe*/ 	.byte	0x07
	.zero		1


	//   ....[40]....
        /*0400*/ 	.word	0x000008f0
        /*0404*/ 	.word	0x000000ff
        /*0408*/ 	.word	0x000000a0
        /*040c*/ 	.short	0x0100
        /*040e*/ 	.byte	0x07
	.zero		1


	//   ....[41]....
        /*0410*/ 	.word	0x00000900
        /*0414*/ 	.word	0x000000ff
        /*0418*/ 	.word	0x00000158
        /*041c*/ 	.short	0x0100
        /*041e*/ 	.byte	0x07
	.zero		1


	//   ....[42]....
        /*0420*/ 	.word	0x00000910
        /*0424*/ 	.word	0x000000ff
        /*0428*/ 	.word	0x000000a8
        /*042c*/ 	.short	0x0100
        /*042e*/ 	.byte	0x07
	.zero		1


	//   ....[43]....
        /*0430*/ 	.word	0x00000920
        /*0434*/ 	.word	0x000000ff
        /*0438*/ 	.word	0x00000160
        /*043c*/ 	.short	0x0100
        /*043e*/ 	.byte	0x07
	.zero		1


	//   ....[44]....
        /*0440*/ 	.word	0x00000930
        /*0444*/ 	.word	0x000000ff
        /*0448*/ 	.word	0x000000b0
        /*044c*/ 	.short	0x0100
        /*044e*/ 	.byte	0x07
	.zero		1


	//   ....[45]....
        /*0450*/ 	.word	0x00000940
        /*0454*/ 	.word	0x000000ff
        /*0458*/ 	.word	0x00000168
        /*045c*/ 	.short	0x0100
        /*045e*/ 	.byte	0x07
	.zero		1


	//   ....[46]....
        /*0460*/ 	.word	0x00000a80
        /*0464*/ 	.word	0x000000ff
        /*0468*/ 	.word	0x00000170
        /*046c*/ 	.short	0x0100
        /*046e*/ 	.byte	0x07
	.zero		1


	//   ....[47]....
        /*0470*/ 	.word	0x00000a90
        /*0474*/ 	.word	0x000000ff
        /*0478*/ 	.word	0x00000190
        /*047c*/ 	.short	0x0100
        /*047e*/ 	.byte	0x07
	.zero		1


	//   ....[48]....
        /*0480*/ 	.word	0x00000aa0
        /*0484*/ 	.word	0x000000ff
        /*0488*/ 	.word	0x00000178
        /*048c*/ 	.short	0x0100
        /*048e*/ 	.byte	0x07
	.zero		1


	//   ....[49]....
        /*0490*/ 	.word	0x00000ab0
        /*0494*/ 	.word	0x000000ff
        /*0498*/ 	.word	0x00000198
        /*049c*/ 	.short	0x0100
        /*049e*/ 	.byte	0x07
	.zero		1


	//   ....[50]....
        /*04a0*/ 	.word	0x00000ac0
        /*04a4*/ 	.word	0x000000ff
        /*04a8*/ 	.word	0x00000180
        /*04ac*/ 	.short	0x0100
        /*04ae*/ 	.byte	0x07
	.zero		1


	//   ....[51]....
        /*04b0*/ 	.word	0x00000ad0
        /*04b4*/ 	.word	0x000000ff
        /*04b8*/ 	.word	0x000001a0
        /*04bc*/ 	.short	0x0100
        /*04be*/ 	.byte	0x07
	.zero		1


	//   ....[52]....
        /*04c0*/ 	.word	0x00000ae0
        /*04c4*/ 	.word	0x000000ff
        /*04c8*/ 	.word	0x00000188
        /*04cc*/ 	.short	0x0100
        /*04ce*/ 	.byte	0x07
	.zero		1


	//   ....[53]....
        /*04d0*/ 	.word	0x00000af0
        /*04d4*/ 	.word	0x000000ff
        /*04d8*/ 	.word	0x000001a8
        /*04dc*/ 	.short	0x0100
        /*04de*/ 	.byte	0x07
	.zero		1


	//   ....[54]....
        /*04e0*/ 	.word	0x00000be0
        /*04e4*/ 	.word	0x000000ff
        /*04e8*/ 	.word	0x000001b0
        /*04ec*/ 	.short	0x0100
        /*04ee*/ 	.byte	0x06
	.zero		1


	//   ....[55]....
        /*04f0*/ 	.word	0x00000bf0
        /*04f4*/ 	.word	0x000000ff
        /*04f8*/ 	.word	0x000001b8
        /*04fc*/ 	.short	0x0100
        /*04fe*/ 	.byte	0x06
	.zero		1


	//   ....[56]....
        /*0500*/ 	.word	0x00000d30
        /*0504*/ 	.word	0x000000ff
        /*0508*/ 	.word	0x000001c0
        /*050c*/ 	.short	0x0100
        /*050e*/ 	.byte	0x06
	.zero		1


	//   ....[57]....
        /*0510*/ 	.word	0x00000d40
        /*0514*/ 	.word	0x000000ff
        /*0518*/ 	.word	0x000001d0
        /*051c*/ 	.short	0x0100
        /*051e*/ 	.byte	0x06
	.zero		1


	//   ....[58]....
        /*0520*/ 	.word	0x00000d50
        /*0524*/ 	.word	0x000000ff
        /*0528*/ 	.word	0x000001c8
        /*052c*/ 	.short	0x0100
        /*052e*/ 	.byte	0x06
	.zero		1


	//   ....[59]....
        /*0530*/ 	.word	0x00000d60
        /*0534*/ 	.word	0x000000ff
        /*0538*/ 	.word	0x000001d8
        /*053c*/ 	.short	0x0100
        /*053e*/ 	.byte	0x06
	.zero		1


	//   ....[60]....
        /*0540*/ 	.word	0x00000e90
        /*0544*/ 	.word	0x000000ff
        /*0548*/ 	.word	0x000001e0
        /*054c*/ 	.short	0x0100
        /*054e*/ 	.byte	0x07
	.zero		1


	//   ....[61]....
        /*0550*/ 	.word	0x00000ea0
        /*0554*/ 	.word	0x000000ff
        /*0558*/ 	.word	0x000001f0
        /*055c*/ 	.short	0x0100
        /*055e*/ 	.byte	0x07
	.zero		1


	//   ....[62]....
        /*0560*/ 	.word	0x00000eb0
        /*0564*/ 	.word	0x000000ff
        /*0568*/ 	.word	0x000001e8
        /*056c*/ 	.short	0x0100
        /*056e*/ 	.byte	0x07
	.zero		1


	//   ....[63]....
        /*0570*/ 	.word	0x00000ec0
        /*0574*/ 	.word	0x000000ff
        /*0578*/ 	.word	0x000001f8
        /*057c*/ 	.short	0x0100
        /*057e*/ 	.byte	0x07
	.zero		1


	//   ....[64]....
        /*0580*/ 	.word	0x00000fb0
        /*0584*/ 	.word	0x000000ff
        /*0588*/ 	.word	0x00000200
        /*058c*/ 	.short	0x0100
        /*058e*/ 	.byte	0x06
	.zero		1


	//   ....[65]....
        /*0590*/ 	.word	0x00000fc0
        /*0594*/ 	.word	0x000000ff
        /*0598*/ 	.word	0x00000210
        /*059c*/ 	.short	0x0100
        /*059e*/ 	.byte	0x06
	.zero		1


	//   ....[66]....
        /*05a0*/ 	.word	0x00000fd0
        /*05a4*/ 	.word	0x000000ff
        /*05a8*/ 	.word	0x00000208
        /*05ac*/ 	.short	0x0100
        /*05ae*/ 	.byte	0x06
	.zero		1


	//   ....[67]....
        /*05b0*/ 	.word	0x00000fe0
        /*05b4*/ 	.word	0x000000ff
        /*05b8*/ 	.word	0x00000218
        /*05bc*/ 	.short	0x0100
        /*05be*/ 	.byte	0x06
	.zero		1


	//   ....[68]....
        /*05c0*/ 	.word	0x00001d10
        /*05c4*/ 	.word	0x00000002
        /*05c8*/ 	.word	0x00000210
        /*05cc*/ 	.short	0x010a
        /*05ce*/ 	.byte	0xff
	.zero		1


	//   ....[69]....
        /*05d0*/ 	.word	0x00001d40
        /*05d4*/ 	.word	0x00000002
        /*05d8*/ 	.word	0x00000200
        /*05dc*/ 	.short	0x0101
        /*05de*/ 	.byte	0xff
	.zero		1


	//   ....[70]....
        /*05e0*/ 	.word	0x00001e20
        /*05e4*/ 	.word	0x000000ff
        /*05e8*/ 	.word	0x000000b8
        /*05ec*/ 	.short	0x010a
        /*05ee*/ 	.byte	0x08
	.zero		1


	//   ....[71]....
        /*05f0*/ 	.word	0x00001ea0
        /*05f4*/ 	.word	0x000000ff
        /*05f8*/ 	.word	0x000000b8
        /*05fc*/ 	.short	0x010a
        /*05fe*/ 	.byte	0x29
	.zero		1


	//   ....[72]....
        /*0600*/ 	.word	0x00001fe0
        /*0604*/ 	.word	0x000000ff
        /*0608*/ 	.word	0x000000b8
        /*060c*/ 	.short	0x010a
        /*060e*/ 	.byte	0x08
	.zero		1


	//   ....[73]....
        /*0610*/ 	.word	0x000022c0
        /*0614*/ 	.word	0x000000ff
        /*0618*/ 	.word	0x000001b8
        /*061c*/ 	.short	0x0101
        /*061e*/ 	.byte	0x04
	.zero		1


	//   ....[74]....
        /*0620*/ 	.word	0x000022e0
        /*0624*/ 	.word	0x000000ff
        /*0628*/ 	.word	0x000000b8
        /*062c*/ 	.short	0x010a
        /*062e*/ 	.byte	0x08
	.zero		1


	//   ....[75]....
        /*0630*/ 	.word	0x00002360
        /*0634*/ 	.word	0x000000ff
        /*0638*/ 	.word	0x000000b8
        /*063c*/ 	.short	0x010a
        /*063e*/ 	.byte	0x29
	.zero		1


	//   ....[76]....
        /*0640*/ 	.word	0x000024a0
        /*0644*/ 	.word	0x000000ff
        /*0648*/ 	.word	0x000000b8
        /*064c*/ 	.short	0x010a
        /*064e*/ 	.byte	0x08
	.zero		1


	//   ....[77]....
        /*0650*/ 	.word	0x000027b0
        /*0654*/ 	.word	0x00000002
        /*0658*/ 	.word	0x000001c0
        /*065c*/ 	.short	0x010a
        /*065e*/ 	.byte	0xff
	.zero		1


	//   ....[78]....
        /*0660*/ 	.word	0x00002870
        /*0664*/ 	.word	0x00000002
        /*0668*/ 	.word	0x00000000
        /*066c*/ 	.short	0x0101
        /*066e*/ 	.byte	0xff
	.zero		1


	//   ....[79]....
        /*0670*/ 	.word	0x00002df0
        /*0674*/ 	.word	0x000000ff
        /*0678*/ 	.word	0x00000000
        /*067c*/ 	.short	0x010a
        /*067e*/ 	.byte	0x05
	.zero		1


	//   ....[80]....
        /*0680*/ 	.word	0x00002e80
        /*0684*/ 	.word	0x000000ff
        /*0688*/ 	.word	0x00000000
        /*068c*/ 	.short	0x010a
        /*068e*/ 	.byte	0x05
	.zero		1


	//   ....[81]....
        /*0690*/ 	.word	0x00002f10
        /*0694*/ 	.word	0x000000ff
        /*0698*/ 	.word	0x00000000
        /*069c*/ 	.short	0x010a
        /*069e*/ 	.byte	0x05
	.zero		1


	//   ....[82]....
        /*06a0*/ 	.word	0x00002fa0
        /*06a4*/ 	.word	0x000000ff
        /*06a8*/ 	.word	0x00000000
        /*06ac*/ 	.short	0x010a
        /*06ae*/ 	.byte	0x05
	.zero		1


	//   ....[83]....
        /*06b0*/ 	.word	0x00003030
        /*06b4*/ 	.word	0x000000ff
        /*06b8*/ 	.word	0x00000000
        /*06bc*/ 	.short	0x010a
        /*06be*/ 	.byte	0x05
	.zero		1


	//   ....[84]....
        /*06c0*/ 	.word	0x000030c0
        /*06c4*/ 	.word	0x000000ff
        /*06c8*/ 	.word	0x00000000
        /*06cc*/ 	.short	0x010a
        /*06ce*/ 	.byte	0x05
	.zero		1


	//   ....[85]....
        /*06d0*/ 	.word	0x00003150
        /*06d4*/ 	.word	0x000000ff
        /*06d8*/ 	.word	0x00000000
        /*06dc*/ 	.short	0x010a
        /*06de*/ 	.byte	0x05
	.zero		1


	//   ....[86]....
        /*06e0*/ 	.word	0x000031e0
        /*06e4*/ 	.word	0x000000ff
        /*06e8*/ 	.word	0x00000000
        /*06ec*/ 	.short	0x010a
        /*06ee*/ 	.byte	0x05
	.zero		1


	//   ....[87]....
        /*06f0*/ 	.word	0x00003270
        /*06f4*/ 	.word	0x000000ff
        /*06f8*/ 	.word	0x00000000
        /*06fc*/ 	.short	0x010a
        /*06fe*/ 	.byte	0x05
	.zero		1


	//   ....[88]....
        /*0700*/ 	.word	0x00003300
        /*0704*/ 	.word	0x000000ff
        /*0708*/ 	.word	0x00000000
        /*070c*/ 	.short	0x010a
        /*070e*/ 	.byte	0x05
	.zero		1


	//   ....[89]....
        /*0710*/ 	.word	0x00003390
        /*0714*/ 	.word	0x000000ff
        /*0718*/ 	.word	0x00000000
        /*071c*/ 	.short	0x010a
        /*071e*/ 	.byte	0x05
	.zero		1


	//   ....[90]....
        /*0720*/ 	.word	0x00003420
        /*0724*/ 	.word	0x000000ff
        /*0728*/ 	.word	0x00000000
        /*072c*/ 	.short	0x010a
        /*072e*/ 	.byte	0x05
	.zero		1


	//   ....[91]....
        /*0730*/ 	.word	0x000034b0
        /*0734*/ 	.word	0x000000ff
        /*0738*/ 	.word	0x00000000
        /*073c*/ 	.short	0x010a
        /*073e*/ 	.byte	0x05
	.zero		1


	//   ....[92]....
        /*0740*/ 	.word	0x00003540
        /*0744*/ 	.word	0x000000ff
        /*0748*/ 	.word	0x00000000
        /*074c*/ 	.short	0x010a
        /*074e*/ 	.byte	0x05
	.zero		1


	//   ....[93]....
        /*0750*/ 	.word	0x000035d0
        /*0754*/ 	.word	0x000000ff
        /*0758*/ 	.word	0x00000000
        /*075c*/ 	.short	0x010a
        /*075e*/ 	.byte	0x05
	.zero		1


	//   ....[94]....
        /*0760*/ 	.word	0x00003660
        /*0764*/ 	.word	0x000000ff
        /*0768*/ 	.word	0x00000000
        /*076c*/ 	.short	0x010a
        /*076e*/ 	.byte	0x05
	.zero		1


	//   ....[95]....
        /*0770*/ 	.word	0x000036f0
        /*0774*/ 	.word	0x000000ff
        /*0778*/ 	.word	0x00000000
        /*077c*/ 	.short	0x010a
        /*077e*/ 	.byte	0x05
	.zero		1


	//   ....[96]....
        /*0780*/ 	.word	0x00003780
        /*0784*/ 	.word	0x000000ff
        /*0788*/ 	.word	0x00000000
        /*078c*/ 	.short	0x010a
        /*078e*/ 	.byte	0x05
	.zero		1


	//   ....[97]....
        /*0790*/ 	.word	0x00003810
        /*0794*/ 	.word	0x000000ff
        /*0798*/ 	.word	0x00000000
        /*079c*/ 	.short	0x010a
        /*079e*/ 	.byte	0x05
	.zero		1


	//   ....[98]....
        /*07a0*/ 	.word	0x000038a0
        /*07a4*/ 	.word	0x000000ff
        /*07a8*/ 	.word	0x00000000
        /*07ac*/ 	.short	0x010a
        /*07ae*/ 	.byte	0x05
	.zero		1


	//   ....[99]....
        /*07b0*/ 	.word	0x00003930
        /*07b4*/ 	.word	0x000000ff
        /*07b8*/ 	.word	0x00000000
        /*07bc*/ 	.short	0x010a
        /*07be*/ 	.byte	0x05
	.zero		1


	//   ....[100]....
        /*07c0*/ 	.word	0x000039c0
        /*07c4*/ 	.word	0x000000ff
        /*07c8*/ 	.word	0x00000000
        /*07cc*/ 	.short	0x010a
        /*07ce*/ 	.byte	0x05
	.zero		1


	//   ....[101]....
        /*07d0*/ 	.word	0x00003a60
        /*07d4*/ 	.word	0x00000000
        /*07d8*/ 	.word	0x00000000
        /*07dc*/ 	.short	0x010a
        /*07de*/ 	.byte	0xff
	.zero		1


	//   ....[102]....
        /*07e0*/ 	.word	0x00003b80
        /*07e4*/ 	.word	0x00000000
        /*07e8*/ 	.word	0x00000200
        /*07ec*/ 	.short	0x010a
        /*07ee*/ 	.byte	0xff
	.zero		1


	//   ....[103]....
        /*07f0*/ 	.word	0x00003bf0
        /*07f4*/ 	.word	0x00000000
        /*07f8*/ 	.word	0x00000000
        /*07fc*/ 	.short	0x0101
        /*07fe*/ 	.byte	0xff
	.zero		1


	//   ....[104]....
        /*0800*/ 	.word	0x00003c10
        /*0804*/ 	.word	0x000000ff
        /*0808*/ 	.word	0x000001d0
        /*080c*/ 	.short	0x010a
        /*080e*/ 	.byte	0x05
	.zero		1


	//   ....[105]....
        /*0810*/ 	.word	0x00003d30
        /*0814*/ 	.word	0x00000000
        /*0818*/ 	.word	0x000001c0
        /*081c*/ 	.short	0x010a
        /*081e*/ 	.byte	0xff
	.zero		1


	//   ....[106]....
        /*0820*/ 	.word	0x00003e30
        /*0824*/ 	.word	0x00000000
        /*0828*/ 	.word	0x00000000
        /*082c*/ 	.short	0x0101
        /*082e*/ 	.byte	0xff
	.zero		1


	//   ....[107]....
        /*0830*/ 	.word	0x00003ec0
        /*0834*/ 	.word	0x000000ff
        /*0838*/ 	.word	0x000001d0
        /*083c*/ 	.short	0x0106
        /*083e*/ 	.byte	0x05
	.zero		1


	//   ....[108]....
        /*0840*/ 	.word	0x00003ee0
        /*0844*/ 	.word	0x000000ff
        /*0848*/ 	.word	0x000001d0
        /*084c*/ 	.short	0x010a
        /*084e*/ 	.byte	0x05
	.zero		1


	//   ....[109]....
        /*0850*/ 	.word	0x00003f70
        /*0854*/ 	.word	0x000000ff
        /*0858*/ 	.word	0x000001d0
        /*085c*/ 	.short	0x0106
        /*085e*/ 	.byte	0x04
	.zero		1


	//   ....[110]....
        /*0860*/ 	.word	0x00003fb0
        /*0864*/ 	.word	0x00000000
        /*0868*/ 	.word	0x000001d0
        /*086c*/ 	.short	0x010a
        /*086e*/ 	.byte	0xff
	.zero		1


	//   ....[111]....
        /*0870*/ 	.word	0x000045a0
        /*0874*/ 	.word	0x00000000
        /*0878*/ 	.word	0x000001c0
        /*087c*/ 	.short	0x010a
        /*087e*/ 	.byte	0xff
	.zero		1


	//   ....[112]....
        /*0880*/ 	.word	0x000046a0
        /*0884*/ 	.word	0x00000003
        /*0888*/ 	.word	0x00000000
        /*088c*/ 	.short	0x0101
        /*088e*/ 	.byte	0xff
	.zero		1


	//   ....[113]....
        /*0890*/ 	.word	0x000046b0
        /*0894*/ 	.word	0x000000ff
        /*0898*/ 	.word	0x00000000
        /*089c*/ 	.short	0x010a
        /*089e*/ 	.byte	0x08
	.zero		1


	//   ....[114]....
        /*08a0*/ 	.word	0x000046d0
        /*08a4*/ 	.word	0x000000ff
        /*08a8*/ 	.word	0x000001f0
        /*08ac*/ 	.short	0x010a
        /*08ae*/ 	.byte	0x0a
	.zero		1


	//   ....[115]....
        /*08b0*/ 	.word	0x000047b0
        /*08b4*/ 	.word	0x000000ff
        /*08b8*/ 	.word	0x00000000
        /*08bc*/ 	.short	0x010a
        /*08be*/ 	.byte	0x08
	.zero		1


	//   ....[116]....
        /*08c0*/ 	.word	0x000048f0
        /*08c4*/ 	.word	0x000000ff
        /*08c8*/ 	.word	0x00000000
        /*08cc*/ 	.short	0x010a
        /*08ce*/ 	.byte	0x1a
	.zero		1


	//   ....[117]....
        /*08d0*/ 	.word	0x00004b00
        /*08d4*/ 	.word	0x000000ff
        /*08d8*/ 	.word	0x00000000
        /*08dc*/ 	.short	0x010a
        /*08de*/ 	.byte	0x05
	.zero		1


	//   ....[118]....
        /*08e0*/ 	.word	0x00004b90
        /*08e4*/ 	.word	0x000000ff
        /*08e8*/ 	.word	0x00000000
        /*08ec*/ 	.short	0x010a
        /*08ee*/ 	.byte	0x06
	.zero		1


	//   ....[119]....
        /*08f0*/ 	.word	0x00004fa0
        /*08f4*/ 	.word	0x00000000
        /*08f8*/ 	.word	0x000001c0
        /*08fc*/ 	.short	0x010a
        /*08fe*/ 	.byte	0xff
	.zero		1


	//   ....[120]....
        /*0900*/ 	.word	0x000050e0
        /*0904*/ 	.word	0x00000000
        /*0908*/ 	.word	0x00000000
        /*090c*/ 	.short	0x0101
        /*090e*/ 	.byte	0xff
	.zero		1


	//   ....[121]....
        /*0910*/ 	.word	0x00005400
        /*0914*/ 	.word	0x000000ff
        /*0918*/ 	.word	0x000001b8
        /*091c*/ 	.short	0x010a
        /*091e*/ 	.byte	0x05
	.zero		1


	//   ....[122]....
        /*0920*/ 	.word	0x00005570
        /*0924*/ 	.word	0x000000ff
        /*0928*/ 	.word	0x00000190
        /*092c*/ 	.short	0x010a
        /*092e*/ 	.byte	0x05
	.zero		1


	//   ....[123]....
        /*0930*/ 	.word	0x00005760
        /*0934*/ 	.word	0x000000ff
        /*0938*/ 	.word	0x00000170
        /*093c*/ 	.short	0x010b
        /*093e*/ 	.byte	0x05
	.zero		1


	//   ....[124]....
        /*0940*/ 	.word	0x00005770
        /*0944*/ 	.word	0x000000ff
        /*0948*/ 	.word	0x00000000
        /*094c*/ 	.short	0x0101
        /*094e*/ 	.byte	0x0e
	.zero		1


	//   ....[125]....
        /*0950*/ 	.word	0x00005780
        /*0954*/ 	.word	0x000000ff
        /*0958*/ 	.word	0x00000198
        /*095c*/ 	.short	0x010a
        /*095e*/ 	.byte	0x05
	.zero		1


	//   ....[126]....
        /*0960*/ 	.word	0x00005940
        /*0964*/ 	.word	0x000000ff
        /*0968*/ 	.word	0x00000178
        /*096c*/ 	.short	0x010b
        /*096e*/ 	.byte	0x05
	.zero		1


	//   ....[127]....
        /*0970*/ 	.word	0x00005950
        /*0974*/ 	.word	0x000000ff
        /*0978*/ 	.word	0x00000000
        /*097c*/ 	.short	0x0101
        /*097e*/ 	.byte	0x0d
	.zero		1


	//   ....[128]....
        /*0980*/ 	.word	0x00005960
        /*0984*/ 	.word	0x000000ff
        /*0988*/ 	.word	0x000001a0
        /*098c*/ 	.short	0x010a
        /*098e*/ 	.byte	0x05
	.zero		1


	//   ....[129]....
        /*0990*/ 	.word	0x00005b10
        /*0994*/ 	.word	0x000000ff
        /*0998*/ 	.word	0x00000180
        /*099c*/ 	.short	0x010b
        /*099e*/ 	.byte	0x05
	.zero		1


	//   ....[130]....
        /*09a0*/ 	.word	0x00005b20
        /*09a4*/ 	.word	0x000000ff
        /*09a8*/ 	.word	0x00000000
        /*09ac*/ 	.short	0x0101
        /*09ae*/ 	.byte	0x07
	.zero		1


	//   ....[131]....
        /*09b0*/ 	.word	0x00005b30
        /*09b4*/ 	.word	0x000000ff
        /*09b8*/ 	.word	0x000001a8
        /*09bc*/ 	.short	0x010a
        /*09be*/ 	.byte	0x05
	.zero		1


	//   ....[132]....
        /*09c0*/ 	.word	0x00005d00
        /*09c4*/ 	.word	0x000000ff
        /*09c8*/ 	.word	0x00000188
        /*09cc*/ 	.short	0x010b
        /*09ce*/ 	.byte	0x05
	.zero		1


	//   ....[133]....
        /*09d0*/ 	.word	0x00005d10
        /*09d4*/ 	.word	0x000000ff
        /*09d8*/ 	.word	0x00000000
        /*09dc*/ 	.short	0x0101
        /*09de*/ 	.byte	0x06
	.zero		1


	//   ....[134]....
        /*09e0*/ 	.word	0x00005d20
        /*09e4*/ 	.word	0x000000ff
        /*09e8*/ 	.word	0x00000190
        /*09ec*/ 	.short	0x010a
        /*09ee*/ 	.byte	0x05
	.zero		1


	//   ....[135]....
        /*09f0*/ 	.word	0x00005ee0
        /*09f4*/ 	.word	0x000000ff
        /*09f8*/ 	.word	0x00000170
        /*09fc*/ 	.short	0x010b
        /*09fe*/ 	.byte	0x05
	.zero		1


	//   ....[136]....
        /*0a00*/ 	.word	0x00005ef0
        /*0a04*/ 	.word	0x000000ff
        /*0a08*/ 	.word	0x00000000
        /*0a0c*/ 	.short	0x0101
        /*0a0e*/ 	.byte	0x0e
	.zero		1


	//   ....[137]....
        /*0a10*/ 	.word	0x00005f00
        /*0a14*/ 	.word	0x000000ff
        /*0a18*/ 	.word	0x00000198
        /*0a1c*/ 	.short	0x010a
        /*0a1e*/ 	.byte	0x05
	.zero		1


	//   ....[138]....
        /*0a20*/ 	.word	0x000060b0
        /*0a24*/ 	.word	0x000000ff
        /*0a28*/ 	.word	0x00000178
        /*0a2c*/ 	.short	0x010b
        /*0a2e*/ 	.byte	0x05
	.zero		1


	//   ....[139]....
        /*0a30*/ 	.word	0x000060c0
        /*0a34*/ 	.word	0x000000ff
        /*0a38*/ 	.word	0x00000000
        /*0a3c*/ 	.short	0x0101
        /*0a3e*/ 	.byte	0x0d
	.zero		1


	//   ....[140]....
        /*0a40*/ 	.word	0x000060d0
        /*0a44*/ 	.word	0x000000ff
        /*0a48*/ 	.word	0x000001a0
        /*0a4c*/ 	.short	0x010a
        /*0a4e*/ 	.byte	0x05
	.zero		1


	//   ....[141]....
        /*0a50*/ 	.word	0x000062c0
        /*0a54*/ 	.word	0x000000ff
        /*0a58*/ 	.word	0x00000180
        /*0a5c*/ 	.short	0x010b
        /*0a5e*/ 	.byte	0x05
	.zero		1


	//   ....[142]....
        /*0a60*/ 	.word	0x00006330
        /*0a64*/ 	.word	0x000000ff
        /*0a68*/ 	.word	0x00000000
        /*0a6c*/ 	.short	0x0101
        /*0a6e*/ 	.byte	0x07
	.zero		1


	//   ....[143]....
        /*0a70*/ 	.word	0x00006340
        /*0a74*/ 	.word	0x000000ff
        /*0a78*/ 	.word	0x000001a8
        /*0a7c*/ 	.short	0x010a
        /*0a7e*/ 	.byte	0x05
	.zero		1


	//   ....[144]....
        /*0a80*/ 	.word	0x000065e0
        /*0a84*/ 	.word	0x000000ff
        /*0a88*/ 	.word	0x00000188
        /*0a8c*/ 	.short	0x010b
        /*0a8e*/ 	.byte	0x05
	.zero		1


	//   ....[145]....
        /*0a90*/ 	.word	0x00006600
        /*0a94*/ 	.word	0x000000ff
        /*0a98*/ 	.word	0x00000000
        /*0a9c*/ 	.short	0x0101
        /*0a9e*/ 	.byte	0x06
	.zero		1


	//   ....[146]....
        /*0aa0*/ 	.word	0x00006620
        /*0aa4*/ 	.word	0x000000ff
        /*0aa8*/ 	.word	0x00000190
        /*0aac*/ 	.short	0x010a
        /*0aae*/ 	.byte	0x05
	.zero		1


	//   ....[147]....
        /*0ab0*/ 	.word	0x00006640
        /*0ab4*/ 	.word	0x000000ff
        /*0ab8*/ 	.word	0x00000198
        /*0abc*/ 	.short	0x010a
        /*0abe*/ 	.byte	0x05
	.zero		1


	//   ....[148]....
        /*0ac0*/ 	.word	0x00006660
        /*0ac4*/ 	.word	0x000000ff
        /*0ac8*/ 	.word	0x000001a0
        /*0acc*/ 	.short	0x010a
        /*0ace*/ 	.byte	0x05
	.zero		1


	//   ....[149]....
        /*0ad0*/ 	.word	0x000066b0
        /*0ad4*/ 	.word	0x00000002
        /*0ad8*/ 	.word	0x000001a8
        /*0adc*/ 	.short	0x010a
        /*0ade*/ 	.byte	0xff
	.zero		1


	//   ....[150]....
        /*0ae0*/ 	.word	0x000069c0
        /*0ae4*/ 	.word	0x00000000
        /*0ae8*/ 	.word	0x000001c0
        /*0aec*/ 	.short	0x010a
        /*0aee*/ 	.byte	0xff
	.zero		1


	//   ....[151]....
        /*0af0*/ 	.word	0x00006ad0
        /*0af4*/ 	.word	0x00000000
        /*0af8*/ 	.word	0x00000000
        /*0afc*/ 	.short	0x0101
        /*0afe*/ 	.byte	0xff
	.zero		1


	//   ....[152]....
        /*0b00*/ 	.word	0x00007510
        /*0b04*/ 	.word	0x000000ff
        /*0b08*/ 	.word	0x00000170
        /*0b0c*/ 	.short	0x010a
        /*0b0e*/ 	.byte	0x2d
	.zero		1


	//   ....[153]....
        /*0b10*/ 	.word	0x00007520
        /*0b14*/ 	.word	0x0000003a
        /*0b18*/ 	.word	0x000001e0
        /*0b1c*/ 	.short	0x010a
        /*0b1e*/ 	.byte	0xff
	.zero		1


	//   ....[154]....
        /*0b20*/ 	.word	0x00007690
        /*0b24*/ 	.word	0x000000ff
        /*0b28*/ 	.word	0x00000170
        /*0b2c*/ 	.short	0x010a
        /*0b2e*/ 	.byte	0x2d
	.zero		1


	//   ....[155]....
        /*0b30*/ 	.word	0x00007770
        /*0b34*/ 	.word	0x0000003a
        /*0b38*/ 	.word	0x000001e0
        /*0b3c*/ 	.short	0x010a
        /*0b3e*/ 	.byte	0xff
	.zero		1


	//   ....[156]....
        /*0b40*/ 	.word	0x00008560
        /*0b44*/ 	.word	0x00000000
        /*0b48*/ 	.word	0x00000000
        /*0b4c*/ 	.short	0x0101
        /*0b4e*/ 	.byte	0xff
	.zero		1


	//   ....[157]....
        /*0b50*/ 	.word	0x00008570
        /*0b54*/ 	.word	0x00000002
        /*0b58*/ 	.word	0x00000170
        /*0b5c*/ 	.short	0x010a
        /*0b5e*/ 	.byte	0xff
	.zero		1


	//   ....[158]....
        /*0b60*/ 	.word	0x00008630
        /*0b64*/ 	.word	0x00000002
        /*0b68*/ 	.word	0x00000170
        /*0b6c*/ 	.short	0x010a
        /*0b6e*/ 	.byte	0xff
	.zero		1


	//   ....[159]....
        /*0b70*/ 	.word	0x00009410
        /*0b74*/ 	.word	0x0000006a
        /*0b78*/ 	.word	0x00000000
        /*0b7c*/ 	.short	0x0101
        /*0b7e*/ 	.byte	0xff
	.zero		1


	//   ....[160]....
        /*0b80*/ 	.word	0x00009430
        /*0b84*/ 	.word	0x00000000
        /*0b88*/ 	.word	0x00000170
        /*0b8c*/ 	.short	0x010a
        /*0b8e*/ 	.byte	0xff
	.zero		1


	//   ....[161]....
        /*0b90*/ 	.word	0x000094e0
        /*0b94*/ 	.word	0x00000000
        /*0b98*/ 	.word	0x00000170
        /*0b9c*/ 	.short	0x010a
        /*0b9e*/ 	.byte	0xff
	.zero		1


	//   ....[162]....
        /*0ba0*/ 	.word	0x0000a240
        /*0ba4*/ 	.word	0x0000006a
        /*0ba8*/ 	.word	0x00000000
        /*0bac*/ 	.short	0x0101
        /*0bae*/ 	.byte	0xff
	.zero		1


	//   ....[163]....
        /*0bb0*/ 	.word	0x0000a260
        /*0bb4*/ 	.word	0x00000000
        /*0bb8*/ 	.word	0x00000170
        /*0bbc*/ 	.short	0x010a
        /*0bbe*/ 	.byte	0xff
	.zero		1


	//   ....[164]....
        /*0bc0*/ 	.word	0x0000a320
        /*0bc4*/ 	.word	0x00000000
        /*0bc8*/ 	.word	0x00000170
        /*0bcc*/ 	.short	0x010a
        /*0bce*/ 	.byte	0xff
	.zero		1


	//   ....[165]....
        /*0bd0*/ 	.word	0x0000b130
        /*0bd4*/ 	.word	0x0000006b
        /*0bd8*/ 	.word	0x00000000
        /*0bdc*/ 	.short	0x0101
        /*0bde*/ 	.byte	0xff
	.zero		1


	//   ....[166]....
        /*0be0*/ 	.word	0x0000b150
        /*0be4*/ 	.word	0x00000000
        /*0be8*/ 	.word	0x00000170
        /*0bec*/ 	.short	0x010a
        /*0bee*/ 	.byte	0xff
	.zero		1


	//   ....[167]....
        /*0bf0*/ 	.word	0x0000b200
        /*0bf4*/ 	.word	0x00000000
        /*0bf8*/ 	.word	0x00000170
        /*0bfc*/ 	.short	0x010a
        /*0bfe*/ 	.byte	0xff
	.zero		1


	//   ....[168]....
        /*0c00*/ 	.word	0x0000bfd0
        /*0c04*/ 	.word	0x0000006b
        /*0c08*/ 	.word	0x00000000
        /*0c0c*/ 	.short	0x0101
        /*0c0e*/ 	.byte	0xff
	.zero		1


	//   ....[169]....
        /*0c10*/ 	.word	0x0000bff0
        /*0c14*/ 	.word	0x00000000
        /*0c18*/ 	.word	0x00000170
        /*0c1c*/ 	.short	0x010a
        /*0c1e*/ 	.byte	0xff
	.zero		1


	//   ....[170]....
        /*0c20*/ 	.word	0x0000c0a0
        /*0c24*/ 	.word	0x00000000
        /*0c28*/ 	.word	0x00000170
        /*0c2c*/ 	.short	0x010a
        /*0c2e*/ 	.byte	0xff
	.zero		1


	//   ....[171]....
        /*0c30*/ 	.word	0x0000cec0
        /*0c34*/ 	.word	0x0000006b
        /*0c38*/ 	.word	0x00000000
        /*0c3c*/ 	.short	0x0101
        /*0c3e*/ 	.byte	0xff
	.zero		1


	//   ....[172]....
        /*0c40*/ 	.word	0x0000cee0
        /*0c44*/ 	.word	0x00000000
        /*0c48*/ 	.word	0x00000170
        /*0c4c*/ 	.short	0x010a
        /*0c4e*/ 	.byte	0xff
	.zero		1


	//   ....[173]....
        /*0c50*/ 	.word	0x0000cf90
        /*0c54*/ 	.word	0x00000000
        /*0c58*/ 	.word	0x00000170
        /*0c5c*/ 	.short	0x010a
        /*0c5e*/ 	.byte	0xff
	.zero		1


	//   ....[174]....
        /*0c60*/ 	.word	0x0000dd40
        /*0c64*/ 	.word	0x0000006b
        /*0c68*/ 	.word	0x00000000
        /*0c6c*/ 	.short	0x0101
        /*0c6e*/ 	.byte	0xff
	.zero		1


	//   ....[175]....
        /*0c70*/ 	.word	0x0000dd60
        /*0c74*/ 	.word	0x00000000
        /*0c78*/ 	.word	0x00000170
        /*0c7c*/ 	.short	0x010a
        /*0c7e*/ 	.byte	0xff
	.zero		1


	//   ....[176]....
        /*0c80*/ 	.word	0x0000de10
        /*0c84*/ 	.word	0x00000000
        /*0c88*/ 	.word	0x00000170
        /*0c8c*/ 	.short	0x010a
        /*0c8e*/ 	.byte	0xff
	.zero		1


	//   ....[177]....
        /*0c90*/ 	.word	0x0000e680
        /*0c94*/ 	.word	0x000000ff
        /*0c98*/ 	.word	0x00000000
        /*0c9c*/ 	.short	0x0101
        /*0c9e*/ 	.byte	0x04
	.zero		1


	//   ....[178]....
        /*0ca0*/ 	.word	0x0000ec00
        /*0ca4*/ 	.word	0x00000000
        /*0ca8*/ 	.word	0x00000000
        /*0cac*/ 	.short	0x0101
        /*0cae*/ 	.byte	0xff
	.zero		1


	//   ....[179]....
        /*0cb0*/ 	.word	0x0000ee90
        /*0cb4*/ 	.word	0x000000ff
        /*0cb8*/ 	.word	0x00000000
        /*0cbc*/ 	.short	0x0101
        /*0cbe*/ 	.byte	0x04
	.zero		1


	//   ....[180]....
        /*0cc0*/ 	.word	0x0000eeb0
        /*0cc4*/ 	.word	0x00000002
        /*0cc8*/ 	.word	0x00000210
        /*0ccc*/ 	.short	0x010a
        /*0cce*/ 	.byte	0xff
	.zero		1


	//   ....[181]....
        /*0cd0*/ 	.word	0x0000ef10
        /*0cd4*/ 	.word	0x00000002
        /*0cd8*/ 	.word	0x000000b8
        /*0cdc*/ 	.short	0x010a
        /*0cde*/ 	.byte	0xff
	.zero		1


	//   ....[182]....
        /*0ce0*/ 	.word	0x0000ef70
        /*0ce4*/ 	.word	0x00000002
        /*0ce8*/ 	.word	0x000000b8
        /*0cec*/ 	.short	0x010a
        /*0cee*/ 	.byte	0xff
	.zero		1


	//   ....[183]....
        /*0cf0*/ 	.word	0x0000efc0
        /*0cf4*/ 	.word	0x00000002
        /*0cf8*/ 	.word	0x000001c0
        /*0cfc*/ 	.short	0x010a
        /*0cfe*/ 	.byte	0xff
	.zero		1


	//   ....[184]....
        /*0d00*/ 	.word	0x0000f020
        /*0d04*/ 	.word	0x00000000
        /*0d08*/ 	.word	0x00000000
        /*0d0c*/ 	.short	0x010a
        /*0d0e*/ 	.byte	0xff
	.zero		1


	//   ....[185]....
        /*0d10*/ 	.word	0x0000f080
        /*0d14*/ 	.word	0x00000000
        /*0d18*/ 	.word	0x00000000
        /*0d1c*/ 	.short	0x010a
        /*0d1e*/ 	.byte	0xff
	.zero		1


	//   ....[186]....
        /*0d20*/ 	.word	0x0000f0e0
        /*0d24*/ 	.word	0x00000000
        /*0d28*/ 	.word	0x00000000
        /*0d2c*/ 	.short	0x010a
        /*0d2e*/ 	.byte	0xff
	.zero		1


	//   ....[187]....
        /*0d30*/ 	.word	0x0000f140
        /*0d34*/ 	.word	0x00000000
        /*0d38*/ 	.word	0x00000000
        /*0d3c*/ 	.short	0x010a
        /*0d3e*/ 	.byte	0xff
	.zero		1


	//   ....[188]....
        /*0d40*/ 	.word	0x0000f1a0
        /*0d44*/ 	.word	0x00000000
        /*0d48*/ 	.word	0x00000000
        /*0d4c*/ 	.short	0x010a
        /*0d4e*/ 	.byte	0xff
	.zero		1


	//   ....[189]....
        /*0d50*/ 	.word	0x0000f200
        /*0d54*/ 	.word	0x00000000
        /*0d58*/ 	.word	0x00000000
        /*0d5c*/ 	.short	0x010a
        /*0d5e*/ 	.byte	0xff
	.zero		1


	//   ....[190]....
        /*0d60*/ 	.word	0x0000f260
        /*0d64*/ 	.word	0x00000000
        /*0d68*/ 	.word	0x00000000
        /*0d6c*/ 	.short	0x010a
        /*0d6e*/ 	.byte	0xff
	.zero		1


	//   ....[191]....
        /*0d70*/ 	.word	0x0000f2c0
        /*0d74*/ 	.word	0x00000000
        /*0d78*/ 	.word	0x00000000
        /*0d7c*/ 	.short	0x010a
        /*0d7e*/ 	.byte	0xff
	.zero		1


	//   ....[192]....
        /*0d80*/ 	.word	0x0000f320
        /*0d84*/ 	.word	0x00000000
        /*0d88*/ 	.word	0x00000000
        /*0d8c*/ 	.short	0x010a
        /*0d8e*/ 	.byte	0xff
	.zero		1


	//   ....[193]....
        /*0d90*/ 	.word	0x0000f380
        /*0d94*/ 	.word	0x00000000
        /*0d98*/ 	.word	0x00000000
        /*0d9c*/ 	.short	0x010a
        /*0d9e*/ 	.byte	0xff
	.zero		1


	//   ....[194]....
        /*0da0*/ 	.word	0x0000f3e0
        /*0da4*/ 	.word	0x00000000
        /*0da8*/ 	.word	0x00000000
        /*0dac*/ 	.short	0x010a
        /*0dae*/ 	.byte	0xff
	.zero		1


	//   ....[195]....
        /*0db0*/ 	.word	0x0000f440
        /*0db4*/ 	.word	0x00000000
        /*0db8*/ 	.word	0x00000000
        /*0dbc*/ 	.short	0x010a
        /*0dbe*/ 	.byte	0xff
	.zero		1


	//   ....[196]....
        /*0dc0*/ 	.word	0x0000f4a0
        /*0dc4*/ 	.word	0x00000000
        /*0dc8*/ 	.word	0x00000000
        /*0dcc*/ 	.short	0x010a
        /*0dce*/ 	.byte	0xff
	.zero		1


	//   ....[197]....
        /*0dd0*/ 	.word	0x0000f500
        /*0dd4*/ 	.word	0x00000000
        /*0dd8*/ 	.word	0x00000000
        /*0ddc*/ 	.short	0x010a
        /*0dde*/ 	.byte	0xff
	.zero		1


	//   ....[198]....
        /*0de0*/ 	.word	0x0000f560
        /*0de4*/ 	.word	0x00000000
        /*0de8*/ 	.word	0x00000000
        /*0dec*/ 	.short	0x010a
        /*0dee*/ 	.byte	0xff
	.zero		1


	//   ....[199]....
        /*0df0*/ 	.word	0x0000f5c0
        /*0df4*/ 	.word	0x00000000
        /*0df8*/ 	.word	0x00000000
        /*0dfc*/ 	.short	0x010a
        /*0dfe*/ 	.byte	0xff
	.zero		1


	//   ....[200]....
        /*0e00*/ 	.word	0x0000f620
        /*0e04*/ 	.word	0x00000000
        /*0e08*/ 	.word	0x00000000
        /*0e0c*/ 	.short	0x010a
        /*0e0e*/ 	.byte	0xff
	.zero		1


	//   ....[201]....
        /*0e10*/ 	.word	0x0000f680
        /*0e14*/ 	.word	0x00000000
        /*0e18*/ 	.word	0x00000000
        /*0e1c*/ 	.short	0x010a
        /*0e1e*/ 	.byte	0xff
	.zero		1


	//   ....[202]....
        /*0e20*/ 	.word	0x0000f6e0
        /*0e24*/ 	.word	0x00000000
        /*0e28*/ 	.word	0x00000000
        /*0e2c*/ 	.short	0x010a
        /*0e2e*/ 	.byte	0xff
	.zero		1


	//   ....[203]....
        /*0e30*/ 	.word	0x0000f740
        /*0e34*/ 	.word	0x00000000
        /*0e38*/ 	.word	0x00000000
        /*0e3c*/ 	.short	0x010a
        /*0e3e*/ 	.byte	0xff
	.zero		1


	//   ....[204]....
        /*0e40*/ 	.word	0x0000f7a0
        /*0e44*/ 	.word	0x00000000
        /*0e48*/ 	.word	0x00000000
        /*0e4c*/ 	.short	0x010a
        /*0e4e*/ 	.byte	0xff
	.zero		1


	//   ....[205]....
        /*0e50*/ 	.word	0x0000f800
        /*0e54*/ 	.word	0x00000000
        /*0e58*/ 	.word	0x00000000
        /*0e5c*/ 	.short	0x010a
        /*0e5e*/ 	.byte	0xff
	.zero		1


	//   ....[206]....
        /*0e60*/ 	.word	0x0000f850
        /*0e64*/ 	.word	0x00000000
        /*0e68*/ 	.word	0x00000200
        /*0e6c*/ 	.short	0x010a
        /*0e6e*/ 	.byte	0xff
	.zero		1


	//   ....[207]....
        /*0e70*/ 	.word	0x0000f8b0
        /*0e74*/ 	.word	0x00000000
        /*0e78*/ 	.word	0x000001d0
        /*0e7c*/ 	.short	0x010a
        /*0e7e*/ 	.byte	0xff
	.zero		1


	//   ....[208]....
        /*0e80*/ 	.word	0x0000f900
        /*0e84*/ 	.word	0x00000000
        /*0e88*/ 	.word	0x000001c0
        /*0e8c*/ 	.short	0x010a
        /*0e8e*/ 	.byte	0xff
	.zero		1


	//   ....[209]....
        /*0e90*/ 	.word	0x0000f960
        /*0e94*/ 	.word	0x00000000
        /*0e98*/ 	.word	0x000001d0
        /*0e9c*/ 	.short	0x010a
        /*0e9e*/ 	.byte	0xff
	.zero		1


	//   ....[210]....
        /*0ea0*/ 	.word	0x0000f9b0
        /*0ea4*/ 	.word	0x00000000
        /*0ea8*/ 	.word	0x000001c0
        /*0eac*/ 	.short	0x010a
        /*0eae*/ 	.byte	0xff
	.zero		1


	//   ....[211]....
        /*0eb0*/ 	.word	0x0000fa10
        /*0eb4*/ 	.word	0x00000002
        /*0eb8*/ 	.word	0x000001f0
        /*0ebc*/ 	.short	0x010a
        /*0ebe*/ 	.byte	0xff
	.zero		1


	//   ....[212]....
        /*0ec0*/ 	.word	0x0000fa70
        /*0ec4*/ 	.word	0x00000000
        /*0ec8*/ 	.word	0x00000000
        /*0ecc*/ 	.short	0x010a
        /*0ece*/ 	.byte	0xff
	.zero		1


	//   ....[213]....
        /*0ed0*/ 	.word	0x0000fad0
        /*0ed4*/ 	.word	0x00000000
        /*0ed8*/ 	.word	0x00000000
        /*0edc*/ 	.short	0x010a
        /*0ede*/ 	.byte	0xff
	.zero		1


	//   ....[214]....
        /*0ee0*/ 	.word	0x0000fb30
        /*0ee4*/ 	.word	0x00000000
        /*0ee8*/ 	.word	0x00000000
        /*0eec*/ 	.short	0x010a
        /*0eee*/ 	.byte	0xff
	.zero		1


	//   ....[215]....
        /*0ef0*/ 	.word	0x0000fb80
        /*0ef4*/ 	.word	0x00000000
        /*0ef8*/ 	.word	0x000001c0
        /*0efc*/ 	.short	0x010a
        /*0efe*/ 	.byte	0xff
	.zero		1


	//   ....[216]....
        /*0f00*/ 	.word	0x0000fbe0
        /*0f04*/ 	.word	0x00000000
        /*0f08*/ 	.word	0x000001b8
        /*0f0c*/ 	.short	0x010a
        /*0f0e*/ 	.byte	0xff
	.zero		1


	//   ....[217]....
        /*0f10*/ 	.word	0x0000fc40
        /*0f14*/ 	.word	0x00000000
        /*0f18*/ 	.word	0x00000190
        /*0f1c*/ 	.short	0x010a
        /*0f1e*/ 	.byte	0xff
	.zero		1


	//   ....[218]....
        /*0f20*/ 	.word	0x0000fca0
        /*0f24*/ 	.word	0x00000000
        /*0f28*/ 	.word	0x00000198
        /*0f2c*/ 	.short	0x010a
        /*0f2e*/ 	.byte	0xff
	.zero		1


	//   ....[219]....
        /*0f30*/ 	.word	0x0000fd00
        /*0f34*/ 	.word	0x00000000
        /*0f38*/ 	.word	0x000001a0
        /*0f3c*/ 	.short	0x010a
        /*0f3e*/ 	.byte	0xff
	.zero		1


	//   ....[220]....
        /*0f40*/ 	.word	0x0000fd60
        /*0f44*/ 	.word	0x00000000
        /*0f48*/ 	.word	0x000001a8
        /*0f4c*/ 	.short	0x010a
        /*0f4e*/ 	.byte	0xff
	.zero		1


	//   ....[221]....
        /*0f50*/ 	.word	0x0000fdc0
        /*0f54*/ 	.word	0x00000000
        /*0f58*/ 	.word	0x00000190
        /*0f5c*/ 	.short	0x010a
        /*0f5e*/ 	.byte	0xff
	.zero		1


	//   ....[222]....
        /*0f60*/ 	.word	0x0000fe20
        /*0f64*/ 	.word	0x00000000
        /*0f68*/ 	.word	0x00000198
        /*0f6c*/ 	.short	0x010a
        /*0f6e*/ 	.byte	0xff
	.zero		1


	//   ....[223]....
        /*0f70*/ 	.word	0x0000fe80
        /*0f74*/ 	.word	0x00000000
        /*0f78*/ 	.word	0x000001a0
        /*0f7c*/ 	.short	0x010a
        /*0f7e*/ 	.byte	0xff
	.zero		1


	//   ....[224]....
        /*0f80*/ 	.word	0x0000fee0
        /*0f84*/ 	.word	0x00000000
        /*0f88*/ 	.word	0x000001a8
        /*0f8c*/ 	.short	0x010a
        /*0f8e*/ 	.byte	0xff
	.zero		1


	//   ....[225]....
        /*0f90*/ 	.word	0x0000ff40
        /*0f94*/ 	.word	0x00000000
        /*0f98*/ 	.word	0x00000190
        /*0f9c*/ 	.short	0x010a
        /*0f9e*/ 	.byte	0xff
	.zero		1


	//   ....[226]....
        /*0fa0*/ 	.word	0x0000ffa0
        /*0fa4*/ 	.word	0x00000000
        /*0fa8*/ 	.word	0x00000198
        /*0fac*/ 	.short	0x010a
        /*0fae*/ 	.byte	0xff
	.zero		1


	//   ....[227]....
        /*0fb0*/ 	.word	0x00010000
        /*0fb4*/ 	.word	0x00000002
        /*0fb8*/ 	.word	0x000001a0
        /*0fbc*/ 	.short	0x010a
        /*0fbe*/ 	.byte	0xff
	.zero		1


	//   ....[228]....
        /*0fc0*/ 	.word	0x00010050
        /*0fc4*/ 	.word	0x00000000
        /*0fc8*/ 	.word	0x000001c0
        /*0fcc*/ 	.short	0x010a
        /*0fce*/ 	.byte	0xff
	.zero		1


	//   ....[229]....
        /*0fd0*/ 	.word	0x000100b0
        /*0fd4*/ 	.word	0x00000004
        /*0fd8*/ 	.word	0x00000170
        /*0fdc*/ 	.short	0x010a
        /*0fde*/ 	.byte	0xff
	.zero		1


	//   ....[230]....
        /*0fe0*/ 	.word	0x00010100
        /*0fe4*/ 	.word	0x0000003a
        /*0fe8*/ 	.word	0x000001e0
        /*0fec*/ 	.short	0x010a
        /*0fee*/ 	.byte	0xff
	.zero		1


	//   ....[231]....
        /*0ff0*/ 	.word	0x00010150
        /*0ff4*/ 	.word	0x00000002
        /*0ff8*/ 	.word	0x00000170
        /*0ffc*/ 	.short	0x010a
        /*0ffe*/ 	.byte	0xff
	.zero		1


	//   ....[232]....
        /*1000*/ 	.word	0x000101a0
        /*1004*/ 	.word	0x00000000
        /*1008*/ 	.word	0x00000170
        /*100c*/ 	.short	0x010a
        /*100e*/ 	.byte	0xff
	.zero		1


	//   ....[233]....
        /*1010*/ 	.word	0x000101f0
        /*1014*/ 	.word	0x00000000
        /*1018*/ 	.word	0x00000170
        /*101c*/ 	.short	0x010a
        /*101e*/ 	.byte	0xff
	.zero		1


	//   ....[234]....
        /*1020*/ 	.word	0x00010240
        /*1024*/ 	.word	0x00000000
        /*1028*/ 	.word	0x00000170
        /*102c*/ 	.short	0x010a
        /*102e*/ 	.byte	0xff
	.zero		1


	//   ....[235]....
        /*1030*/ 	.word	0x00010290
        /*1034*/ 	.word	0x00000000
        /*1038*/ 	.word	0x00000170
        /*103c*/ 	.short	0x010a
        /*103e*/ 	.byte	0xff
	.zero		1


	//   ....[236]....
        /*1040*/ 	.word	0x000102e0
        /*1044*/ 	.word	0x00000000
        /*1048*/ 	.word	0x00000170
        /*104c*/ 	.short	0x010a
        /*104e*/ 	.byte	0xff
	.zero		1


	//   ....[237]....
        /*1050*/ 	.word	0x00010330
        /*1054*/ 	.word	0x00000000
        /*1058*/ 	.word	0x00000170
        /*105c*/ 	.short	0x010a
        /*105e*/ 	.byte	0xff
	.zero		1


	//----- nvinfo : EIATTR_NUM_MBARRIERS
	.align		4
.L_47:
        /*1060*/ 	.byte	0x03, 0x38
        /*1062*/ 	.short	0x0044


	//----- nvinfo : EIATTR_EXIT_INSTR_OFFSETS
	.align		4
        /*1064*/ 	.byte	0x04, 0x1c
        /*1066*/ 	.short	(.L_49 - .L_48)


	//   ....[0]....
.L_48:
        /*1068*/ 	.word	0x00003a90


	//   ....[1]....
        /*106c*/ 	.word	0x00003f80


	//   ....[2]....
        /*1070*/ 	.word	0x00003fe0


	//   ....[3]....
        /*1074*/ 	.word	0x00004df0


	//   ....[4]....
        /*1078*/ 	.word	0x000066e0


	//   ....[5]....
        /*107c*/ 	.word	0x00006720


	//   ....[6]....
        /*1080*/ 	.word	0x0000ed80


	//   ....[7]....
        /*1084*/ 	.word	0x0000ee00


	//   ....[8]....
        /*1088*/ 	.word	0x0000ee30


	//   ....[9]....
        /*108c*/ 	.word	0x0000eea0


	//----- nvinfo : EIATTR_MAX_THREADS
	.align		4
.L_49:
        /*1090*/ 	.byte	0x04, 0x05
        /*1092*/ 	.short	(.L_51 - .L_50)
.L_50:
        /*1094*/ 	.word	0x00000100
        /*1098*/ 	.word	0x00000001
        /*109c*/ 	.word	0x00000001


	//----- nvinfo : EIATTR_CRS_STACK_SIZE
	.align		4
.L_51:
        /*10a0*/ 	.byte	0x04, 0x1e
        /*10a2*/ 	.short	(.L_53 - .L_52)
.L_52:
        /*10a4*/ 	.word	0x00000000


	//----- nvinfo : EIATTR_CBANK_PARAM_SIZE
	.align		4
.L_53:
        /*10a8*/ 	.byte	0x03, 0x19
        /*10aa*/ 	.short	0x0c00


	//----- nvinfo : EIATTR_PARAM_CBANK
	.align		4
        /*10ac*/ 	.byte	0x04, 0x0a
        /*10ae*/ 	.short	(.L_55 - .L_54)
	.align		4
.L_54:
        /*10b0*/ 	.word	index@(.nv.constant0._ZN7cutlass13device_kernelINS_4gemm6kernel13GemmUniversalIN4cute5tupleIJiiiiEEENS1_10collective13CollectiveMmaINS1_46MainloopSm100TmaUmmaWarpSpecializedBlockScaledILi23ELi2ELi2ENS5_IJNS4_1CILi4EEENSA_ILi2EEENSA_ILi1EEEEEEEENS5_IJNSA_ILi128EEESG_NSA_ILi64EEEEEENS5_IJNS_12float_e2m1_tENS_13float_ue4m3_tEEEENS5_IJNS5_IJlSD_lEEENS4_6LayoutINS5_IJNS5_IJNS5_IJNSA_ILi32EEESB_EEEiEEENS5_IJNS5_IJNSA_ILi16EEESB_EEEiEEENS5_IJSD_iEEEEEENS5_IJST_NS5_IJNS5_IJNSA_ILi0EEESD_EEENSA_ILi512EEEEEENS5_IJSW_iEEEEEEEEEEESL_S13_NS4_8TiledMMAINS4_8MMA_AtomIJNS4_17SM100_MMA_MXF4_SSISJ_SJ_fSK_Li128ELi128ELi16ELNS4_4UMMA5MajorE0ELS18_0ELNS17_7ScaleInE0ELS19_0EEEEEENSN_INS5_IJSD_SD_SD_EEENS5_IJSW_SW_SW_EEEEENS5_IJNS4_10UnderscoreES1F_S1F_EEEEENS5_IJNS4_23SM90_TMA_LOAD_MULTICASTES1I_EEENS5_IJNS4_14ComposedLayoutINS4_7SwizzleILi1ELi4ELi3EEENS4_18smem_ptr_flag_bitsILi4EEENSN_INS5_IJNSA_ILi8EEESH_EEENS5_IJSH_SD_EEEEEEENSN_INS5_IJNS5_IJNS5_IJSP_SD_EEESS_EEESD_NS5_IJSD_SD_EEEEEENS5_IJNS5_IJNS5_IJSS_SY_EEESX_EEESW_NS5_IJSB_SY_EEEEEEEEEEEvNS4_8identityES1J_S23_vS24_EENS_8epilogue10collective18CollectiveEpilogueINS26_23Sm100TmaWarpSpecializedILi4ELi2ELi16ELb1ELb0EEEJNS5_IJSH_SG_SH_EEENS5_IJNSN_ISH_SD_EENSN_INS5_IJSR_SC_EEENS5_IJSD_SH_EEEEEEEENS_10bfloat16_tESM_S2H_SM_NS26_6fusion15FusionCallbacksIS2A_NS2I_17LinearCombinationIS2H_fS2H_fLNS_15FloatRoundStyleE2EEES2B_S2G_JEEENS4_5SM1004TMEM4LOAD26SM100_TMEM_LOAD_32dp32b16xENS4_13SM90_TMA_LOADENS1K_IS1M_NS1N_ILi16EEENSN_INS5_IJS1P_SR_EEENS5_IJSR_SD_EEEEEEENS4_39AutoVectorizingCopyWithAssumedAlignmentILi128EEENS4_14SM90_TMA_STOREES2X_S2Z_S2Z_EEEvvEEEEvNT_6ParamsE)
        /*10b4*/ 	.short	0x0380
        /*10b6*/ 	.short	0x0c00


	//----- nvinfo : EIATTR_SW_WAR
	.align		4
.L_55:
        /*10b8*/ 	.byte	0x04, 0x36
        /*10ba*/ 	.short	(.L_57 - .L_56)
.L_56:
        /*10bc*/ 	.word	0x00000008
.L_57:


//--------------------- .nv.callgraph             --------------------------
	.section	.nv.callgraph,"",@"SHT_CUDA_CALLGRAPH"
	.align	4
	.sectionentsize	8
	.align		4
        /*0000*/ 	.word	0x00000000
	.align		4
        /*0004*/ 	.word	0xffffffff
	.align		4
        /*0008*/ 	.word	index@(_ZN7cutlass13device_kernelINS_4gemm6kernel13GemmUniversalIN4cute5tupleIJiiiiEEENS1_10collective13CollectiveMmaINS1_46MainloopSm100TmaUmmaWarpSpecializedBlockScaledILi23ELi2ELi2ENS5_IJNS4_1CILi4EEENSA_ILi2EEENSA_ILi1EEEEEEEENS5_IJNSA_ILi128EEESG_NSA_ILi64EEEEEENS5_IJNS_12float_e2m1_tENS_13float_ue4m3_tEEEENS5_IJNS5_IJlSD_lEEENS4_6LayoutINS5_IJNS5_IJNS5_IJNSA_ILi32EEESB_EEEiEEENS5_IJNS5_IJNSA_ILi16EEESB_EEEiEEENS5_IJSD_iEEEEEENS5_IJST_NS5_IJNS5_IJNSA_ILi0EEESD_EEENSA_ILi512EEEEEENS5_IJSW_iEEEEEEEEEEESL_S13_NS4_8TiledMMAINS4_8MMA_AtomIJNS4_17SM100_MMA_MXF4_SSISJ_SJ_fSK_Li128ELi128ELi16ELNS4_4UMMA5MajorE0ELS18_0ELNS17_7ScaleInE0ELS19_0EEEEEENSN_INS5_IJSD_SD_SD_EEENS5_IJSW_SW_SW_EEEEENS5_IJNS4_10UnderscoreES1F_S1F_EEEEENS5_IJNS4_23SM90_TMA_LOAD_MULTICASTES1I_EEENS5_IJNS4_14ComposedLayoutINS4_7SwizzleILi1ELi4ELi3EEENS4_18smem_ptr_flag_bitsILi4EEENSN_INS5_IJNSA_ILi8EEESH_EEENS5_IJSH_SD_EEEEEEENSN_INS5_IJNS5_IJNS5_IJSP_SD_EEESS_EEESD_NS5_IJSD_SD_EEEEEENS5_IJNS5_IJNS5_IJSS_SY_EEESX_EEESW_NS5_IJSB_SY_EEEEEEEEEEEvNS4_8identityES1J_S23_vS24_EENS_8epilogue10collective18CollectiveEpilogueINS26_23Sm100TmaWarpSpecializedILi4ELi2ELi16ELb1ELb0EEEJNS5_IJSH_SG_SH_EEENS5_IJNSN_ISH_SD_EENSN_INS5_IJSR_SC_EEENS5_IJSD_SH_EEEEEEEENS_10bfloat16_tESM_S2H_SM_NS26_6fusion15FusionCallbacksIS2A_NS2I_17LinearCombinationIS2H_fS2H_fLNS_15FloatRoundStyleE2EEES2B_S2G_JEEENS4_5SM1004TMEM4LOAD26SM100_TMEM_LOAD_32dp32b16xENS4_13SM90_TMA_LOADENS1K_IS1M_NS1N_ILi16EEENSN_INS5_IJS1P_SR_EEENS5_IJSR_SD_EEEEEEENS4_39AutoVectorizingCopyWithAssumedAlignmentILi128EEENS4_14SM90_TMA_STOREES2X_S2Z_S2Z_EEEvvEEEEvNT_6ParamsE)
	.align		4
        /*000c*/ 	.word	index@(__assertfail)
	.align		4
        /*0010*/ 	.word	0x00000000
	.align		4
        /*0014*/ 	.word	0xfffffffe
	.align		4
        /*0018*/ 	.word	0x00000000
	.align		4
        /*001c*/ 	.word	0xfffffffd
	.align		4
        /*0020*/ 	.word	0x00000000
	.align		4
        /*0024*/ 	.word	0xfffffffc


//--------------------- .nv.constant4             --------------------------
	.section	.nv.constant4,"a",@progbits
	.align	8
	.align		8
.nv.constant4:
        /*0000*/ 	.dword	__assertfail
	.align		8
        /*0008*/ 	.dword	__unnamed_1
	.align		8
        /*0010*/ 	.dword	__unnamed_2
	.align		8
        /*0018*/ 	.dword	_ZN40_INTERNAL_38274062_4_k_cu_491e89c1_178724cuda3std3__45__cpo5beginE
	.align		8
        /*0020*/ 	.dword	_ZN40_INTERNAL_38274062_4_k_cu_491e89c1_178724cuda3std3__45__cpo3endE
	.align		8
        /*0028*/ 	.dword	_ZN40_INTERNAL_38274062_4_k_cu_491e89c1_178724cuda3std3__45__cpo6cbeginE
	.align		8
        /*0030*/ 	.dword	_ZN40_INTERNAL_38274062_4_k_cu_491e89c1_178724cuda3std3__45__cpo4cendE
	.align		8
        /*0038*/ 	.dword	_ZN40_INTERNAL_38274062_4_k_cu_491e89c1_178724cuda3std3__442_GLOBAL__N__38274062_4_k_cu_491e89c1_178726ignoreE
	.align		8
        /*0040*/ 	.dword	_ZN40_INTERNAL_38274062_4_k_cu_491e89c1_178724cuda3std3__419piecewise_constructE
	.align		8
        /*0048*/ 	.dword	_ZN40_INTERNAL_38274062_4_k_cu_491e89c1_178724cuda3std3__48in_placeE
	.align		8
        /*0050*/ 	.dword	_ZN40_INTERNAL_38274062_4_k_cu_491e89c1_178724cuda3std6ranges3__45__cpo4swapE
	.align		8
        /*0058*/ 	.dword	_ZN40_INTERNAL_38274062_4_k_cu_491e89c1_178724cuda3std6ranges3__45__cpo9iter_moveE
	.align		8
        /*0060*/ 	.dword	_ZN40_INTERNAL_38274062_4_k_cu_491e89c1_178724cute7productE
	.align		8
        /*0068*/ 	.dword	_ZN40_INTERNAL_38274062_4_k_cu_491e89c1_178724cute1_E
	.align		8
        /*0070*/ 	.dword	$str$25
	.align		8
        /*0078*/ 	.dword	$str$26
	.align		8
        /*0080*/ 	.dword	$str$29
	.align		8
        /*0088*/ 	.dword	$str$30


//--------------------- .text._ZN7cutlass13device_kernelINS_4gemm6kernel13GemmUniversalIN4cute5tupleIJiiiiEEENS1_10collective13CollectiveMmaINS1_46MainloopSm100TmaUmmaWarpSpecializedBlockScaledILi23ELi2ELi2ENS5_IJNS4_1CILi4EEENSA_ILi2EEENSA_ILi1EEEEEEEENS5_IJNSA_ILi128EEESG_NSA_ILi64EEEEEENS5_IJNS_12float_e2m1_tENS_13float_ue4m3_tEEEENS5_IJNS5_IJlSD_lEEENS4_6LayoutINS5_IJNS5_IJNS5_IJNSA_ILi32EEESB_EEEiEEENS5_IJNS5_IJNSA_ILi16EEESB_EEEiEEENS5_IJSD_iEEEEEENS5_IJST_NS5_IJNS5_IJNSA_ILi0EEESD_EEENSA_ILi512EEEEEENS5_IJSW_iEEEEEEEEEEESL_S13_NS4_8TiledMMAINS4_8MMA_AtomIJNS4_17SM100_MMA_MXF4_SSISJ_SJ_fSK_Li128ELi128ELi16ELNS4_4UMMA5MajorE0ELS18_0ELNS17_7ScaleInE0ELS19_0EEEEEENSN_INS5_IJSD_SD_SD_EEENS5_IJSW_SW_SW_EEEEENS5_IJNS4_10UnderscoreES1F_S1F_EEEEENS5_IJNS4_23SM90_TMA_LOAD_MULTICASTES1I_EEENS5_IJNS4_14ComposedLayoutINS4_7SwizzleILi1ELi4ELi3EEENS4_18smem_ptr_flag_bitsILi4EEENSN_INS5_IJNSA_ILi8EEESH_EEENS5_IJSH_SD_EEEEEEENSN_INS5_IJNS5_IJNS5_IJSP_SD_EEESS_EEESD_NS5_IJSD_SD_EEEEEENS5_IJNS5_IJNS5_IJSS_SY_EEESX_EEESW_NS5_IJSB_SY_EEEEEEEEEEEvNS4_8identityES1J_S23_vS24_EENS_8epilogue10collective18CollectiveEpilogueINS26_23Sm100TmaWarpSpecializedILi4ELi2ELi16ELb1ELb0EEEJNS5_IJSH_SG_SH_EEENS5_IJNSN_ISH_SD_EENSN_INS5_IJSR_SC_EEENS5_IJSD_SH_EEEEEEEENS_10bfloat16_tESM_S2H_SM_NS26_6fusion15FusionCallbacksIS2A_NS2I_17LinearCombinationIS2H_fS2H_fLNS_15FloatRoundStyleE2EEES2B_S2G_JEEENS4_5SM1004TMEM4LOAD26SM100_TMEM_LOAD_32dp32b16xENS4_13SM90_TMA_LOADENS1K_IS1M_NS1N_ILi16EEENSN_INS5_IJS1P_SR_EEENS5_IJSR_SD_EEEEEEENS4_39AutoVectorizingCopyWithAssumedAlignmentILi128EEENS4_14SM90_TMA_STOREES2X_S2Z_S2Z_EEEvvEEEEvNT_6ParamsE --------------------------
	.section	.text._ZN7cutlass13device_kernelINS_4gemm6kernel13GemmUniversalIN4cute5tupleIJiiiiEEENS1_10collective13CollectiveMmaINS1_46MainloopSm100TmaUmmaWarpSpecializedBlockScaledILi23ELi2ELi2ENS5_IJNS4_1CILi4EEENSA_ILi2EEENSA_ILi1EEEEEEEENS5_IJNSA_ILi128EEESG_NSA_ILi64EEEEEENS5_IJNS_12float_e2m1_tENS_13float_ue4m3_tEEEENS5_IJNS5_IJlSD_lEEENS4_6LayoutINS5_IJNS5_IJNS5_IJNSA_ILi32EEESB_EEEiEEENS5_IJNS5_IJNSA_ILi16EEESB_EEEiEEENS5_IJSD_iEEEEEENS5_IJST_NS5_IJNS5_IJNSA_ILi0EEESD_EEENSA_ILi512EEEEEENS5_IJSW_iEEEEEEEEEEESL_S13_NS4_8TiledMMAINS4_8MMA_AtomIJNS4_17SM100_MMA_MXF4_SSISJ_SJ_fSK_Li128ELi128ELi16ELNS4_4UMMA5MajorE0ELS18_0ELNS17_7ScaleInE0ELS19_0EEEEEENSN_INS5_IJSD_SD_SD_EEENS5_IJSW_SW_SW_EEEEENS5_IJNS4_10UnderscoreES1F_S1F_EEEEENS5_IJNS4_23SM90_TMA_LOAD_MULTICASTES1I_EEENS5_IJNS4_14ComposedLayoutINS4_7SwizzleILi1ELi4ELi3EEENS4_18smem_ptr_flag_bitsILi4EEENSN_INS5_IJNSA_ILi8EEESH_EEENS5_IJSH_SD_EEEEEEENSN_INS5_IJNS5_IJNS5_IJSP_SD_EEESS_EEESD_NS5_IJSD_SD_EEEEEENS5_IJNS5_IJNS5_IJSS_SY_EEESX_EEESW_NS5_IJSB_SY_EEEEEEEEEEEvNS4_8identityES1J_S23_vS24_EENS_8epilogue10collective18CollectiveEpilogueINS26_23Sm100TmaWarpSpecializedILi4ELi2ELi16ELb1ELb0EEEJNS5_IJSH_SG_SH_EEENS5_IJNSN_ISH_SD_EENSN_INS5_IJSR_SC_EEENS5_IJSD_SH_EEEEEEEENS_10bfloat16_tESM_S2H_SM_NS26_6fusion15FusionCallbacksIS2A_NS2I_17LinearCombinationIS2H_fS2H_fLNS_15FloatRoundStyleE2EEES2B_S2G_JEEENS4_5SM1004TMEM4LOAD26SM100_TMEM_LOAD_32dp32b16xENS4_13SM90_TMA_LOADENS1K_IS1M_NS1N_ILi16EEENSN_INS5_IJS1P_SR_EEENS5_IJSR_SD_EEEEEEENS4_39AutoVectorizingCopyWithAssumedAlignmentILi128EEENS4_14SM90_TMA_STOREES2X_S2Z_S2Z_EEEvvEEEEvNT_6ParamsE,"ax",@progbits
	.align	128
.text._ZN7cutlass13device_kernelINS_4gemm6kernel13GemmUniversalIN4cute5tupleIJiiiiEEENS1_10collective13CollectiveMmaINS1_46MainloopSm100TmaUmmaWarpSpecializedBlockScaledILi23ELi2ELi2ENS5_IJNS4_1CILi4EEENSA_ILi2EEENSA_ILi1EEEEEEEENS5_IJNSA_ILi128EEESG_NSA_ILi64EEEEEENS5_IJNS_12float_e2m1_tENS_13float_ue4m3_tEEEENS5_IJNS5_IJlSD_lEEENS4_6LayoutINS5_IJNS5_IJNS5_IJNSA_ILi32EEESB_EEEiEEENS5_IJNS5_IJNSA_ILi16EEESB_EEEiEEENS5_IJSD_iEEEEEENS5_IJST_NS5_IJNS5_IJNSA_ILi0EEESD_EEENSA_ILi512EEEEEENS5_IJSW_iEEEEEEEEEEESL_S13_NS4_8TiledMMAINS4_8MMA_AtomIJNS4_17SM100_MMA_MXF4_SSISJ_SJ_fSK_Li128ELi128ELi16ELNS4_4UMMA5MajorE0ELS18_0ELNS17_7ScaleInE0ELS19_0EEEEEENSN_INS5_IJSD_SD_SD_EEENS5_IJSW_SW_SW_EEEEENS5_IJNS4_10UnderscoreES1F_S1F_EEEEENS5_IJNS4_23SM90_TMA_LOAD_MULTICASTES1I_EEENS5_IJNS4_14ComposedLayoutINS4_7SwizzleILi1ELi4ELi3EEENS4_18smem_ptr_flag_bitsILi4EEENSN_INS5_IJNSA_ILi8EEESH_EEENS5_IJSH_SD_EEEEEEENSN_INS5_IJNS5_IJNS5_IJSP_SD_EEESS_EEESD_NS5_IJSD_SD_EEEEEENS5_IJNS5_IJNS5_IJSS_SY_EEESX_EEESW_NS5_IJSB_SY_EEEEEEEEEEEvNS4_8identityES1J_S23_vS24_EENS_8epilogue10collective18CollectiveEpilogueINS26_23Sm100TmaWarpSpecializedILi4ELi2ELi16ELb1ELb0EEEJNS5_IJSH_SG_SH_EEENS5_IJNSN_ISH_SD_EENSN_INS5_IJSR_SC_EEENS5_IJSD_SH_EEEEEEEENS_10bfloat16_tESM_S2H_SM_NS26_6fusion15FusionCallbacksIS2A_NS2I_17LinearCombinationIS2H_fS2H_fLNS_15FloatRoundStyleE2EEES2B_S2G_JEEENS4_5SM1004TMEM4LOAD26SM100_TMEM_LOAD_32dp32b16xENS4_13SM90_TMA_LOADENS1K_IS1M_NS1N_ILi16EEENSN_INS5_IJS1P_SR_EEENS5_IJSR_SD_EEEEEEENS4_39AutoVectorizingCopyWithAssumedAlignmentILi128EEENS4_14SM90_TMA_STOREES2X_S2Z_S2Z_EEEvvEEEEvNT_6ParamsE:
        .type           _ZN7cutlass13device_kernelINS_4gemm6kernel13GemmUniversalIN4cute5tupleIJiiiiEEENS1_10collective13CollectiveMmaINS1_46MainloopSm100TmaUmmaWarpSpecializedBlockScaledILi23ELi2ELi2ENS5_IJNS4_1CILi4EEENSA_ILi2EEENSA_ILi1EEEEEEEENS5_IJNSA_ILi128EEESG_NSA_ILi64EEEEEENS5_IJNS_12float_e2m1_tENS_13float_ue4m3_tEEEENS5_IJNS5_IJlSD_lEEENS4_6LayoutINS5_IJNS5_IJNS5_IJNSA_ILi32EEESB_EEEiEEENS5_IJNS5_IJNSA_ILi16EEESB_EEEiEEENS5_IJSD_iEEEEEENS5_IJST_NS5_IJNS5_IJNSA_ILi0EEESD_EEENSA_ILi512EEEEEENS5_IJSW_iEEEEEEEEEEESL_S13_NS4_8TiledMMAINS4_8MMA_AtomIJNS4_17SM100_MMA_MXF4_SSISJ_SJ_fSK_Li128ELi128ELi16ELNS4_4UMMA5MajorE0ELS18_0ELNS17_7ScaleInE0ELS19_0EEEEEENSN_INS5_IJSD_SD_SD_EEENS5_IJSW_SW_SW_EEEEENS5_IJNS4_10UnderscoreES1F_S1F_EEEEENS5_IJNS4_23SM90_TMA_LOAD_MULTICASTES1I_EEENS5_IJNS4_14ComposedLayoutINS4_7SwizzleILi1ELi4ELi3EEENS4_18smem_ptr_flag_bitsILi4EEENSN_INS5_IJNSA_ILi8EEESH_EEENS5_IJSH_SD_EEEEEEENSN_INS5_IJNS5_IJNS5_IJSP_SD_EEESS_EEESD_NS5_IJSD_SD_EEEEEENS5_IJNS5_IJNS5_IJSS_SY_EEESX_EEESW_NS5_IJSB_SY_EEEEEEEEEEEvNS4_8identityES1J_S23_vS24_EENS_8epilogue10collective18CollectiveEpilogueINS26_23Sm100TmaWarpSpecializedILi4ELi2ELi16ELb1ELb0EEEJNS5_IJSH_SG_SH_EEENS5_IJNSN_ISH_SD_EENSN_INS5_IJSR_SC_EEENS5_IJSD_SH_EEEEEEEENS_10bfloat16_tESM_S2H_SM_NS26_6fusion15FusionCallbacksIS2A_NS2I_17LinearCombinationIS2H_fS2H_fLNS_15FloatRoundStyleE2EEES2B_S2G_JEEENS4_5SM1004TMEM4LOAD26SM100_TMEM_LOAD_32dp32b16xENS4_13SM90_TMA_LOADENS1K_IS1M_NS1N_ILi16EEENSN_INS5_IJS1P_SR_EEENS5_IJSR_SD_EEEEEEENS4_39AutoVectorizingCopyWithAssumedAlignmentILi128EEENS4_14SM90_TMA_STOREES2X_S2Z_S2Z_EEEvvEEEEvNT_6ParamsE,@function
        .size           _ZN7cutlass13device_kernelINS_4gemm6kernel13GemmUniversalIN4cute5tupleIJiiiiEEENS1_10collective13CollectiveMmaINS1_46MainloopSm100TmaUmmaWarpSpecializedBlockScaledILi23ELi2ELi2ENS5_IJNS4_1CILi4EEENSA_ILi2EEENSA_ILi1EEEEEEEENS5_IJNSA_ILi128EEESG_NSA_ILi64EEEEEENS5_IJNS_12float_e2m1_tENS_13float_ue4m3_tEEEENS5_IJNS5_IJlSD_lEEENS4_6LayoutINS5_IJNS5_IJNS5_IJNSA_ILi32EEESB_EEEiEEENS5_IJNS5_IJNSA_ILi16EEESB_EEEiEEENS5_IJSD_iEEEEEENS5_IJST_NS5_IJNS5_IJNSA_ILi0EEESD_EEENSA_ILi512EEEEEENS5_IJSW_iEEEEEEEEEEESL_S13_NS4_8TiledMMAINS4_8MMA_AtomIJNS4_17SM100_MMA_MXF4_SSISJ_SJ_fSK_Li128ELi128ELi16ELNS4_4UMMA5MajorE0ELS18_0ELNS17_7ScaleInE0ELS19_0EEEEEENSN_INS5_IJSD_SD_SD_EEENS5_IJSW_SW_SW_EEEEENS5_IJNS4_10UnderscoreES1F_S1F_EEEEENS5_IJNS4_23SM90_TMA_LOAD_MULTICASTES1I_EEENS5_IJNS4_14ComposedLayoutINS4_7SwizzleILi1ELi4ELi3EEENS4_18smem_ptr_flag_bitsILi4EEENSN_INS5_IJNSA_ILi8EEESH_EEENS5_IJSH_SD_EEEEEEENSN_INS5_IJNS5_IJNS5_IJSP_SD_EEESS_EEESD_NS5_IJSD_SD_EEEEEENS5_IJNS5_IJNS5_IJSS_SY_EEESX_EEESW_NS5_IJSB_SY_EEEEEEEEEEEvNS4_8identityES1J_S23_vS24_EENS_8epilogue10collective18CollectiveEpilogueINS26_23Sm100TmaWarpSpecializedILi4ELi2ELi16ELb1ELb0EEEJNS5_IJSH_SG_SH_EEENS5_IJNSN_ISH_SD_EENSN_INS5_IJSR_SC_EEENS5_IJSD_SH_EEEEEEEENS_10bfloat16_tESM_S2H_SM_NS26_6fusion15FusionCallbacksIS2A_NS2I_17LinearCombinationIS2H_fS2H_fLNS_15FloatRoundStyleE2EEES2B_S2G_JEEENS4_5SM1004TMEM4LOAD26SM100_TMEM_LOAD_32dp32b16xENS4_13SM90_TMA_LOADENS1K_IS1M_NS1N_ILi16EEENSN_INS5_IJS1P_SR_EEENS5_IJSR_SD_EEEEEEENS4_39AutoVectorizingCopyWithAssumedAlignmentILi128EEENS4_14SM90_TMA_STOREES2X_S2Z_S2Z_EEEvvEEEEvNT_6ParamsE,(.L_x_299 - _ZN7cutlass13device_kernelINS_4gemm6kernel13GemmUniversalIN4cute5tupleIJiiiiEEENS1_10collective13CollectiveMmaINS1_46MainloopSm100TmaUmmaWarpSpecializedBlockScaledILi23ELi2ELi2ENS5_IJNS4_1CILi4EEENSA_ILi2EEENSA_ILi1EEEEEEEENS5_IJNSA_ILi128EEESG_NSA_ILi64EEEEEENS5_IJNS_12float_e2m1_tENS_13float_ue4m3_tEEEENS5_IJNS5_IJlSD_lEEENS4_6LayoutINS5_IJNS5_IJNS5_IJNSA_ILi32EEESB_EEEiEEENS5_IJNS5_IJNSA_ILi16EEESB_EEEiEEENS5_IJSD_iEEEEEENS5_IJST_NS5_IJNS5_IJNSA_ILi0EEESD_EEENSA_ILi512EEEEEENS5_IJSW_iEEEEEEEEEEESL_S13_NS4_8TiledMMAINS4_8MMA_AtomIJNS4_17SM100_MMA_MXF4_SSISJ_SJ_fSK_Li128ELi128ELi16ELNS4_4UMMA5MajorE0ELS18_0ELNS17_7ScaleInE0ELS19_0EEEEEENSN_INS5_IJSD_SD_SD_EEENS5_IJSW_SW_SW_EEEEENS5_IJNS4_10UnderscoreES1F_S1F_EEEEENS5_IJNS4_23SM90_TMA_LOAD_MULTICASTES1I_EEENS5_IJNS4_14ComposedLayoutINS4_7SwizzleILi1ELi4ELi3EEENS4_18smem_ptr_flag_bitsILi4EEENSN_INS5_IJNSA_ILi8EEESH_EEENS5_IJSH_SD_EEEEEEENSN_INS5_IJNS5_IJNS5_IJSP_SD_EEESS_EEESD_NS5_IJSD_SD_EEEEEENS5_IJNS5_IJNS5_IJSS_SY_EEESX_EEESW_NS5_IJSB_SY_EEEEEEEEEEEvNS4_8identityES1J_S23_vS24_EENS_8epilogue10collective18CollectiveEpilogueINS26_23Sm100TmaWarpSpecializedILi4ELi2ELi16ELb1ELb0EEEJNS5_IJSH_SG_SH_EEENS5_IJNSN_ISH_SD_EENSN_INS5_IJSR_SC_EEENS5_IJSD_SH_EEEEEEEENS_10bfloat16_tESM_S2H_SM_NS26_6fusion15FusionCallbacksIS2A_NS2I_17LinearCombinationIS2H_fS2H_fLNS_15FloatRoundStyleE2EEES2B_S2G_JEEENS4_5SM1004TMEM4LOAD26SM100_TMEM_LOAD_32dp32b16xENS4_13SM90_TMA_LOADENS1K_IS1M_NS1N_ILi16EEENSN_INS5_IJS1P_SR_EEENS5_IJSR_SD_EEEEEEENS4_39AutoVectorizingCopyWithAssumedAlignmentILi128EEENS4_14SM90_TMA_STOREES2X_S2Z_S2Z_EEEvvEEEEvNT_6ParamsE)
        .other          _ZN7cutlass13device_kernelINS_4gemm6kernel13GemmUniversalIN4cute5tupleIJiiiiEEENS1_10collective13CollectiveMmaINS1_46MainloopSm100TmaUmmaWarpSpecializedBlockScaledILi23ELi2ELi2ENS5_IJNS4_1CILi4EEENSA_ILi2EEENSA_ILi1EEEEEEEENS5_IJNSA_ILi128EEESG_NSA_ILi64EEEEEENS5_IJNS_12float_e2m1_tENS_13float_ue4m3_tEEEENS5_IJNS5_IJlSD_lEEENS4_6LayoutINS5_IJNS5_IJNS5_IJNSA_ILi32EEESB_EEEiEEENS5_IJNS5_IJNSA_ILi16EEESB_EEEiEEENS5_IJSD_iEEEEEENS5_IJST_NS5_IJNS5_IJNSA_ILi0EEESD_EEENSA_ILi512EEEEEENS5_IJSW_iEEEEEEEEEEESL_S13_NS4_8TiledMMAINS4_8MMA_AtomIJNS4_17SM100_MMA_MXF4_SSISJ_SJ_fSK_Li128ELi128ELi16ELNS4_4UMMA5MajorE0ELS18_0ELNS17_7ScaleInE0ELS19_0EEEEEENSN_INS5_IJSD_SD_SD_EEENS5_IJSW_SW_SW_EEEEENS5_IJNS4_10UnderscoreES1F_S1F_EEEEENS5_IJNS4_23SM90_TMA_LOAD_MULTICASTES1I_EEENS5_IJNS4_14ComposedLayoutINS4_7SwizzleILi1ELi4ELi3EEENS4_18smem_ptr_flag_bitsILi4EEENSN_INS5_IJNSA_ILi8EEESH_EEENS5_IJSH_SD_EEEEEEENSN_INS5_IJNS5_IJNS5_IJSP_SD_EEESS_EEESD_NS5_IJSD_SD_EEEEEENS5_IJNS5_IJNS5_IJSS_SY_EEESX_EEESW_NS5_IJSB_SY_EEEEEEEEEEEvNS4_8identityES1J_S23_vS24_EENS_8epilogue10collective18CollectiveEpilogueINS26_23Sm100TmaWarpSpecializedILi4ELi2ELi16ELb1ELb0EEEJNS5_IJSH_SG_SH_EEENS5_IJNSN_ISH_SD_EENSN_INS5_IJSR_SC_EEENS5_IJSD_SH_EEEEEEEENS_10bfloat16_tESM_S2H_SM_NS26_6fusion15FusionCallbacksIS2A_NS2I_17LinearCombinationIS2H_fS2H_fLNS_15FloatRoundStyleE2EEES2B_S2G_JEEENS4_5SM1004TMEM4LOAD26SM100_TMEM_LOAD_32dp32b16xENS4_13SM90_TMA_LOADENS1K_IS1M_NS1N_ILi16EEENSN_INS5_IJS1P_SR_EEENS5_IJSR_SD_EEEEEEENS4_39AutoVectorizingCopyWithAssumedAlignmentILi128EEENS4_14SM90_TMA_STOREES2X_S2Z_S2Z_EEEvvEEEEvNT_6ParamsE,@"STO_CUDA_ENTRY STV_DEFAULT"
_ZN7cutlass13device_kernelINS_4gemm6kernel13GemmUniversalIN4cute5tupleIJiiiiEEENS1_10collective13CollectiveMmaINS1_46MainloopSm100TmaUmmaWarpSpecializedBlockScaledILi23ELi2ELi2ENS5_IJNS4_1CILi4EEENSA_ILi2EEENSA_ILi1EEEEEEEENS5_IJNSA_ILi128EEESG_NSA_ILi64EEEEEENS5_IJNS_12float_e2m1_tENS_13float_ue4m3_tEEEENS5_IJNS5_IJlSD_lEEENS4_6LayoutINS5_IJNS5_IJNS5_IJNSA_ILi32EEESB_EEEiEEENS5_IJNS5_IJNSA_ILi16EEESB_EEEiEEENS5_IJSD_iEEEEEENS5_IJST_NS5_IJNS5_IJNSA_ILi0EEESD_EEENSA_ILi512EEEEEENS5_IJSW_iEEEEEEEEEEESL_S13_NS4_8TiledMMAINS4_8MMA_AtomIJNS4_17SM100_MMA_MXF4_SSISJ_SJ_fSK_Li128ELi128ELi16ELNS4_4UMMA5MajorE0ELS18_0ELNS17_7ScaleInE0ELS19_0EEEEEENSN_INS5_IJSD_SD_SD_EEENS5_IJSW_SW_SW_EEEEENS5_IJNS4_10UnderscoreES1F_S1F_EEEEENS5_IJNS4_23SM90_TMA_LOAD_MULTICASTES1I_EEENS5_IJNS4_14ComposedLayoutINS4_7SwizzleILi1ELi4ELi3EEENS4_18smem_ptr_flag_bitsILi4EEENSN_INS5_IJNSA_ILi8EEESH_EEENS5_IJSH_SD_EEEEEEENSN_INS5_IJNS5_IJNS5_IJSP_SD_EEESS_EEESD_NS5_IJSD_SD_EEEEEENS5_IJNS5_IJNS5_IJSS_SY_EEESX_EEESW_NS5_IJSB_SY_EEEEEEEEEEEvNS4_8identityES1J_S23_vS24_EENS_8epilogue10collective18CollectiveEpilogueINS26_23Sm100TmaWarpSpecializedILi4ELi2ELi16ELb1ELb0EEEJNS5_IJSH_SG_SH_EEENS5_IJNSN_ISH_SD_EENSN_INS5_IJSR_SC_EEENS5_IJSD_SH_EEEEEEEENS_10bfloat16_tESM_S2H_SM_NS26_6fusion15FusionCallbacksIS2A_NS2I_17LinearCombinationIS2H_fS2H_fLNS_15FloatRoundStyleE2EEES2B_S2G_JEEENS4_5SM1004TMEM4LOAD26SM100_TMEM_LOAD_32dp32b16xENS4_13SM90_TMA_LOADENS1K_IS1M_NS1N_ILi16EEENSN_INS5_IJS1P_SR_EEENS5_IJSR_SD_EEEEEEENS4_39AutoVectorizingCopyWithAssumedAlignmentILi128EEENS4_14SM90_TMA_STOREES2X_S2Z_S2Z_EEEvvEEEEvNT_6ParamsE:
[----:B------:R-:W1:Y:S01]  /*0000*/  LDC R1, c[0x0][0x37c] ;  /* 0x0000df00ff017b82 */ /* 0x000e620000000800 */
[----:B------:R-:W2:Y:S01]  /*0010*/  S2R R3, SR_TID.X ;  /* 0x0000000000037919 */ /* 0x000ea20000002100 */
[----:B------:R-:W3:Y:S01]  /*0020*/  LDCU.64 UR4, c[0x0][0xc90] ;  /* 0x00019200ff0477ac */ /* 0x000ee20008000a00 */
[----:B------:R-:W-:Y:S02]  /*0030*/  PRMT R86, RZ, 0x7610, R86 ;  /* 0x00007610ff567816 */ /* 0x000fe40000000056 */
[----:B------:R-:W-:Y:S01]  /*0040*/  ELECT P5, URZ, PT ;  /* 0x0000000000ff782f */ /* 0x000fe200038a0000 */
[----:B------:R-:W4:Y:S01]  /*0050*/  LDCU.64 UR46, c[0x0][0x358] ;  /* 0x00006b00ff2e77ac */ /* 0x000f220008000a00 */
[----:B---3--:R-:W-:-:S04]  /*0060*/  UISETP.NE.U32.AND UP0, UPT, UR4, URZ, UPT ;  /* 0x000000ff0400728c */ /* 0x008fc8000bf05070 */
[----:B------:R-:W-:Y:S01]  /*0070*/  UISETP.NE.AND.EX UP0, UPT, UR5, URZ, UPT, UP0 ;  /* 0x000000ff0500728c */ /* 0x000fe2000bf05300 */
[----:B--2---:R-:W-:-:S05]  /*0080*/  SHF.R.U32.HI R99, RZ, 0x5, R3 ;  /* 0x00000005ff637819 */ /* 0x004fca0000011603 */
[----:B------:R-:W2:Y:S02]  /*0090*/  SHFL.IDX PT, R0, R99, RZ, 0x1f ;  /* 0x00001fff63007589 */ /* 0x000ea400000e0000 */
[----:B--2---:R-:W-:Y:S01]  /*00a0*/  R2UR UR8, R0 ;  /* 0x00000000000872ca */ /* 0x004fe200000e0000 */
[----:B-1--4-:R-:W-:-:S14]  /*00b0*/  BRA.U UP0, `(.L_x_0) ;  /* 0x00000001002c7547 */ /* 0x012fdc000b800000 */
[----:B------:R-:W1:Y:S02]  /*00c0*/  LDCU.64 UR6, c[0x0][0xc88] ;  /* 0x00019100ff0677ac */ /* 0x000e640008000a00 */
[----:B-1----:R-:W-:-:S04]  /*00d0*/  UISETP.NE.U32.AND UP0, UPT, UR6, URZ, UPT ;  /* 0x000000ff0600728c */ /* 0x002fc8000bf05070 */
[----:B------:R-:W-:-:S09]  /*00e0*/  UISETP.NE.AND.EX UP0, UPT, UR7, URZ, UPT, UP0 ;  /* 0x000000ff0700728c */ /* 0x000fd2000bf05300 */
[----:B------:R-:W-:Y:S05]  /*00f0*/  BRA.U !UP0, `(.L_x_1) ;  /* 0x0000000108107547 */ /* 0x000fea000b800000 */
[----:B------:R-:W1:Y:S02]  /*0100*/  LDC.64 R4, c[0x0][0xc88] ;  /* 0x00032200ff047b82 */ /* 0x000e640000000a00 */
[----:B-1----:R1:W5:Y:S01]  /*0110*/  LDG.E R53, desc[UR46][R4.64] ;  /* 0x0000002e04357981 */ /* 0x002362000c1e1900 */
[----:B------:R-:W-:Y:S01]  /*0120*/  HFMA2 R86, -RZ, RZ, 0, 5.9604644775390625e-08 ;  /* 0x00000001ff567431 */ /* 0x000fe200000001ff */
[----:B------:R-:W-:Y:S05]  /*0130*/  BRA `(.L_x_0) ;  /* 0x00000000000c7947 */ /* 0x000fea0003800000 */
.L_x_1:
[----:B------:R-:W1:Y:S01]  /*0140*/  LDCU UR6, c[0x0][0xc80] ;  /* 0x00019000ff0677ac */ /* 0x000e620008000800 */
[----:B------:R-:W-:Y:S01]  /*0150*/  HFMA2 R86, -RZ, RZ, 0, 5.9604644775390625e-08 ;  /* 0x00000001ff567431 */ /* 0x000fe200000001ff */
[----:B-1----:R-:W-:-:S07]  /*0160*/  MOV R53, UR6 ;  /* 0x0000000600357c02 */ /* 0x002fce0008000f00 */
.L_x_0:
[----:B------:R-:W2:Y:S02]  /*0170*/  LDCU.64 UR6, c[0x0][0xcb0] ;  /* 0x00019600ff0677ac */ /* 0x000ea40008000a00 */
[----:B--2---:R-:W-:-:S04]  /*0180*/  UISETP.NE.U32.AND UP0, UPT, UR6, URZ, UPT ;  /* 0x000000ff0600728c */ /* 0x004fc8000bf05070 */
[----:B------:R-:W-:-:S09]  /*0190*/  UISETP.NE.AND.EX UP0, UPT, UR7, URZ, UPT, UP0 ;  /* 0x000000ff0700728c */ /* 0x000fd2000bf05300 */
[----:B------:R-:W-:Y:S05]  /*01a0*/  BRA.U UP0, `(.L_x_2) ;  /* 0x0000000100247547 */ /* 0x000fea000b800000 */
[----:B------:R-:W2:Y:S02]  /*01b0*/  LDCU.64 UR6, c[0x0][0xca8] ;  /* 0x00019500ff0677ac */ /* 0x000ea40008000a00 */
[----:B--2---:R-:W-:-:S04]  /*01c0*/  UISETP.NE.U32.AND UP0, UPT, UR6, URZ, UPT ;  /* 0x000000ff0600728c */ /* 0x004fc8000bf05070 */
[----:B------:R-:W-:-:S09]  /*01d0*/  UISETP.NE.AND.EX UP0, UPT, UR7, URZ, UPT, UP0 ;  /* 0x000000ff0700728c */ /* 0x000fd2000bf05300 */
[----:B------:R-:W-:Y:S05]  /*01e0*/  BRA.U !UP0, `(.L_x_3) ;  /* 0x00000001080c7547 */ /* 0x000fea000b800000 */
[----:B-1----:R-:W1:Y:S02]  /*01f0*/  LDC.64 R4, c[0x0][0xca8] ;  /* 0x00032a00ff047b82 */ /* 0x002e640000000a00 */
[----:B-1----:R2:W5:Y:S01]  /*0200*/  LDG.E R52, desc[UR46][R4.64] ;  /* 0x0000002e04347981 */ /* 0x002562000c1e1900 */
[----:B------:R-:W-:Y:S05]  /*0210*/  BRA `(.L_x_2) ;  /* 0x0000000000087947 */ /* 0x000fea0003800000 */
.L_x_3:
[----:B------:R-:W2:Y:S02]  /*0220*/  LDCU UR6, c[0x0][0xca0] ;  /* 0x00019400ff0677ac */ /* 0x000ea40008000800 */
[----:B--2---:R-:W-:Y:S02]  /*0230*/  MOV R52, UR6 ;  /* 0x0000000600347c02 */ /* 0x004fe40008000f00 */
.L_x_2:
[----:B------:R-:W-:Y:S01]  /*0240*/  IMAD.U32 R0, RZ, RZ, UR8 ;  /* 0x00000008ff007e24 */ /* 0x000fe2000f8e00ff */
[----:B------:R-:W-:Y:S04]  /*0250*/  BSSY.RECONVERGENT B0, `(.L_x_4) ;  /* 0x0000012000007945 */ /* 0x000fe80003800200 */
[C---:B------:R-:W-:Y:S02]  /*0260*/  ISETP.NE.OR P1, PT, R0.reuse, 0x1, !P5 ;  /* 0x000000010000780c */ /* 0x040fe40006f25670 */
[----:B------:R-:W-:-:S11]  /*0270*/  ISETP.NE.OR P0, PT, R0, 0x3, !P5 ;  /* 0x000000030000780c */ /* 0x000fd60006f05670 */
[----:B------:R-:W-:Y:S05]  /*0280*/  @P1 BRA `(.L_x_5) ;  /* 0x0000000000381947 */ /* 0x000fea0003800000 */
[----:B------:R-:W3:Y:S02]  /*0290*/  LDCU.64 UR6, c[0x0][0x348] ;  /* 0x00006900ff0677ac */ /* 0x000ee40008000a00 */
[----:B---3--:R-:W-:Y:S02]  /*02a0*/  UIADD3 UR14, UP3, UPT, UR6, 0x80, URZ ;  /* 0x00000080060e7890 */ /* 0x008fe4000ff7e0ff */
[----:B------:R-:W-:Y:S02]  /*02b0*/  UIADD3 UR12, UP2, UPT, UR6, 0x180, URZ ;  /* 0x00000180060c7890 */ /* 0x000fe4000ff5e0ff */
[----:B------:R-:W-:Y:S02]  /*02c0*/  UIADD3 UR10, UP1, UPT, UR6, 0x280, URZ ;  /* 0x00000280060a7890 */ /* 0x000fe4000ff3e0ff */
[----:B------:R-:W-:Y:S02]  /*02d0*/  UIADD3 UR6, UP0, UPT, UR6, 0x380, URZ ;  /* 0x0000038006067890 */ /* 0x000fe4000ff1e0ff */
[----:B------:R-:W-:-:S02]  /*02e0*/  UIADD3.X UR15, UPT, UPT, URZ, UR7, URZ, UP3, !UPT ;  /* 0x00000007ff0f7290 */ /* 0x000fc40009ffe4ff */
[----:B------:R-:W-:Y:S02]  /*02f0*/  UIADD3.X UR13, UPT, UPT, URZ, UR7, URZ, UP2, !UPT ;  /* 0x00000007ff0d7290 */ /* 0x000fe400097fe4ff */
[----:B------:R-:W-:Y:S02]  /*0300*/  UIADD3.X UR11, UPT, UPT, URZ, UR7, URZ, UP1, !UPT ;  /* 0x00000007ff0b7290 */ /* 0x000fe40008ffe4ff */
[----:B------:R-:W-:-:S03]  /*0310*/  UIADD3.X UR7, UPT, UPT, URZ, UR7, URZ, UP0, !UPT ;  /* 0x00000007ff077290 */ /* 0x000fc600087fe4ff */
[----:B------:R3:W-:Y:S02]  /*0320*/  UTMACCTL.PF [UR14] ;  /* 0x000000000e0079b9 */ /* 0x0007e40008040000 */
[----:B------:R3:W-:Y:S02]  /*0330*/  UTMACCTL.PF [UR12] ;  /* 0x000000000c0079b9 */ /* 0x0007e40008040000 */
[----:B------:R3:W-:Y:S02]  /*0340*/  UTMACCTL.PF [UR10] ;  /* 0x000000000a0079b9 */ /* 0x0007e40008040000 */
[----:B------:R3:W-:Y:S02]  /*0350*/  UTMACCTL.PF [UR6] ;  /* 0x00000000060079b9 */ /* 0x0007e40008040000 */
[----:B---3--:R-:W-:Y:S01]  /*0360*/  NOP ;  /* 0x0000000000007918 */ /* 0x008fe20000000000 */
.L_x_5:
[----:B------:R-:W-:Y:S05]  /*0370*/  BSYNC.RECONVERGENT B0 ;  /* 0x0000000000007941 */ /* 0x000fea0003800200 */
.L_x_4:
[----:B------:R-:W-:Y:S04]  /*0380*/  BSSY.RECONVERGENT B0, `(.L_x_6) ;  /* 0x000000a000007945 */ /* 0x000fe80003800200 */
[----:B------:R-:W-:Y:S05]  /*0390*/  @P0 BRA `(.L_x_7) ;  /* 0x0000000000200947 */ /* 0x000fea0003800000 */
[----:B------:R-:W3:Y:S02]  /*03a0*/  LDCU.64 UR6, c[0x0][0x348] ;  /* 0x00006900ff0677ac */ /* 0x000ee40008000a00 */
[----:B---3--:R-:W-:Y:S02]  /*03b0*/  UIADD3 UR10, UP1, UPT, UR6, 0x980, URZ ;  /* 0x00000980060a7890 */ /* 0x008fe4000ff3e0ff */
[----:B------:R-:W-:Y:S02]  /*03c0*/  UIADD3 UR6, UP0, UPT, UR6, 0xa80, URZ ;  /* 0x00000a8006067890 */ /* 0x000fe4000ff1e0ff */
[----:B------:R-:W-:Y:S02]  /*03d0*/  UIADD3.X UR11, UPT, UPT, URZ, UR7, URZ, UP1, !UPT ;  /* 0x00000007ff0b7290 */ /* 0x000fe40008ffe4ff */
[----:B------:R-:W-:-:S07]  /*03e0*/  UIADD3.X UR7, UPT, UPT, URZ, UR7, URZ, UP0, !UPT ;  /* 0x00000007ff077290 */ /* 0x000fce00087fe4ff */
[----:B------:R3:W-:Y:S02]  /*03f0*/  UTMACCTL.PF [UR10] ;  /* 0x000000000a0079b9 */ /* 0x0007e40008040000 */
[----:B------:R3:W-:Y:S02]  /*0400*/  UTMACCTL.PF [UR6] ;  /* 0x00000000060079b9 */ /* 0x0007e40008040000 */
[----:B---3--:R-:W-:Y:S01]  /*0410*/  NOP ;  /* 0x0000000000007918 */ /* 0x008fe20000000000 */
.L_x_7:
[----:B------:R-:W-:Y:S05]  /*0420*/  BSYNC.RECONVERGENT B0 ;  /* 0x0000000000007941 */ /* 0x000fea0003800200 */
.L_x_6:
[----:B------:R-:W3:Y:S01]  /*0430*/  LDCU.64 UR6, c[0x0][0xc88] ;  /* 0x00019100ff0677ac */ /* 0x000ee20008000a00 */
[----:B------:R-:W-:Y:S02]  /*0440*/  UISETP.EQ.U32.AND UP1, UPT, UR4, URZ, UPT ;  /* 0x000000ff0400728c */ /* 0x000fe4000bf22070 */
[----:B------:R-:W-:Y:S02]  /*0450*/  UPLOP3.LUT UP5, UPT, UPT, UPT, UPT, 0x80, 0x8 ;  /* 0x000000000008789c */ /* 0x000fe40003faf070 */
[----:B---3--:R-:W-:-:S04]  /*0460*/  UISETP.NE.U32.AND UP0, UPT, UR6, URZ, UPT ;  /* 0x000000ff0600728c */ /* 0x008fc8000bf05070 */
[----:B------:R-:W-:-:S04]  /*0470*/  UISETP.NE.AND.EX UP0, UPT, UR7, URZ, UPT, UP0 ;  /* 0x000000ff0700728c */ /* 0x000fc8000bf05300 */
[----:B------:R-:W-:-:S04]  /*0480*/  UISETP.EQ.OR.EX UP2, UPT, UR5, URZ, !UP0, UP1 ;  /* 0x000000ff0500728c */ /* 0x000fc8000c742710 */
[----:B------:R-:W-:-:S05]  /*0490*/  UP2UR UR36, UPR, URZ, 0x4 ;  /* 0x00000004ff247883 */ /* 0x000fca0008000000 */
[----:B------:R-:W-:Y:S07]  /*04a0*/  BRA.U !UP2, `(.L_x_8) ;  /* 0x000000010a207547 */ /* 0x000fee000b800000 */
[----:B------:R-:W-:Y:S01]  /*04b0*/  UISETP.NE.U32.AND UP1, UPT, UR4, URZ, UPT ;  /* 0x000000ff0400728c */ /* 0x000fe2000bf25070 */
[----:B-----5:R-:W-:Y:S01]  /*04c0*/  FSETP.NEU.AND P0, PT, R53, RZ, PT ;  /* 0x000000ff3500720b */ /* 0x020fe20003f0d000 */
[----:B------:R-:W-:Y:S02]  /*04d0*/  USEL UR4, URZ, 0xffffffff, UP0 ;  /* 0xffffffffff047887 */ /* 0x000fe40008000000 */
[----:B------:R-:W-:-:S10]  /*04e0*/  UISETP.NE.AND.EX UP1, UPT, UR5, URZ, UPT, UP1 ;  /* 0x000000ff0500728c */ /* 0x000fd4000bf25310 */
[----:B------:R-:W-:Y:S01]  /*04f0*/  VOTEU.ANY UP0, P0 ;  /* 0x0000000000ff7886 */ /* 0x000fe20000000100 */
[----:B------:R-:W-:-:S04]  /*0500*/  @!UP1 USEL UR4, URZ, 0xffffffff, UP0 ;  /* 0xffffffffff049887 */ /* 0x000fc80008000000 */
[----:B------:R-:W-:-:S04]  /*0510*/  ULOP3.LUT UR4, UR4, 0x1, URZ, 0xc0, !UPT ;  /* 0x0000000104047892 */ /* 0x000fc8000f8ec0ff */
[----:B------:R-:W-:-:S11]  /*0520*/  UISETP.NE.U32.AND UP5, UPT, UR4, 0x1, UPT ;  /* 0x000000010400788c */ /* 0x000fd6000bfa5070 */
.L_x_8:
[----:B------:R-:W3:Y:S01]  /*0530*/  SHFL.IDX PT, R2, R99, RZ, 0x1f ;  /* 0x00001fff63027589 */ /* 0x000ee200000e0000 */
[----:B------:R-:W-:-:S04]  /*0540*/  UISETP.NE.AND UP0, UPT, UR8, 0x2, UPT ;  /* 0x000000020800788c */ /* 0x000fc8000bf05270 */
[----:B------:R-:W-:Y:S01]  /*0550*/  USEL UR4, URZ, 0x1, UP0 ;  /* 0x00000001ff047887 */ /* 0x000fe20008000000 */
[----:B---3--:R-:W-:-:S13]  /*0560*/  ISETP.NE.AND P0, PT, R2, RZ, PT ;  /* 0x000000ff0200720c */ /* 0x008fda0003f05270 */
[----:B------:R-:W-:Y:S05]  /*0570*/  @P0 BRA `(.L_x_9) ;  /* 0x0000000000fc0947 */ /* 0x000fea0003800000 */
[----:B------:R-:W-:Y:S01]  /*0580*/  ELECT P0, URZ, PT ;  /* 0x0000000000ff782f */ /* 0x000fe20003800000 */
[----:B------:R-:W-:-:S12]  /*0590*/  BSSY.RECONVERGENT B0, `(.L_x_9) ;  /* 0x000003d000007945 */ /* 0x000fd80003800200 */
[----:B------:R-:W-:Y:S05]  /*05a0*/  @!P0 BRA `(.L_x_10) ;  /* 0x0000000000ec8947 */ /* 0x000fea0003800000 */
[----:B------:R-:W3:Y:S01]  /*05b0*/  S2UR UR7, SR_CgaCtaId ;  /* 0x00000000000779c3 */ /* 0x000ee20000008800 */
[----:B------:R-:W-:Y:S01]  /*05c0*/  UMOV UR9, 0x400 ;  /* 0x0000040000097882 */ /* 0x000fe20000000000 */
[----:B------:R-:W-:Y:S01]  /*05d0*/  UMOV UR6, 0x1 ;  /* 0x0000000100067882 */ /* 0x000fe20000000000 */
[----:B------:R-:W-:Y:S01]  /*05e0*/  UMOV UR5, 0x5 ;  /* 0x0000000500057882 */ /* 0x000fe20000000000 */
[----:B------:R-:W-:-:S04]  /*05f0*/  UIADD3 UR10, UPT, UPT, -UR6, 0x100000, URZ ;  /* 0x00100000060a7890 */ /* 0x000fc8000fffe1ff */
[----:B------:R-:W-:Y:S02]  /*0600*/  USHF.L.U32 UR11, UR10, 0xb, URZ ;  /* 0x0000000b0a0b7899 */ /* 0x000fe400080006ff */
[----:B------:R-:W-:Y:S02]  /*0610*/  USHF.L.U32 UR10, UR10, 0x1, URZ ;  /* 0x000000010a0a7899 */ /* 0x000fe400080006ff */
[----:B------:R-:W-:-:S04]  /*0620*/  UIADD3 UR12, UPT, UPT, -UR5, 0x100000, URZ ;  /* 0x00100000050c7890 */ /* 0x000fc8000fffe1ff */
[----:B------:R-:W-:Y:S02]  /*0630*/  USHF.L.U32 UR13, UR12, 0xb, URZ ;  /* 0x0000000b0c0d7899 */ /* 0x000fe400080006ff */
[----:B------:R-:W-:Y:S02]  /*0640*/  USHF.L.U32 UR12, UR12, 0x1, URZ ;  /* 0x000000010c0c7899 */ /* 0x000fe400080006ff */
[----:B---3--:R-:W-:Y:S01]  /*0650*/  ULEA UR7, UR7, UR9, 0x18 ;  /* 0x0000000907077291 */ /* 0x008fe2000f8ec0ff */
[----:B------:R-:W3:Y:S11]  /*0660*/  FENCE.VIEW.ASYNC.S ;  /* 0x00000000000073c6 */ /* 0x000ef60000000000 */
[----:B---3--:R3:W4:Y:S01]  /*0670*/  SYNCS.EXCH.64 URZ, [UR7], UR10 ;  /* 0x0000000a07ff75b2 */ /* 0x0087220008000100 */
[----:B------:R3:W1:Y:S01]  /*0680*/  SYNCS.EXCH.64 URZ, [UR7+0xb8], UR12 ;  /* 0x0000b80c07ff75b2 */ /* 0x0006620008000100 */
        /* <DEDUP_REMOVED lines=43> */
[----:B------:R3:W1:Y:S02]  /*0940*/  SYNCS.EXCH.64 URZ, [UR7+0x168], UR12 ;  /* 0x0001680c07ff75b2 */ /* 0x0006640008000100 */
[----:B---34-:R-:W-:Y:S01]  /*0950*/  NOP ;  /* 0x0000000000007918 */ /* 0x018fe20000000000 */
.L_x_10:
[----:B------:R-:W-:Y:S05]  /*0960*/  BSYNC.RECONVERGENT B0 ;  /* 0x0000000000007941 */ /* 0x000fea0003800200 */
.L_x_9:
[----:B------:R-:W3:Y:S01]  /*0970*/  SHFL.IDX PT, R2, R99, RZ, 0x1f ;  /* 0x00001fff63027589 */ /* 0x000ee200000e0000 */
[----:B------:R-:W-:Y:S01]  /*0980*/  NOP ;  /* 0x0000000000007918 */ /* 0x000fe20000000000 */
[----:B---3--:R-:W-:-:S13]  /*0990*/  ISETP.NE.AND P0, PT, R2, 0x1, PT ;  /* 0x000000010200780c */ /* 0x008fda0003f05270 */
[----:B------:R-:W-:Y:S05]  /*09a0*/  @P0 BRA `(.L_x_11) ;  /* 0x0000000000580947 */ /* 0x000fea0003800000 */
        /* <DEDUP_REMOVED lines=9> */
[----:B------:R-:W-:Y:S01]  /*0a40*/  USHF.L.U32 UR12, UR12, 0x1, URZ ;  /* 0x000000010c0c7899 */ /* 0x000fe200080006ff */
[----:B------:R-:W-:Y:S01]  /*0a50*/  ELECT P0, URZ, PT ;  /* 0x0000000000ff782f */ /* 0x000fe20003800000 */
[----:B---3--:R-:W-:Y:S01]  /*0a60*/  ULEA UR7, UR7, UR9, 0x18 ;  /* 0x0000000907077291 */ /* 0x008fe2000f8ec0ff */
[----:B------:R-:W3:Y:S11]  /*0a70*/  FENCE.VIEW.ASYNC.S ;  /* 0x00000000000073c6 */ /* 0x000ef60000000000 */
[----:B---3--:R3:W4:Y:S01]  /*0a80*/  SYNCS.EXCH.64 URZ, [UR7+0x170], UR10 ;  /* 0x0001700a07ff75b2 */ /* 0x0087220008000100 */
[----:B------:R3:W1:Y:S01]  /*0a90*/  SYNCS.EXCH.64 URZ, [UR7+0x190], UR12 ;  /* 0x0001900c07ff75b2 */ /* 0x0006620008000100 */
[----:B------:R3:W1:Y:S01]  /*0aa0*/  SYNCS.EXCH.64 URZ, [UR7+0x178], UR10 ;  /* 0x0001780a07ff75b2 */ /* 0x0006620008000100 */
[----:B------:R3:W1:Y:S01]  /*0ab0*/  SYNCS.EXCH.64 URZ, [UR7+0x198], UR12 ;  /* 0x0001980c07ff75b2 */ /* 0x0006620008000100 */
[----:B------:R3:W1:Y:S01]  /*0ac0*/  SYNCS.EXCH.64 URZ, [UR7+0x180], UR10 ;  /* 0x0001800a07ff75b2 */ /* 0x0006620008000100 */
[----:B------:R3:W1:Y:S01]  /*0ad0*/  SYNCS.EXCH.64 URZ, [UR7+0x1a0], UR12 ;  /* 0x0001a00c07ff75b2 */ /* 0x0006620008000100 */
[----:B------:R3:W1:Y:S01]  /*0ae0*/  SYNCS.EXCH.64 URZ, [UR7+0x188], UR10 ;  /* 0x0001880a07ff75b2 */ /* 0x0006620008000100 */
[----:B------:R3:W1:Y:S01]  /*0af0*/  SYNCS.EXCH.64 URZ, [UR7+0x1a8], UR12 ;  /* 0x0001a80c07ff75b2 */ /* 0x0006620008000100 */
[----:B------:R-:W-:Y:S01]  /*0b00*/  NOP ;  /* 0x0000000000007918 */ /* 0x000fe20000000000 */
.L_x_11:
[----:B------:R-:W2:Y:S01]  /*0b10*/  SHFL.IDX PT, R2, R99, RZ, 0x1f ;  /* 0x00001fff63027589 */ /* 0x000ea200000e0000 */
[----:B------:R-:W-:Y:S01]  /*0b20*/  NOP ;  /* 0x0000000000007918 */ /* 0x000fe20000000000 */
[----:B--2---:R-:W-:-:S13]  /*0b30*/  ISETP.NE.AND P0, PT, R2, 0x3, PT ;  /* 0x000000030200780c */ /* 0x004fda0003f05270 */
[----:B------:R-:W-:Y:S05]  /*0b40*/  @P0 BRA `(.L_x_12) ;  /* 0x0000000000300947 */ /* 0x000fea0003800000 */
[----:B------:R-:W2:Y:S01]  /*0b50*/  S2UR UR6, SR_CgaCtaId ;  /* 0x00000000000679c3 */ /* 0x000ea20000008800 */
[----:B---3--:R-:W-:Y:S01]  /*0b60*/  UMOV UR7, 0x400 ;  /* 0x0000040000077882 */ /* 0x008fe20000000000 */
[----:B------:R-:W-:Y:S01]  /*0b70*/  UMOV UR5, 0x20 ;  /* 0x0000002000057882 */ /* 0x000fe20000000000 */
[----:B------:R-:W-:Y:S01]  /*0b80*/  ELECT P0, URZ, PT ;  /* 0x0000000000ff782f */ /* 0x000fe20003800000 */
[----:B------:R-:W-:-:S04]  /*0b90*/  UIADD3 UR10, UPT, UPT, -UR5, 0x100000, URZ ;  /* 0x00100000050a7890 */ /* 0x000fc8000fffe1ff */
[----:B------:R-:W-:Y:S02]  /*0ba0*/  USHF.L.U32 UR11, UR10, 0xb, URZ ;  /* 0x0000000b0a0b7899 */ /* 0x000fe400080006ff */
[----:B------:R-:W-:Y:S02]  /*0bb0*/  USHF.L.U32 UR10, UR10, 0x1, URZ ;  /* 0x000000010a0a7899 */ /* 0x000fe400080006ff */
[----:B--2---:R-:W-:Y:S01]  /*0bc0*/  ULEA UR6, UR6, UR7, 0x18 ;  /* 0x0000000706067291 */ /* 0x004fe2000f8ec0ff */
[----:B------:R-:W2:Y:S11]  /*0bd0*/  FENCE.VIEW.ASYNC.S ;  /* 0x00000000000073c6 */ /* 0x000eb60000000000 */
[----:B--2---:R2:W3:Y:S01]  /*0be0*/  SYNCS.EXCH.64 URZ, [UR6+0x1b0], UR10 ;  /* 0x0001b00a06ff75b2 */ /* 0x0044e20008000100 */
[----:B------:R2:W1:Y:S01]  /*0bf0*/  SYNCS.EXCH.64 URZ, [UR6+0x1b8], UR10 ;  /* 0x0001b80a06ff75b2 */ /* 0x0004620008000100 */
[----:B------:R-:W-:Y:S01]  /*0c00*/  NOP ;  /* 0x0000000000007918 */ /* 0x000fe20000000000 */
.L_x_12:
[----:B------:R-:W4:Y:S01]  /*0c10*/  SHFL.IDX PT, R2, R99, RZ, 0x1f ;  /* 0x00001fff63027589 */ /* 0x000f2200000e0000 */
[----:B------:R-:W-:Y:S01]  /*0c20*/  NOP ;  /* 0x0000000000007918 */ /* 0x000fe20000000000 */
[----:B----4-:R-:W-:-:S13]  /*0c30*/  ISETP.NE.AND P0, PT, R2, 0x4, PT ;  /* 0x000000040200780c */ /* 0x010fda0003f05270 */
[----:B------:R-:W-:Y:S05]  /*0c40*/  @P0 BRA `(.L_x_13) ;  /* 0x00000000004c0947 */ /* 0x000fea0003800000 */
[----:B--2---:R-:W2:Y:S01]  /*0c50*/  S2UR UR6, SR_CgaCtaId ;  /* 0x00000000000679c3 */ /* 0x004ea20000008800 */
[----:B------:R-:W-:Y:S01]  /*0c60*/  UMOV UR9, 0x720 ;  /* 0x0000072000097882 */ /* 0x000fe20000000000 */
[----:B---3--:R-:W-:Y:S01]  /*0c70*/  UMOV UR7, 0x400 ;  /* 0x0000040000077882 */ /* 0x008fe20000000000 */
[----:B------:R-:W-:Y:S01]  /*0c80*/  USEL UR9, UR9, 0x620, UP5 ;  /* 0x0000062009097887 */ /* 0x000fe2000a800000 */
[----:B------:R-:W-:Y:S01]  /*0c90*/  UMOV UR5, 0x1 ;  /* 0x0000000100057882 */ /* 0x000fe20000000000 */
[----:B------:R-:W-:Y:S01]  /*0ca0*/  ELECT P0, URZ, PT ;  /* 0x0000000000ff782f */ /* 0x000fe20003800000 */
[----:B------:R-:W-:-:S04]  /*0cb0*/  UIADD3 UR10, UPT, UPT, -UR5, 0x100000, URZ ;  /* 0x00100000050a7890 */ /* 0x000fc8000fffe1ff */
[----:B------:R-:W-:Y:S02]  /*0cc0*/  USHF.L.U32 UR11, UR10, 0xb, URZ ;  /* 0x0000000b0a0b7899 */ /* 0x000fe400080006ff */
[----:B------:R-:W-:Y:S02]  /*0cd0*/  USHF.L.U32 UR10, UR10, 0x1, URZ ;  /* 0x000000010a0a7899 */ /* 0x000fe400080006ff */
[----:B------:R-:W-:-:S04]  /*0ce0*/  UIADD3 UR12, UPT, UPT, -UR9, 0x100000, URZ ;  /* 0x00100000090c7890 */ /* 0x000fc8000fffe1ff */
[----:B------:R-:W-:Y:S02]  /*0cf0*/  USHF.L.U32 UR13, UR12, 0xb, URZ ;  /* 0x0000000b0c0d7899 */ /* 0x000fe400080006ff */
[----:B------:R-:W-:Y:S02]  /*0d00*/  USHF.L.U32 UR12, UR12, 0x1, URZ ;  /* 0x000000010c0c7899 */ /* 0x000fe400080006ff */
[----:B--2---:R-:W-:Y:S01]  /*0d10*/  ULEA UR6, UR6, UR7, 0x18 ;  /* 0x0000000706067291 */ /* 0x004fe2000f8ec0ff */
[----:B------:R-:W2:Y:S11]  /*0d20*/  FENCE.VIEW.ASYNC.S ;  /* 0x00000000000073c6 */ /* 0x000eb60000000000 */
[----:B--2---:R4:W2:Y:S01]  /*0d30*/  SYNCS.EXCH.64 URZ, [UR6+0x1c0], UR10 ;  /* 0x0001c00a06ff75b2 */ /* 0x0048a20008000100 */
[----:B------:R4:W3:Y:S01]  /*0d40*/  SYNCS.EXCH.64 URZ, [UR6+0x1d0], UR12 ;  /* 0x0001d00c06ff75b2 */ /* 0x0008e20008000100 */
[----:B------:R4:W1:Y:S01]  /*0d50*/  SYNCS.EXCH.64 URZ, [UR6+0x1c8], UR10 ;  /* 0x0001c80a06ff75b2 */ /* 0x0008620008000100 */
[----:B------:R4:W1:Y:S02]  /*0d60*/  SYNCS.EXCH.64 URZ, [UR6+0x1d8], UR12 ;  /* 0x0001d80c06ff75b2 */ /* 0x0008640008000100 */
[----:B----4-:R-:W-:Y:S01]  /*0d70*/  NOP ;  /* 0x0000000000007918 */ /* 0x010fe20000000000 */
.L_x_13:
[----:B------:R-:W4:Y:S01]  /*0d80*/  SHFL.IDX PT, R2, R99, RZ, 0x1f ;  /* 0x00001fff63027589 */ /* 0x000f2200000e0000 */
[----:B------:R-:W-:Y:S01]  /*0d90*/  NOP ;  /* 0x0000000000007918 */ /* 0x000fe20000000000 */
[----:B----4-:R-:W-:-:S13]  /*0da0*/  ISETP.NE.AND P0, PT, R2, 0x5, PT ;  /* 0x000000050200780c */ /* 0x010fda0003f05270 */
[----:B------:R-:W-:Y:S05]  /*0db0*/  @P0 BRA `(.L_x_14) ;  /* 0x0000000000480947 */ /* 0x000fea0003800000 */
[----:B---3--:R-:W3:Y:S01]  /*0dc0*/  S2UR UR7, SR_CgaCtaId ;  /* 0x00000000000779c3 */ /* 0x008ee20000008800 */
[----:B------:R-:W-:Y:S01]  /*0dd0*/  UMOV UR9, 0x400 ;  /* 0x0000040000097882 */ /* 0x000fe20000000000 */
[----:B--2---:R-:W-:Y:S01]  /*0de0*/  UMOV UR6, 0x1 ;  /* 0x0000000100067882 */ /* 0x004fe20000000000 */
        /* <DEDUP_REMOVED lines=9> */
[----:B------:R-:W2:Y:S11]  /*0e80*/  FENCE.VIEW.ASYNC.S ;  /* 0x00000000000073c6 */ /* 0x000eb60000000000 */
[----:B--2---:R4:W2:Y:S01]  /*0e90*/  SYNCS.EXCH.64 URZ, [UR7+0x1e0], UR10 ;  /* 0x0001e00a07ff75b2 */ /* 0x0048a20008000100 */
[----:B------:R4:W3:Y:S01]  /*0ea0*/  SYNCS.EXCH.64 URZ, [UR7+0x1f0], UR12 ;  /* 0x0001f00c07ff75b2 */ /* 0x0008e20008000100 */
[----:B------:R4:W1:Y:S01]  /*0eb0*/  SYNCS.EXCH.64 URZ, [UR7+0x1e8], UR10 ;  /* 0x0001e80a07ff75b2 */ /* 0x0008620008000100 */
[----:B------:R4:W1:Y:S02]  /*0ec0*/  SYNCS.EXCH.64 URZ, [UR7+0x1f8], UR12 ;  /* 0x0001f80c07ff75b2 */ /* 0x0008640008000100 */
[----:B----4-:R-:W-:Y:S01]  /*0ed0*/  NOP ;  /* 0x0000000000007918 */ /* 0x010fe20000000000 */
.L_x_14:
[----:B------:R-:W4:Y:S01]  /*0ee0*/  SHFL.IDX PT, R2, R99, RZ, 0x1f ;  /* 0x00001fff63027589 */ /* 0x000f2200000e0000 */
[----:B------:R-:W1:Y:S01]  /*0ef0*/  S2UR UR37, SR_CgaCtaId ;  /* 0x00000000002579c3 */ /* 0x000e620000008800 */
[----:B------:R-:W-:Y:S01]  /*0f00*/  NOP ;  /* 0x0000000000007918 */ /* 0x000fe20000000000 */
[----:B----4-:R-:W-:-:S13]  /*0f10*/  ISETP.NE.AND P0, PT, R2, 0x3, PT ;  /* 0x000000030200780c */ /* 0x010fda0003f05270 */
[----:B-1----:R-:W-:Y:S05]  /*0f20*/  @P0 BRA `(.L_x_15) ;  /* 0x0000000000340947 */ /* 0x002fea0003800000 */
[----:B--2---:R-:W-:Y:S01]  /*0f30*/  UMOV UR6, 0x400 ;  /* 0x0000040000067882 */ /* 0x004fe20000000000 */
[----:B------:R-:W-:Y:S01]  /*0f40*/  UMOV UR5, 0x20 ;  /* 0x0000002000057882 */ /* 0x000fe20000000000 */
[----:B------:R-:W-:Y:S02]  /*0f50*/  ULEA UR6, UR37, UR6, 0x18 ;  /* 0x0000000625067291 */ /* 0x000fe4000f8ec0ff */
[----:B---3--:R-:W-:-:S04]  /*0f60*/  UIADD3 UR10, UPT, UPT, -UR5, 0x100000, URZ ;  /* 0x00100000050a7890 */ /* 0x008fc8000fffe1ff */
[----:B------:R-:W-:Y:S02]  /*0f70*/  USHF.L.U32 UR11, UR10, 0xb, URZ ;  /* 0x0000000b0a0b7899 */ /* 0x000fe400080006ff */
[----:B------:R-:W-:Y:S01]  /*0f80*/  USHF.L.U32 UR10, UR10, 0x1, URZ ;  /* 0x000000010a0a7899 */ /* 0x000fe200080006ff */
[----:B------:R-:W-:Y:S01]  /*0f90*/  ELECT P0, URZ, PT ;  /* 0x0000000000ff782f */ /* 0x000fe20003800000 */
[----:B------:R-:W1:Y:S10]  /*0fa0*/  FENCE.VIEW.ASYNC.S ;  /* 0x00000000000073c6 */ /* 0x000e740000000000 */
[----:B-1----:R1:W4:Y:S01]  /*0fb0*/  SYNCS.EXCH.64 URZ, [UR6+0x200], UR10 ;  /* 0x0002000a06ff75b2 */ /* 0x0023220008000100 */
[----:B------:R1:W2:Y:S01]  /*0fc0*/  SYNCS.EXCH.64 URZ, [UR6+0x210], UR10 ;  /* 0x0002100a06ff75b2 */ /* 0x0002a20008000100 */
[----:B------:R1:W3:Y:S01]  /*0fd0*/  SYNCS.EXCH.64 URZ, [UR6+0x208], UR10 ;  /* 0x0002080a06ff75b2 */ /* 0x0002e20008000100 */
[----:B------:R1:W1:Y:S01]  /*0fe0*/  SYNCS.EXCH.64 URZ, [UR6+0x218], UR10 ;  /* 0x0002180a06ff75b2 */ /* 0x0002620008000100 */
[----:B------:R-:W-:Y:S01]  /*0ff0*/  NOP ;  /* 0x0000000000007918 */ /* 0x000fe20000000000 */
.L_x_15:
[----:B------:R-:W4:Y:S01]  /*1000*/  LDCU UR5, c[0x0][0x36c] ;  /* 0x00006d80ff0577ac */ /* 0x000f220008000800 */
[----:B------:R-:W-:Y:S01]  /*1010*/  ISETP.NE.OR P5, PT, R0, 0x2, !P5 ;  /* 0x000000020000780c */ /* 0x000fe20006fa5670 */
[----:B------:R-:W-:Y:S01]  /*1020*/  NOP ;  /* 0x0000000000007918 */ /* 0x000fe20000000000 */
[----:B------:R-:W-:Y:S01]  /*1030*/  LOP3.LUT R2, R3, 0x1f, RZ, 0xc0, !PT ;  /* 0x0000001f03027812 */ /* 0x000fe200078ec0ff */
[----:B------:R-:W-:Y:S02]  /*1040*/  UISETP.NE.AND UP4, UPT, UR8, URZ, UPT ;  /* 0x000000ff0800728c */ /* 0x000fe4000bf85270 */
[----:B----4-:R-:W-:-:S09]  /*1050*/  UISETP.EQ.U32.AND UP2, UPT, UR5, 0x1, UPT ;  /* 0x000000010500788c */ /* 0x010fd2000bf42070 */
[----:B------:R-:W-:Y:S05]  /*1060*/  BRA.U !UP2, `(.L_x_16) ;  /* 0x000000010a087547 */ /* 0x000fea000b800000 */
[----:B-123--:R-:W-:Y:S01]  /*1070*/  UCGABAR_ARV ;  /* 0x00000000000079c7 */ /* 0x00efe20008000000 */
[----:B------:R-:W-:Y:S05]  /*1080*/  BRA `(.L_x_17) ;  /* 0x0000000000047947 */ /* 0x000fea0003800000 */
.L_x_16:
[----:B-123--:R-:W-:Y:S01]  /*1090*/  NOP ;  /* 0x0000000000007918 */ /* 0x00efe20000000000 */
.L_x_17:
[----:B------:R-:W1:Y:S01]  /*10a0*/  S2UR UR27, SR_CTAID.X ;  /* 0x00000000001b79c3 */ /* 0x000e620000002500 */
[----:B------:R-:W-:-:S05]  /*10b0*/  CS2R.32 R4, SR_CgaSize ;  /* 0x0000000000047805 */ /* 0x000fca0000008a00 */
[----:B------:R-:W-:-:S05]  /*10c0*/  IMAD R4, R4, -0xa0, RZ ;  /* 0xffffff6004047824 */ /* 0x000fca00078e02ff */
[----:B------:R-:W-:-:S14]  /*10d0*/  R2UR UR6, R4 ;  /* 0x00000000040672ca */ /* 0x000fdc00000e0000 */
[----:B------:R-:W2:Y:S01]  /*10e0*/  LDCU UR6, c[0x0][UR6+0x2b0] ;  /* 0x00005600060677ac */ /* 0x000ea20008000800 */
[----:B------:R-:W-:-:S05]  /*10f0*/  CS2R.32 R4, SR_CgaSize ;  /* 0x0000000000047805 */ /* 0x000fca0000008a00 */
[----:B------:R-:W-:-:S05]  /*1100*/  IMAD R4, R4, -0xa0, RZ ;  /* 0xffffff6004047824 */ /* 0x000fca00078e02ff */
[----:B------:R-:W-:-:S14]  /*1110*/  R2UR UR5, R4 ;  /* 0x00000000040572ca */ /* 0x000fdc00000e0000 */
[----:B------:R-:W3:Y:S01]  /*1120*/  LDCU UR5, c[0x0][UR5+0x2b4] ;  /* 0x00005680050577ac */ /* 0x000ee20008000800 */
[----:B------:R-:W4:Y:S01]  /*1130*/  S2UR UR11, SR_CTAID.Y ;  /* 0x00000000000b79c3 */ /* 0x000f220000002600 */
[----:B------:R-:W-:Y:S02]  /*1140*/  ULOP3.LUT UR31, UR37, 0x3, URZ, 0xc0, !UPT ;  /* 0x00000003251f7892 */ /* 0x000fe4000f8ec0ff */
[----:B------:R-:W-:Y:S02]  /*1150*/  ULOP3.LUT UR10, UR37, 0x4, URZ, 0xc0, !UPT ;  /* 0x00000004250a7892 */ /* 0x000fe4000f8ec0ff */
[----:B------:R-:W-:Y:S02]  /*1160*/  UISETP.GT.U32.AND UP1, UPT, UR31, 0xffff, UPT ;  /* 0x0000ffff1f00788c */ /* 0x000fe4000bf24070 */
[----:B------:R-:W-:Y:S02]  /*1170*/  UISETP.GT.U32.AND UP0, UPT, UR10, 0xffff, UPT ;  /* 0x0000ffff0a00788c */ /* 0x000fe4000bf04070 */
[----:B------:R-:W-:-:S02]  /*1180*/  USHF.R.U32.HI UR9, URZ, 0x2, UR37 ;  /* 0x00000002ff097899 */ /* 0x000fc40008011625 */
[----:B------:R-:W-:Y:S02]  /*1190*/  USHF.L.U32 UR30, UR37, 0x9, URZ ;  /* 0x00000009251e7899 */ /* 0x000fe400080006ff */
[----:B------:R-:W-:Y:S02]  /*11a0*/  USHF.L.U32 UR23, UR37, 0xa, URZ ;  /* 0x0000000a25177899 */ /* 0x000fe400080006ff */
[----:B------:R-:W-:Y:S01]  /*11b0*/  USHF.L.U32 UR22, UR37, 0x6, URZ ;  /* 0x0000000625167899 */ /* 0x000fe200080006ff */
[----:B-1----:R-:W-:Y:S01]  /*11c0*/  I2FP.F32.U32 R4, UR27 ;  /* 0x0000001b00047c45 */ /* 0x002fe20008201000 */
[----:B------:R-:W-:Y:S01]  /*11d0*/  USHF.L.U32 UR26, UR37, 0x5, URZ ;  /* 0x00000005251a7899 */ /* 0x000fe200080006ff */
[----:B------:R-:W1:Y:S03]  /*11e0*/  LDCU UR24, c[0x0][0xf24] ;  /* 0x0001e480ff1877ac */ /* 0x000e660008000800 */
[----:B--2---:R-:W-:Y:S01]  /*11f0*/  FMUL R4, R4, UR6 ;  /* 0x0000000604047c20 */ /* 0x004fe20008400000 */
[----:B------:R-:W-:-:S05]  /*1200*/  CS2R.32 R0, SR_CgaSize ;  /* 0x0000000000007805 */ /* 0x000fca0000008a00 */
[----:B------:R-:W-:-:S05]  /*1210*/  IMAD R0, R0, -0xa0, RZ ;  /* 0xffffff6000007824 */ /* 0x000fca00078e02ff */
[----:B------:R-:W-:-:S14]  /*1220*/  R2UR UR6, R0 ;  /* 0x00000000000672ca */ /* 0x000fdc00000e0000 */
[----:B------:R-:W2:Y:S01]  /*1230*/  LDCU UR6, c[0x0][UR6+0x2a0] ;  /* 0x00005400060677ac */ /* 0x000ea20008000800 */
[----:B----4-:R-:W-:Y:S01]  /*1240*/  I2FP.F32.U32 R0, UR11 ;  /* 0x0000000b00007c45 */ /* 0x010fe20008201000 */
[----:B------:R-:W4:Y:S01]  /*1250*/  F2I.U32.TRUNC.NTZ R4, R4 ;  /* 0x0000000400047305 */ /* 0x000f22000020f000 */
[----:B------:R-:W1:Y:S03]  /*1260*/  LDCU UR16, c[0x0][0xf30] ;  /* 0x0001e600ff1077ac */ /* 0x000e660008000800 */
[----:B---3--:R-:W-:Y:S01]  /*1270*/  FMUL R0, R0, UR5 ;  /* 0x0000000500007c20 */ /* 0x008fe20008400000 */
[----:B------:R-:W-:-:S06]  /*1280*/  RPCMOV.32 Rpc.LO, R2 ;  /* 0x0000000200007352 */ /* 0x000fcc0000000000 */
[----:B------:R-:W-:-:S05]  /*1290*/  CS2R.32 R2, SR_CgaSize ;  /* 0x0000000000027805 */ /* 0x000fca0000008a00 */
[----:B------:R-:W-:-:S05]  /*12a0*/  IMAD R2, R2, -0xa0, RZ ;  /* 0xffffff6002027824 */ /* 0x000fca00078e02ff */
[----:B------:R-:W-:Y:S02]  /*12b0*/  R2UR UR5, R2 ;  /* 0x00000000020572ca */ /* 0x000fe400000e0000 */
[----:B------:R-:W-:-:S12]  /*12c0*/  RPCMOV.32 R2, Rpc.LO ;  /* 0x0000000000027353 */ /* 0x000fd80000000000 */
[----:B------:R-:W3:Y:S01]  /*12d0*/  LDCU UR5, c[0x0][UR5+0x2a4] ;  /* 0x00005480050577ac */ /* 0x000ee20008000800 */
[----:B------:R-:W2:Y:S01]  /*12e0*/  F2I.U32.TRUNC.NTZ R0, R0 ;  /* 0x0000000000007305 */ /* 0x000ea2000020f000 */
[----:B------:R-:W-:Y:S01]  /*12f0*/  USHF.L.U32 UR19, UR37, 0x7, URZ ;  /* 0x0000000725137899 */ /* 0x000fe200080006ff */
[----:B------:R-:W-:Y:S01]  /*1300*/  UMOV UR17, 0x11 ;  /* 0x0000001100117882 */ /* 0x000fe20000000000 */
[----:B------:R-:W-:Y:S02]  /*1310*/  USEL UR18, UR31, 0xffff, !UP1 ;  /* 0x0000ffff1f127887 */ /* 0x000fe4000c800000 */
[----:B------:R-:W-:Y:S01]  /*1320*/  USEL UR10, UR10, 0xffff, !UP0 ;  /* 0x0000ffff0a0a7887 */ /* 0x000fe2000c000000 */
[----:B----4-:R-:W-:Y:S02]  /*1330*/  R2UR UR39, R4 ;  /* 0x00000000042772ca */ /* 0x010fe400000e0000 */
[----:B--2---:R-:W-:Y:S02]  /*1340*/  R2UR UR38, R0 ;  /* 0x00000000002672ca */ /* 0x004fe400000e0000 */
[----:B------:R-:W-:-:S09]  /*1350*/  PRMT R0, RZ, 0x7610, R0 ;  /* 0x00007610ff007816 */ /* 0x000fd20000000000 */
[----:B------:R-:W-:-:S04]  /*1360*/  UIADD3 UR39, UPT, UPT, -UR39, URZ, URZ ;  /* 0x000000ff27277290 */ /* 0x000fc8000fffe1ff */
[----:B------:R-:W-:Y:S02]  /*1370*/  UIMAD UR39, UR6, UR39, UR27 ;  /* 0x00000027062772a4 */ /* 0x000fe4000f8e021b */
[----:B------:R-:W-:-:S04]  /*1380*/  UIADD3 UR38, UPT, UPT, -UR38, URZ, URZ ;  /* 0x000000ff26267290 */ /* 0x000fc8000fffe1ff */
[----:B---3--:R-:W-:Y:S01]  /*1390*/  UIMAD UR38, UR5, UR38, UR11 ;  /* 0x00000026052672a4 */ /* 0x008fe2000f8e020b */
[----:B-1----:R-:W-:Y:S11]  /*13a0*/  BRA.U UP4, `(.L_x_18) ;  /* 0x00000001046c7547 */ /* 0x002ff6000b800000 */
[----:B------:R-:W-:Y:S02]  /*13b0*/  UISETP.NE.AND UP0, UPT, UR38, URZ, UPT ;  /* 0x000000ff2600728c */ /* 0x000fe4000bf05270 */
[----:B------:R-:W-:Y:S02]  /*13c0*/  UISETP.NE.AND UP3, UPT, UR38, 0x1, UPT ;  /* 0x000000012600788c */ /* 0x000fe4000bf65270 */
[----:B------:R-:W-:Y:S02]  /*13d0*/  UISETP.NE.AND UP1, UPT, UR39, URZ, UP0 ;  /* 0x000000ff2700728c */ /* 0x000fe40008725270 */
[----:B------:R-:W-:Y:S02]  /*13e0*/  USEL UR15, URZ, 0x10, UP3 ;  /* 0x00000010ff0f7887 */ /* 0x000fe40009800000 */
[----:B------:R-:W-:Y:S02]  /*13f0*/  USEL UR20, URZ, 0x1, UP1 ;  /* 0x00000001ff147887 */ /* 0x000fe40008800000 */
[----:B------:R-:W-:-:S02]  /*1400*/  UISETP.NE.AND UP1, UPT, UR39, URZ, UPT ;  /* 0x000000ff2700728c */ /* 0x000fc4000bf25270 */
[----:B------:R-:W-:Y:S02]  /*1410*/  USEL UR14, URZ, 0x2, UP0 ;  /* 0x00000002ff0e7887 */ /* 0x000fe40008000000 */
[----:B------:R-:W-:Y:S02]  /*1420*/  USEL UR15, UR15, 0x10, UP1 ;  /* 0x000000100f0f7887 */ /* 0x000fe40008800000 */
[----:B------:R-:W-:Y:S02]  /*1430*/  UISETP.NE.AND UP1, UPT, UR39, 0x1, UPT ;  /* 0x000000012700788c */ /* 0x000fe4000bf25270 */
[----:B------:R-:W-:Y:S02]  /*1440*/  USEL UR13, URZ, 0x20, UP3 ;  /* 0x00000020ff0d7887 */ /* 0x000fe40009800000 */
[----:B------:R-:W-:Y:S02]  /*1450*/  USEL UR14, UR14, 0x2, UP1 ;  /* 0x000000020e0e7887 */ /* 0x000fe40008800000 */
[----:B------:R-:W-:-:S02]  /*1460*/  USEL UR13, UR13, 0x20, UP1 ;  /* 0x000000200d0d7887 */ /* 0x000fc40008800000 */
[----:B------:R-:W-:Y:S02]  /*1470*/  UISETP.NE.AND UP1, UPT, UR39, 0x2, UPT ;  /* 0x000000022700788c */ /* 0x000fe4000bf25270 */
[----:B------:R-:W-:Y:S02]  /*1480*/  USEL UR12, URZ, 0x4, UP0 ;  /* 0x00000004ff0c7887 */ /* 0x000fe40008000000 */
[----:B------:R-:W-:Y:S02]  /*1490*/  USEL UR6, URZ, 0x8, UP0 ;  /* 0x00000008ff067887 */ /* 0x000fe40008000000 */
[----:B------:R-:W-:Y:S02]  /*14a0*/  UISETP.NE.AND UP0, UPT, UR39, 0x3, UPT ;  /* 0x000000032700788c */ /* 0x000fe4000bf05270 */
[----:B------:R-:W-:Y:S02]  /*14b0*/  USEL UR7, URZ, 0x40, UP3 ;  /* 0x00000040ff077887 */ /* 0x000fe40009800000 */
[----:B------:R-:W-:-:S02]  /*14c0*/  USEL UR12, UR12, 0x4, UP1 ;  /* 0x000000040c0c7887 */ /* 0x000fc40008800000 */
[----:B------:R-:W-:Y:S02]  /*14d0*/  UIADD3 UR14, UPT, UPT, UR14, UR15, UR20 ;  /* 0x0000000f0e0e7290 */ /* 0x000fe4000fffe014 */
[----:B------:R-:W-:Y:S02]  /*14e0*/  USEL UR5, URZ, 0x80, UP3 ;  /* 0x00000080ff057887 */ /* 0x000fe40009800000 */
[----:B------:R-:W-:Y:S02]  /*14f0*/  USEL UR7, UR7, 0x40, UP1 ;  /* 0x0000004007077887 */ /* 0x000fe40008800000 */
[----:B------:R-:W-:Y:S02]  /*1500*/  USEL UR6, UR6, 0x8, UP0 ;  /* 0x0000000806067887 */ /* 0x000fe40008000000 */
[----:B------:R-:W-:Y:S02]  /*1510*/  UIADD3 UR12, UPT, UPT, UR12, UR13, UR14 ;  /* 0x0000000d0c0c7290 */ /* 0x000fe4000fffe00e */
[----:B------:R-:W-:-:S02]  /*1520*/  USEL UR5, UR5, 0x80, UP0 ;  /* 0x0000008005057887 */ /* 0x000fc40008000000 */
[----:B------:R-:W-:-:S04]  /*1530*/  UIADD3 UR6, UPT, UPT, UR6, UR7, UR12 ;  /* 0x0000000706067290 */ /* 0x000fc8000fffe00c */
[----:B------:R-:W-:-:S06]  /*1540*/  UIADD3 UR5, UPT, UPT, UR6, UR5, URZ ;  /* 0x0000000506057290 */ /* 0x000fcc000fffe0ff */
[----:B------:R-:W-:-:S07]  /*1550*/  MOV R0, UR5 ;  /* 0x0000000500007c02 */ /* 0x000fce0008000f00 */
.L_x_18:
[----:B------:R-:W1:Y:S01]  /*1560*/  S2UR UR44, SR_CTAID.Z ;  /* 0x00000000002c79c3 */ /* 0x000e620000002700 */
[----:B------:R-:W-:Y:S01]  /*1570*/  UISETP.GE.AND UP0, UPT, UR24, 0x1, UPT ;  /* 0x000000011800788c */ /* 0x000fe2000bf06270 */
[----:B------:R-:W-:-:S08]  /*1580*/  UMOV UR5, 0xf ;  /* 0x0000000f00057882 */ /* 0x000fd00000000000 */
[----:B------:R-:W-:Y:S05]  /*1590*/  BRA.U !UP0, `(.L_x_19) ;  /* 0x0000000108b87547 */ /* 0x000fea000b800000 */
[----:B------:R-:W2:Y:S01]  /*15a0*/  LDCU.128 UR12, c[0x0][0xf10] ;  /* 0x0001e200ff0c77ac */ /* 0x000ea20008000c00 */
[----:B------:R-:W3:Y:S01]  /*15b0*/  LDCU UR28, c[0x0][0x370] ;  /* 0x00006e00ff1c77ac */ /* 0x000ee20008000800 */
[----:B------:R-:W4:Y:S01]  /*15c0*/  LDCU UR25, c[0x0][0x374] ;  /* 0x00006e80ff1977ac */ /* 0x000f220008000800 */
[----:B------:R-:W1:Y:S01]  /*15d0*/  LDCU UR21, c[0x0][0xf0c] ;  /* 0x0001e180ff1577ac */ /* 0x000e620008000800 */
[----:B------:R-:W3:Y:S01]  /*15e0*/  LDCU UR20, c[0x0][0xf20] ;  /* 0x0001e400ff1477ac */ /* 0x000ee20008000800 */
[----:B------:R-:W3:Y:S01]  /*15f0*/  LDCU.64 UR6, c[0x0][0xf28] ;  /* 0x0001e500ff0677ac */ /* 0x000ee20008000a00 */
[----:B--2---:R-:W-:Y:S02]  /*1600*/  UISETP.NE.AND UP1, UPT, UR14, 0x1, UPT ;  /* 0x000000010e00788c */ /* 0x004fe4000bf25270 */
[----:B----4-:R-:W-:Y:S02]  /*1610*/  UIMAD.WIDE.U32 UR34, UR25, UR15, URZ ;  /* 0x0000000f192272a5 */ /* 0x010fe4000f8e00ff */
[----:B------:R-:W-:-:S02]  /*1620*/  UISETP.NE.AND UP0, UPT, UR24, 0x1, UPT ;  /* 0x000000011800788c */ /* 0x000fc4000bf05270 */
[----:B-1----:R-:W-:Y:S02]  /*1630*/  UISETP.NE.AND UP3, UPT, UR21, 0x1, UPT ;  /* 0x000000011500788c */ /* 0x002fe4000bf65270 */
[----:B------:R-:W-:Y:S02]  /*1640*/  UIMAD.WIDE.U32 UR40, UR11, UR15, URZ ;  /* 0x0000000f0b2872a5 */ /* 0x000fe4000f8e00ff */
[----:B---3--:R-:W-:Y:S01]  /*1650*/  UIMAD.WIDE.U32 UR32, UR28, UR12, URZ ;  /* 0x0000000c1c2072a5 */ /* 0x008fe2000f8e00ff */
[----:B------:R-:W-:Y:S01]  /*1660*/  UMOV UR15, UR35 ;  /* 0x00000023000f7c82 */ /* 0x000fe20008000000 */
[----:B------:R-:W-:Y:S02]  /*1670*/  UIMAD.WIDE.U32 UR34, UR27, UR12, URZ ;  /* 0x0000000c1b2272a5 */ /* 0x000fe4000f8e00ff */
[----:B------:R-:W-:-:S03]  /*1680*/  @UP1 USHF.R.U32.HI UR25, URZ, UR20, UR15 ;  /* 0x00000014ff191299 */ /* 0x000fc6000801160f */
[----:B------:R-:W-:Y:S02]  /*1690*/  @UP3 USHF.R.U32.HI UR28, URZ, UR13, UR33 ;  /* 0x0000000dff1c3299 */ /* 0x000fe40008011621 */
[----:B------:R-:W-:Y:S02]  /*16a0*/  UIMAD.WIDE.U32 UR32, UR25, UR6, URZ ;  /* 0x00000006192072a5 */ /* 0x000fe4000f8e00ff */
[----:B------:R-:W-:Y:S02]  /*16b0*/  USHF.R.U32.HI UR41, URZ, UR20, UR41 ;  /* 0x00000014ff297299 */ /* 0x000fe40008011629 */
[----:B------:R-:W-:Y:S02]  /*16c0*/  UIMAD.WIDE.U32 UR42, UR28, UR6, URZ ;  /* 0x000000061c2a72a5 */ /* 0x000fe4000f8e00ff */
[----:B------:R-:W-:Y:S02]  /*16d0*/  @UP0 USHF.R.U32.HI UR25, URZ, UR7, UR33 ;  /* 0x00000007ff190299 */ /* 0x000fe40008011621 */
[----:B------:R-:W-:-:S02]  /*16e0*/  USHF.R.U32.HI UR35, URZ, UR13, UR35 ;  /* 0x0000000dff237299 */ /* 0x000fc40008011623 */
[----:B------:R-:W-:Y:S02]  /*16f0*/  USEL UR41, UR11, UR41, !UP1 ;  /* 0x000000290b297287 */ /* 0x000fe4000c800000 */
[----:B------:R-:W-:Y:S02]  /*1700*/  @UP0 USHF.R.U32.HI UR28, URZ, UR7, UR43 ;  /* 0x00000007ff1c0299 */ /* 0x000fe4000801162b */
[----:B------:R-:W-:Y:S02]  /*1710*/  UIMAD UR25, UR25, UR24, URZ ;  /* 0x00000018191972a4 */ /* 0x000fe4000f8e02ff */
[----:B------:R-:W-:Y:S02]  /*1720*/  USEL UR35, UR27, UR35, !UP3 ;  /* 0x000000231b237287 */ /* 0x000fe4000d800000 */
[----:B------:R-:W-:Y:S02]  /*1730*/  UIMAD UR12, UR28, UR24, URZ ;  /* 0x000000181c0c72a4 */ /* 0x000fe4000f8e02ff */
[----:B------:R-:W-:-:S02]  /*1740*/  UISETP.GE.AND UP1, UPT, UR41, UR25, UPT ;  /* 0x000000192900728c */ /* 0x000fc4000bf26270 */
[----:B------:R-:W-:Y:S02]  /*1750*/  UIMAD.WIDE.U32 UR32, UR41, UR6, URZ ;  /* 0x00000006292072a5 */ /* 0x000fe4000f8e00ff */
[----:B------:R-:W-:Y:S02]  /*1760*/  UISETP.GE.OR UP1, UPT, UR35, UR12, UP1 ;  /* 0x0000000c2300728c */ /* 0x000fe40008f26670 */
[----:B------:R-:W-:Y:S02]  /*1770*/  UIMAD.WIDE.U32 UR42, UR35, UR6, URZ ;  /* 0x00000006232a72a5 */ /* 0x000fe4000f8e00ff */
[----:B------:R-:W-:Y:S02]  /*1780*/  USHF.R.U32.HI UR6, URZ, UR7, UR33 ;  /* 0x00000007ff067299 */ /* 0x000fe40008011621 */
[----:B------:R-:W-:Y:S02]  /*1790*/  UIADD3 UR12, UPT, UPT, -UR41, URZ, URZ ;  /* 0x000000ff290c7290 */ /* 0x000fe4000fffe1ff */
[----:B------:R-:W-:-:S02]  /*17a0*/  USEL UR6, UR41, UR6, !UP0 ;  /* 0x0000000629067287 */ /* 0x000fc4000c000000 */
[----:B------:R-:W-:Y:S02]  /*17b0*/  UIMAD UR11, UR14, UR12, UR11 ;  /* 0x0000000c0e0b72a4 */ /* 0x000fe4000f8e020b */
[----:B------:R-:W-:Y:S02]  /*17c0*/  @!UP1 USHF.R.U32.HI UR13, URZ, UR7, UR43 ;  /* 0x00000007ff0d9299 */ /* 0x000fe4000801162b */
[----:B------:R-:W-:Y:S02]  /*17d0*/  UIADD3 UR7, UPT, UPT, -UR6, URZ, URZ ;  /* 0x000000ff06077290 */ /* 0x000fe4000fffe1ff */
[----:B------:R-:W-:Y:S02]  /*17e0*/  @!UP1 USEL UR13, UR35, UR13, !UP0 ;  /* 0x0000000d230d9287 */ /* 0x000fe4000c000000 */
[----:B------:R-:W-:Y:S02]  /*17f0*/  UIMAD UR7, UR24, UR7, UR41 ;  /* 0x00000007180772a4 */ /* 0x000fe4000f8e0229 */
[----:B------:R-:W-:-:S02]  /*1800*/  UIADD3 UR12, UPT, UPT, -UR35, URZ, URZ ;  /* 0x000000ff230c7290 */ /* 0x000fc4000fffe1ff */
[----:B------:R-:W-:Y:S02]  /*1810*/  @!UP1 UIMAD UR7, UR7, UR28, UR13 ;  /* 0x0000001c070792a4 */ /* 0x000fe4000f8e020d */
[----:B------:R-:W-:Y:S02]  /*1820*/  @!UP1 UIADD3 UR6, UPT, UPT, UR6, -UR13, URZ ;  /* 0x8000000d06069290 */ /* 0x000fe4000fffe0ff */
[----:B------:R-:W-:Y:S02]  /*1830*/  UIMAD UR12, UR21, UR12, UR27 ;  /* 0x0000000c150c72a4 */ /* 0x000fe4000f8e021b */
[----:B------:R-:W-:-:S03]  /*1840*/  @!UP1 UIMAD UR41, UR6, UR24, UR35 ;  /* 0x00000018062992a4 */ /* 0x000fc6000f8e0223 */
[----:B------:R-:W-:Y:S01]  /*1850*/  @!UP1 UMOV UR35, UR7 ;  /* 0x0000000700239c82 */ /* 0x000fe20008000000 */
[----:B------:R-:W-:Y:S02]  /*1860*/  UIMAD UR11, UR41, UR14, UR11 ;  /* 0x0000000e290b72a4 */ /* 0x000fe4000f8e020b */
[----:B------:R-:W-:-:S12]  /*1870*/  UIMAD UR27, UR35, UR21, UR12 ;  /* 0x00000015231b72a4 */ /* 0x000fd8000f8e020c */
.L_x_19:
[----:B------:R-:W2:Y:S01]  /*1880*/  LDC R43, c[0x0][0xf24] ;  /* 0x0003c900ff2b7b82 */ /* 0x000ea20000000800 */
[----:B------:R-:W-:Y:S02]  /*1890*/  UISETP.NE.AND UP0, UPT, UR16, 0x1, UPT ;  /* 0x000000011000788c */ /* 0x000fe4000bf05270 */
[----:B------:R-:W-:Y:S02]  /*18a0*/  ULOP3.LUT UR7, UR19, 0x180, URZ, 0xc0, !UPT ;  /* 0x0000018013077892 */ /* 0x000fe4000f8ec0ff */
[----:B------:R-:W-:Y:S02]  /*18b0*/  ULOP3.LUT UR6, UR18, 0xffff, URZ, 0xc0, !UPT ;  /* 0x0000ffff12067892 */ /* 0x000fe4000f8ec0ff */
[----:B------:R-:W-:Y:S02]  /*18c0*/  ULOP3.LUT UR12, UR10, 0xffff, URZ, 0xc0, !UPT ;  /* 0x0000ffff0a0c7892 */ /* 0x000fe4000f8ec0ff */
[----:B------:R-:W-:Y:S02]  /*18d0*/  UISETP.NE.AND UP3, UPT, UR8, 0x2, UPT ;  /* 0x000000020800788c */ /* 0x000fe4000bf65270 */
[----:B------:R-:W-:-:S02]  /*18e0*/  ULOP3.LUT UR30, UR30, 0x800, URZ, 0xc0, !UPT ;  /* 0x000008001e1e7892 */ /* 0x000fc4000f8ec0ff */
[----:B------:R-:W-:Y:S02]  /*18f0*/  ULOP3.LUT UR23, UR23, 0xc00, URZ, 0xc0, !UPT ;  /* 0x00000c0017177892 */ /* 0x000fe4000f8ec0ff */
[----:B------:R-:W-:Y:S02]  /*1900*/  ULOP3.LUT UR22, UR22, 0x100, URZ, 0xc0, !UPT ;  /* 0x0000010016167892 */ /* 0x000fe4000f8ec0ff */
[----:B------:R-:W-:Y:S02]  /*1910*/  ULOP3.LUT UR26, UR26, 0x80, URZ, 0xc0, !UPT ;  /* 0x000000801a1a7892 */ /* 0x000fe4000f8ec0ff */
[----:B------:R-:W-:Y:S02]  /*1920*/  USHF.R.U32.HI UR10, URZ, 0x1, UR7 ;  /* 0x00000001ff0a7899 */ /* 0x000fe40008011607 */
[----:B------:R-:W-:Y:S02]  /*1930*/  USHF.L.U32 UR6, UR17, UR6, URZ ;  /* 0x0000000611067299 */ /* 0x000fe400080006ff */
[----:B------:R-:W-:Y:S01]  /*1940*/  USHF.L.U32 UR5, UR5, UR12, URZ ;  /* 0x0000000c05057299 */ /* 0x000fe200080006ff */
[----:B------:R-:W-:Y:S11]  /*1950*/  BRA.U UP0, `(.L_x_20) ;  /* 0x0000000100407547 */ /* 0x000ff6000b800000 */
[----:B------:R-:W3:Y:S01]  /*1960*/  LDCU.128 UR12, c[0x0][0xf10] ;  /* 0x0001e200ff0c77ac */ /* 0x000ee20008000c00 */
[----:B------:R-:W4:Y:S01]  /*1970*/  LDCU UR17, c[0x0][0xf0c] ;  /* 0x0001e180ff1177ac */ /* 0x000f220008000800 */
[----:B------:R-:W1:Y:S01]  /*1980*/  LDCU UR16, c[0x0][0xf20] ;  /* 0x0001e400ff1077ac */ /* 0x000e620008000800 */
[----:B---3--:R-:W-:Y:S02]  /*1990*/  UIMAD.WIDE.U32 UR20, UR27, UR12, URZ ;  /* 0x0000000c1b1472a5 */ /* 0x008fe4000f8e00ff */
[----:B------:R-:W-:Y:S02]  /*19a0*/  UIMAD.WIDE.U32 UR18, UR11, UR15, URZ ;  /* 0x0000000f0b1272a5 */ /* 0x000fe4000f8e00ff */
[----:B----4-:R-:W-:Y:S02]  /*19b0*/  UISETP.NE.AND UP1, UPT, UR17, 0x1, UPT ;  /* 0x000000011100788c */ /* 0x010fe4000bf25270 */
[----:B------:R-:W-:Y:S01]  /*19c0*/  UISETP.NE.AND UP0, UPT, UR14, 0x1, UPT ;  /* 0x000000010e00788c */ /* 0x000fe2000bf05270 */
[----:B------:R-:W-:Y:S01]  /*19d0*/  UMOV UR15, UR21 ;  /* 0x00000015000f7c82 */ /* 0x000fe20008000000 */
[----:B-1----:R-:W-:-:S02]  /*19e0*/  USHF.R.U32.HI UR16, URZ, UR16, UR19 ;  /* 0x00000010ff107299 */ /* 0x002fc40008011613 */
[----:B------:R-:W-:Y:S02]  /*19f0*/  USHF.R.U32.HI UR13, URZ, UR13, UR15 ;  /* 0x0000000dff0d7299 */ /* 0x000fe4000801160f */
[----:B------:R-:W-:Y:S02]  /*1a00*/  USEL UR16, UR11, UR16, !UP0 ;  /* 0x000000100b107287 */ /* 0x000fe4000c000000 */
[----:B------:R-:W-:-:S04]  /*1a10*/  USEL UR13, UR27, UR13, !UP1 ;  /* 0x0000000d1b0d7287 */ /* 0x000fc8000c800000 */
[----:B------:R-:W-:Y:S02]  /*1a20*/  UIADD3 UR12, UPT, UPT, UR13, -UR16, URZ ;  /* 0x800000100d0c7290 */ /* 0x000fe4000fffe0ff */
[----:B------:R-:W-:Y:S02]  /*1a30*/  UIADD3 UR13, UPT, UPT, -UR13, UR16, URZ ;  /* 0x000000100d0d7290 */ /* 0x000fe4000fffe1ff */
[----:B------:R-:W-:Y:S02]  /*1a40*/  UIMAD UR11, UR12, UR14, UR11 ;  /* 0x0000000e0c0b72a4 */ /* 0x000fe4000f8e020b */
[----:B------:R-:W-:-:S12]  /*1a50*/  UIMAD UR27, UR13, UR17, UR27 ;  /* 0x000000110d1b72a4 */ /* 0x000fd8000f8e021b */
.L_x_20:
[----:B------:R-:W-:Y:S05]  /*1a60*/  BRA.U !UP2, `(.L_x_21) ;  /* 0x000000010a0c7547 */ /* 0x000fea000b800000 */
[----:B------:R-:W-:Y:S01]  /*1a70*/  UCGABAR_WAIT ;  /* 0x0000000000007dc7 */ /* 0x000fe20008000000 */
[----:B------:R-:W-:Y:S01]  /*1a80*/  CCTL.IVALL ;  /* 0x00000000ff00798f */ /* 0x000fe20002000000 */
[----:B------:R-:W-:Y:S05]  /*1a90*/  BRA `(.L_x_22) ;  /* 0x0000000000047947 */ /* 0x000fea0003800000 */
.L_x_21:
[----:B------:R-:W-:Y:S06]  /*1aa0*/  BAR.SYNC.DEFER_BLOCKING 0x0 ;  /* 0x0000000000007b1d */ /* 0x000fec0000010000 */
.L_x_22:
[----:B------:R-:W-:Y:S05]  /*1ab0*/  BRA.U UP3, `(.L_x_23) ;  /* 0x0000001d03fc7547 */ /* 0x000fea000b800000 */
[----:B------:R-:W3:Y:S01]  /*1ac0*/  LDCU UR15, c[0x0][0x38c] ;  /* 0x00007180ff0f77ac */ /* 0x000ee20008000800 */
[----:B------:R-:W4:Y:S01]  /*1ad0*/  LDC R8, c[0x0][0x370] ;  /* 0x0000dc00ff087b82 */ /* 0x000f220000000800 */
[----:B------:R-:W-:Y:S01]  /*1ae0*/  PLOP3.LUT P1, PT, PT, PT, UP5, 0x80, 0x8 ;  /* 0x000000000008781c */ /* 0x000fe20003f2f058 */
[----:B------:R-:W-:Y:S01]  /*1af0*/  IMAD.MOV.U32 R15, RZ, RZ, 0x1 ;  /* 0x00000001ff0f7424 */ /* 0x000fe200078e00ff */
[----:B------:R-:W-:Y:S01]  /*1b00*/  USHF.L.U32 UR9, UR9, 0x6, URZ ;  /* 0x0000000609097899 */ /* 0x000fe200080006ff */
[----:B------:R-:W-:Y:S01]  /*1b10*/  ISETP.EQ.OR P4, PT, R2, RZ, P5 ;  /* 0x000000ff0200720c */ /* 0x000fe20002f82670 */
[----:B------:R-:W-:Y:S01]  /*1b20*/  UISETP.NE.AND UP1, UPT, UR8, URZ, UPT ;  /* 0x000000ff0800728c */ /* 0x000fe2000bf25270 */
[----:B------:R-:W-:Y:S01]  /*1b30*/  PLOP3.LUT P1, PT, P1, PT, PT, 0x8, 0x80 ;  /* 0x000000000080781c */ /* 0x000fe20000f2e170 */
[----:B------:R-:W-:Y:S01]  /*1b40*/  IMAD.MOV.U32 R14, RZ, RZ, RZ ;  /* 0x000000ffff0e7224 */ /* 0x000fe200078e00ff */
[----:B------:R-:W1:Y:S01]  /*1b50*/  LDC R0, c[0x0][0x374] ;  /* 0x0000dd00ff007b82 */ /* 0x000e620000000800 */
[----:B------:R-:W-:Y:S01]  /*1b60*/  CS2R R12, SRZ ;  /* 0x00000000000c7805 */ /* 0x000fe2000001ff00 */
[----:B------:R-:W-:Y:S01]  /*1b70*/  IMAD.MOV.U32 R11, RZ, RZ, 0x1 ;  /* 0x00000001ff0b7424 */ /* 0x000fe200078e00ff */
[----:B------:R-:W1:Y:S01]  /*1b80*/  LDCU.64 UR48, c[0x0][0x348] ;  /* 0x00006900ff3077ac */ /* 0x000e620008000a00 */
[----:B------:R-:W-:-:S02]  /*1b90*/  ULOP3.LUT UR14, UR9, 0x40, URZ, 0xe2, !UPT ;  /* 0x00000040090e7892 */ /* 0x000fc4000f8ee2ff */
[----:B---3--:R-:W-:Y:S02]  /*1ba0*/  UIADD3 UR12, UPT, UPT, UR15, 0x3f, URZ ;  /* 0x0000003f0f0c7890 */ /* 0x008fe4000fffe0ff */
[----:B------:R-:W-:Y:S02]  /*1bb0*/  USEL UR50, UR4, 0x2, UP1 ;  /* 0x0000000204327887 */ /* 0x000fe40008800000 */
[----:B------:R-:W-:Y:S01]  /*1bc0*/  USHF.R.S32.HI UR46, URZ, 0x1f, UR12 ;  /* 0x0000001fff2e7899 */ /* 0x000fe2000801140c */
[----:B------:R-:W-:-:S03]  /*1bd0*/  UMOV UR51, URZ ;  /* 0x000000ff00337c82 */ /* 0x000fc60008000000 */
[----:B------:R-:W-:Y:S02]  /*1be0*/  ULEA.HI UR46, UR46, UR12, URZ, 0x6 ;  /* 0x0000000c2e2e7291 */ /* 0x000fe4000f8f30ff */
[----:B------:R-:W-:Y:S02]  /*1bf0*/  UIADD3 UR12, UPT, UPT, UR15, -0x1, URZ ;  /* 0xffffffff0f0c7890 */ /* 0x000fe4000fffe0ff */
[----:B------:R-:W-:Y:S02]  /*1c00*/  USHF.R.S32.HI UR46, URZ, 0x6, UR46 ;  /* 0x00000006ff2e7899 */ /* 0x000fe4000801142e */
[----:B------:R-:W-:Y:S02]  /*1c10*/  UISETP.GE.U32.AND UP2, UPT, UR12, -0x7f, UPT ;  /* 0xffffff810c00788c */ /* 0x000fe4000bf46070 */
[----:B------:R-:W-:Y:S02]  /*1c20*/  UISETP.LT.U32.AND UP0, UPT, UR46, 0x17, UPT ;  /* 0x000000172e00788c */ /* 0x000fe4000bf01070 */
[----:B------:R-:W-:-:S02]  /*1c30*/  UIADD3 UR15, UPT, UPT, UR15, 0x7e, URZ ;  /* 0x0000007e0f0f7890 */ /* 0x000fc4000fffe0ff */
[----:B------:R-:W-:-:S04]  /*1c40*/  USEL UR45, UR46, 0x17, UP0 ;  /* 0x000000172e2d7887 */ /* 0x000fc80008000000 */
[----:B------:R-:W-:Y:S02]  /*1c50*/  UIADD3 UR47, UPT, UPT, UR45, -0x1, URZ ;  /* 0xffffffff2d2f7890 */ /* 0x000fe4000fffe0ff */
[----:B------:R-:W-:Y:S02]  /*1c60*/  @UP2 UIADD3 UR47, UPT, UPT, UR45, URZ, URZ ;  /* 0x000000ff2d2f2290 */ /* 0x000fe4000fffe0ff */
[----:B------:R-:W-:Y:S02]  /*1c70*/  UIADD3 UR52, UPT, UPT, UR46, -UR45, URZ ;  /* 0x8000002d2e347290 */ /* 0x000fe4000fffe0ff */
[----:B------:R-:W-:-:S12]  /*1c80*/  UIADD3 UR47, UPT, UPT, UR47, 0x1, URZ ;  /* 0x000000012f2f7890 */ /* 0x000fd8000fffe0ff */
.L_x_47:
[----:B------:R-:W-:Y:S01]  /*1c90*/  UISETP.NE.AND UP0, UPT, UR37, URZ, UPT ;  /* 0x000000ff2500728c */ /* 0x000fe2000bf05270 */
[----:B------:R-:W3:Y:S08]  /*1ca0*/  S2UR UR37, SR_CgaCtaId ;  /* 0x00000000002579c3 */ /* 0x000ef00000008800 */
[----:B------:R-:W-:Y:S05]  /*1cb0*/  BRA.U UP0, `(.L_x_24) ;  /* 0x0000000100347547 */ /* 0x000fea000b800000 */
[----:B------:R-:W1:Y:S01]  /*1cc0*/  S2R R2, SR_CgaCtaId ;  /* 0x0000000000027919 */ /* 0x000e620000008800 */
[----:B------:R-:W-:-:S04]  /*1cd0*/  MOV R3, 0x400 ;  /* 0x0000040000037802 */ /* 0x000fc80000000f00 */
[----:B-1----:R-:W-:Y:S02]  /*1ce0*/  LEA R2, R2, R3, 0x18 ;  /* 0x0000000302027211 */ /* 0x002fe400078ec0ff */
[----:B------:R-:W-:-:S03]  /*1cf0*/  SHF.L.U32 R3, R11, 0x1f, RZ ;  /* 0x0000001f0b037819 */ /* 0x000fc600000006ff */
[----:B------:R-:W-:-:S04]  /*1d00*/  IMAD R2, R12, 0x8, R2 ;  /* 0x000000080c027824 */ /* 0x000fc800078e0202 */
[----:B------:R-:W1:Y:S02]  /*1d10*/  SYNCS.PHASECHK.TRANS64.TRYWAIT P0, [R2+URZ+0x210], R3 ;  /* 0x00021003020075a7 */ /* 0x000e6400080011ff */
[----:B-1----:R-:W-:Y:S05]  /*1d20*/  @!P0 BRA `(.L_x_25) ;  /* 0x000000d000608947 */ /* 0x002fea0003800000 */
.L_x_212:
[----:B------:R-:W-:Y:S01]  /*1d30*/  VIADD R12, R12, 0x1 ;  /* 0x000000010c0c7836 */ /* 0x000fe20000000000 */
[----:B------:R1:W-:Y:S04]  /*1d40*/  SYNCS.ARRIVE.TRANS64.A1T0 RZ, [R2+URZ+0x200], RZ ;  /* 0x000200ff02ff79a7 */ /* 0x0003e800081000ff */
[----:B------:R-:W-:-:S04]  /*1d50*/  ISETP.NE.AND P0, PT, R12, 0x2, PT ;  /* 0x000000020c00780c */ /* 0x000fc80003f05270 */
[----:B------:R-:W-:Y:S02]  /*1d60*/  SEL R12, R12, RZ, P0 ;  /* 0x000000ff0c0c7207 */ /* 0x000fe40000000000 */
[----:B-1----:R-:W-:-:S04]  /*1d70*/  SEL R2, RZ, 0x1, P0 ;  /* 0x00000001ff027807 */ /* 0x002fc80000000000 */
[----:B------:R-:W-:-:S07]  /*1d80*/  LOP3.LUT R11, R11, R2, RZ, 0x3c, !PT ;  /* 0x000000020b0b7212 */ /* 0x000fce00078e3cff */
.L_x_24:
[----:B------:R-:W-:Y:S01]  /*1d90*/  UMOV UR4, 0x400 ;  /* 0x0000040000047882 */ /* 0x000fe20000000000 */
[----:B------:R-:W-:Y:S01]  /*1da0*/  SHF.L.U32 R2, R15, 0x1f, RZ ;  /* 0x0000001f0f027819 */ /* 0x000fe200000006ff */
[----:B---3--:R-:W-:Y:S02]  /*1db0*/  ULEA UR4, UR37, UR4, 0x18 ;  /* 0x0000000425047291 */ /* 0x008fe4000f8ec0ff */
[----:B------:R-:W-:Y:S02]  /*1dc0*/  UISETP.GE.U32.AND UP0, UPT, UR15, 0x7f, UPT ;  /* 0x0000007f0f00788c */ /* 0x000fe4000bf06070 */
[----:B------:R-:W-:Y:S02]  /*1dd0*/  ULEA UR8, UR51, UR4, 0x3 ;  /* 0x0000000433087291 */ /* 0x000fe4000f8e18ff */
[----:B------:R-:W-:Y:S02]  /*1de0*/  ULEA UR35, UR11, UR31, 0x2 ;  /* 0x0000001f0b237291 */ /* 0x000fe4000f8e10ff */
[----:B------:R-:W-:-:S02]  /*1df0*/  ULEA UR43, UR27, UR14, 0x7 ;  /* 0x0000000e1b2b7291 */ /* 0x000fc4000f8e38ff */
[----:B------:R-:W-:Y:S01]  /*1e00*/  USHF.L.U32 UR35, UR35, 0x5, URZ ;  /* 0x0000000523237899 */ /* 0x000fe200080006ff */
[----:B------:R-:W-:Y:S02]  /*1e10*/  UMOV UR20, URZ ;  /* 0x000000ff00147c82 */ /* 0x000fe40008000000 */
[----:B------:R3:W1:Y:S01]  /*1e20*/  SYNCS.PHASECHK.TRANS64.TRYWAIT P2, [UR8+0xb8], R2 ;  /* 0x0000b802ff0075a7 */ /* 0x0006620008041108 */
[----:B------:R-:W-:Y:S08]  /*1e30*/  BRA.U !UP0, `(.L_x_26) ;  /* 0x0000000508187547 */ /* 0x000ff0000b800000 */
[----:B------:R-:W-:Y:S01]  /*1e40*/  UMOV UR16, UR51 ;  /* 0x0000003300107c82 */ /* 0x000fe20008000000 */
[----:B------:R-:W-:-:S05]  /*1e50*/  UMOV UR28, URZ ;  /* 0x000000ff001c7c82 */ /* 0x000fca0008000000 */
.L_x_34:
[----:B------:R-:W-:Y:S01]  /*1e60*/  ULEA UR41, UR16, UR4, 0x3 ;  /* 0x0000000410297291 */ /* 0x000fe2000f8e18ff */
[----:B------:R-:W-:Y:S01]  /*1e70*/  @!P5 MOV R3, 0x2400 ;  /* 0x000024000003d802 */ /* 0x000fe20000000f00 */
[----:B-1-3--:R-:W-:Y:S10]  /*1e80*/  @P2 BRA `(.L_x_27) ;  /* 0x00000000000c2947 */ /* 0x00aff40003800000 */
[----:B------:R-:W-:-:S04]  /*1e90*/  SHF.L.U32 R4, R15, 0x1f, RZ ;  /* 0x0000001f0f047819 */ /* 0x000fc800000006ff */
[----:B------:R-:W1:Y:S02]  /*1ea0*/  SYNCS.PHASECHK.TRANS64.TRYWAIT P0, [UR41+0xb8], R4 ;  /* 0x0000b804ff0075a7 */ /* 0x000e640008001129 */
[----:B-1----:R-:W-:Y:S05]  /*1eb0*/  @!P0 BRA `(.L_x_28) ;  /* 0x000000d000108947 */ /* 0x002fea0003800000 */
.L_x_27:
[----:B------:R1:W-:Y:S01]  /*1ec0*/  @!P5 SYNCS.ARRIVE.TRANS64 RZ, [UR41], R3 ;  /* 0x00000003ffffd9a7 */ /* 0x0003e20008000029 */
[----:B------:R-:W-:-:S04]  /*1ed0*/  ULOP3.LUT UR8, UR50, 0x2, URZ, 0xfc, !UPT ;  /* 0x0000000232087892 */ /* 0x000fc8000f8efcff */
[----:B------:R-:W-:-:S09]  /*1ee0*/  UISETP.NE.AND UP0, UPT, UR8, 0x2, UPT ;  /* 0x000000020800788c */ /* 0x000fd2000bf05270 */
[----:B------:R-:W-:Y:S05]  /*1ef0*/  BRA.U UP0, `(.L_x_29) ;  /* 0x0000000100047547 */ /* 0x000fea000b800000 */
[----:B------:R-:W-:Y:S05]  /*1f00*/  BPT.TRAP 0x1 ;  /* 0x000000040000795c */ /* 0x000fea0000300000 */
.L_x_29:
[----:B------:R-:W-:Y:S04]  /*1f10*/  BSSY.RECONVERGENT B0, `(.L_x_30) ;  /* 0x0000003000007945 */ /* 0x000fe80003800200 */
[----:B------:R-:W-:Y:S05]  /*1f20*/  @P4 BRA `(.L_x_31) ;  /* 0x0000000000044947 */ /* 0x000fea0003800000 */
[----:B------:R-:W-:Y:S05]  /*1f30*/  BPT.TRAP 0x1 ;  /* 0x000000040000795c */ /* 0x000fea0000300000 */
.L_x_31:
[----:B------:R-:W-:Y:S05]  /*1f40*/  BSYNC.RECONVERGENT B0 ;  /* 0x0000000000007941 */ /* 0x000fea0003800200 */
.L_x_30:
[----:B------:R-:W-:Y:S01]  /*1f50*/  UIADD3 UR51, UPT, UPT, UR16, 0x1, URZ ;  /* 0x0000000110337890 */ /* 0x000fe2000fffe0ff */
[----:B------:R-:W-:Y:S01]  /*1f60*/  BSSY.RECONVERGENT B0, `(.L_x_32) ;  /* 0x000002e000007945 */ /* 0x000fe20003800200 */
[----:B------:R-:W-:Y:S02]  /*1f70*/  ELECT P0, URZ, PT ;  /* 0x0000000000ff782f */ /* 0x000fe40003800000 */
[----:B------:R-:W-:-:S04]  /*1f80*/  UISETP.NE.AND UP0, UPT, UR51, 0x17, UPT ;  /* 0x000000173300788c */ /* 0x000fc8000bf05270 */
[----:B------:R-:W-:Y:S02]  /*1f90*/  USEL UR9, URZ, 0x1, UP0 ;  /* 0x00000001ff097887 */ /* 0x000fe40008000000 */
[----:B------:R-:W-:-:S04]  /*1fa0*/  USEL UR51, UR51, URZ, UP0 ;  /* 0x000000ff33337287 */ /* 0x000fc80008000000 */
[----:B------:R-:W-:Y:S01]  /*1fb0*/  ULEA UR8, UR51, UR4, 0x3 ;  /* 0x0000000433087291 */ /* 0x000fe2000f8e18ff */
[----:B------:R-:W-:-:S04]  /*1fc0*/  LOP3.LUT R15, R15, UR9, RZ, 0x3c, !PT ;  /* 0x000000090f0f7c12 */ /* 0x000fc8000f8e3cff */
[----:B-1-3--:R-:W-:-:S04]  /*1fd0*/  SHF.L.U32 R2, R15, 0x1f, RZ ;  /* 0x0000001f0f027819 */ /* 0x00afc800000006ff */
[----:B------:R1:W3:Y:S01]  /*1fe0*/  SYNCS.PHASECHK.TRANS64.TRYWAIT P2, [UR8+0xb8], R2 ;  /* 0x0000b802ff0075a7 */ /* 0x0002e20008041108 */
[----:B------:R-:W-:Y:S05]  /*1ff0*/  @!P0 BRA `(.L_x_33) ;  /* 0x0000000000908947 */ /* 0x000fea0003800000 */
[----:B------:R-:W-:Y:S02]  /*2000*/  USHF.L.U32 UR32, UR16, 0xc, URZ ;  /* 0x0000000c10207899 */ /* 0x000fe400080006ff */
[----:B------:R-:W-:Y:S02]  /*2010*/  USHF.L.U32 UR8, UR16, 0x9, URZ ;  /* 0x0000000910087899 */ /* 0x000fe400080006ff */
[----:B------:R-:W-:Y:S02]  /*2020*/  UIADD3 UR60, UP3, UPT, UR48, 0x80, URZ ;  /* 0x00000080303c7890 */ /* 0x000fe4000ff7e0ff */
[----:B------:R-:W-:Y:S02]  /*2030*/  ULOP3.LUT UR40, UR32, UR30, URZ, 0xfc, !UPT ;  /* 0x0000001e20287292 */ /* 0x000fe4000f8efcff */
[----:B------:R-:W-:Y:S02]  /*2040*/  UIADD3 UR58, UP2, UPT, UR48, 0x180, URZ ;  /* 0x00000180303a7890 */ /* 0x000fe4000ff5e0ff */
[----:B------:R-:W-:-:S02]  /*2050*/  ULOP3.LUT UR32, UR32, UR23, URZ, 0xfc, !UPT ;  /* 0x0000001720207292 */ /* 0x000fc4000f8efcff */
[----:B------:R-:W-:Y:S02]  /*2060*/  UIADD3 UR56, UP1, UPT, UR48, 0x280, URZ ;  /* 0x0000028030387890 */ /* 0x000fe4000ff3e0ff */
[----:B------:R-:W-:Y:S02]  /*2070*/  ULOP3.LUT UR24, UR22, UR8, URZ, 0xfc, !UPT ;  /* 0x0000000816187292 */ /* 0x000fe4000f8efcff */
[----:B------:R-:W-:Y:S02]  /*2080*/  UIADD3 UR54, UP0, UPT, UR48, 0x380, URZ ;  /* 0x0000038030367890 */ /* 0x000fe4000ff1e0ff */
[----:B------:R-:W-:Y:S02]  /*2090*/  ULOP3.LUT UR8, UR8, UR7, URZ, 0xfc, !UPT ;  /* 0x0000000708087292 */ /* 0x000fe4000f8efcff */
[----:B------:R-:W-:Y:S02]  /*20a0*/  USHF.L.U32 UR42, UR28, 0x6, URZ ;  /* 0x000000061c2a7899 */ /* 0x000fe400080006ff */
[----:B------:R-:W-:-:S02]  /*20b0*/  UIADD3.X UR61, UPT, UPT, URZ, UR49, URZ, UP3, !UPT ;  /* 0x00000031ff3d7290 */ /* 0x000fc40009ffe4ff */
[----:B------:R-:W-:Y:S02]  /*20c0*/  UIADD3 UR40, UPT, UPT, UR4, 0x4400, UR40 ;  /* 0x0000440004287890 */ /* 0x000fe4000fffe028 */
[----:B------:R-:W-:Y:S02]  /*20d0*/  UPRMT UR18, URZ, 0x5410, UR6 ;  /* 0x00005410ff127896 */ /* 0x000fe40008000006 */
[----:B------:R-:W-:Y:S02]  /*20e0*/  UIADD3.X UR59, UPT, UPT, URZ, UR49, URZ, UP2, !UPT ;  /* 0x00000031ff3b7290 */ /* 0x000fe400097fe4ff */
[----:B------:R-:W-:Y:S02]  /*20f0*/  UIADD3 UR32, UPT, UPT, UR4, 0x1b400, UR32 ;  /* 0x0001b40004207890 */ /* 0x000fe4000fffe020 */
[----:B------:R-:W-:Y:S02]  /*2100*/  UPRMT UR17, URZ, 0x5410, UR5 ;  /* 0x00005410ff117896 */ /* 0x000fe40008000005 */
[----:B------:R-:W-:-:S02]  /*2110*/  UIADD3.X UR57, UPT, UPT, URZ, UR49, URZ, UP1, !UPT ;  /* 0x00000031ff397290 */ /* 0x000fc40008ffe4ff */
[----:B------:R-:W-:Y:S02]  /*2120*/  UIADD3 UR24, UPT, UPT, UR4, 0x32400, UR24 ;  /* 0x0003240004187890 */ /* 0x000fe4000fffe018 */
[----:B------:R-:W-:Y:S02]  /*2130*/  UIADD3.X UR55, UPT, UPT, URZ, UR49, URZ, UP0, !UPT ;  /* 0x00000031ff377290 */ /* 0x000fe400087fe4ff */
[----:B------:R-:W-:Y:S01]  /*2140*/  UIADD3 UR8, UPT, UPT, UR4, 0x35200, UR8 ;  /* 0x0003520004087890 */ /* 0x000fe2000fffe008 */
[----:B------:R-:W-:Y:S01]  /*2150*/  UMOV UR20, 0x0 ;  /* 0x0000000000147882 */ /* 0x000fe20000000000 */
[----:B------:R-:W-:Y:S01]  /*2160*/  UMOV UR21, 0x10000000 ;  /* 0x1000000000157882 */ /* 0x000fe20000000000 */
[----:B------:R-:W-:Y:S01]  /*2170*/  UMOV UR33, UR41 ;  /* 0x0000002900217c82 */ /* 0x000fe20008000000 */
[----:B------:R-:W-:Y:S01]  /*2180*/  UMOV UR36, UR44 ;  /* 0x0000002c00247c82 */ /* 0x000fe20008000000 */
[----:B------:R-:W-:Y:S01]  /*2190*/  UMOV UR34, UR42 ;  /* 0x0000002a00227c82 */ /* 0x000fe20008000000 */
[----:B------:R-:W-:Y:S01]  /*21a0*/  UMOV UR25, UR41 ;  /* 0x0000002900197c82 */ /* 0x000fe20008000000 */
[----:B------:R-:W-:Y:S01]  /*21b0*/  UMOV UR29, UR44 ;  /* 0x0000002c001d7c82 */ /* 0x000fe20008000000 */
[----:B------:R1:W-:Y:S01]  /*21c0*/  UTMALDG.3D.MULTICAST [UR40], [UR60], UR18, desc[UR20] ;  /* 0x000014283c0073b4 */ /* 0x0003e20008011812 */
[----:B------:R-:W-:Y:S01]  /*21d0*/  UMOV UR9, UR41 ;  /* 0x0000002900097c82 */ /* 0x000fe20008000000 */
[----:B------:R-:W-:Y:S01]  /*21e0*/  UMOV UR12, UR28 ;  /* 0x0000001c000c7c82 */ /* 0x000fe20008000000 */
[----:B------:R-:W-:Y:S01]  /*21f0*/  UMOV UR13, UR44 ;  /* 0x0000002c000d7c82 */ /* 0x000fe20008000000 */
[----:B------:R1:W-:Y:S01]  /*2200*/  UTMALDG.3D.MULTICAST [UR32], [UR58], UR17, desc[UR20] ;  /* 0x000014203a0073b4 */ /* 0x0003e20008011811 */
[----:B------:R1:W-:Y:S01]  /*2210*/  UTMALDG.4D.MULTICAST [UR24], [UR56], UR18, desc[UR20] ;  /* 0x00001418380073b4 */ /* 0x0003e20008019812 */
[----:B------:R1:W-:Y:S02]  /*2220*/  UTMALDG.4D.MULTICAST [UR8], [UR54], UR17, desc[UR20] ;  /* 0x00001408360073b4 */ /* 0x0003e40008019811 */
[----:B-1----:R-:W-:Y:S01]  /*2230*/  NOP ;  /* 0x0000000000007918 */ /* 0x002fe20000000000 */
.L_x_33:
[----:B------:R-:W-:Y:S05]  /*2240*/  BSYNC.RECONVERGENT B0 ;  /* 0x0000000000007941 */ /* 0x000fea0003800200 */
.L_x_32:
[----:B------:R-:W-:Y:S01]  /*2250*/  UIADD3 UR28, UPT, UPT, UR28, 0x1, URZ ;  /* 0x000000011c1c7890 */ /* 0x000fe2000fffe0ff */
[----:B------:R-:W-:Y:S01]  /*2260*/  UMOV UR16, UR51 ;  /* 0x0000003300107c82 */ /* 0x000fe20008000000 */
[----:B------:R-:W-:Y:S02]  /*2270*/  UMOV UR20, UR47 ;  /* 0x0000002f00147c82 */ /* 0x000fe40008000000 */
[----:B------:R-:W-:-:S09]  /*2280*/  UISETP.NE.AND UP0, UPT, UR28, UR47, UPT ;  /* 0x0000002f1c00728c */ /* 0x000fd2000bf05270 */
[----:B------:R-:W-:Y:S05]  /*2290*/  BRA.U UP0, `(.L_x_34) ;  /* 0xfffffff900f07547 */ /* 0x000fea000b83ffff */
.L_x_26:
[----:B------:R-:W-:Y:S01]  /*22a0*/  ULEA UR8, UR51, UR4, 0x3 ;  /* 0x0000000433087291 */ /* 0x000fe2000f8e18ff */
[----:B-1-3--:R-:W-:Y:S01]  /*22b0*/  SHF.L.U32 R2, R15, 0x1f, RZ ;  /* 0x0000001f0f027819 */ /* 0x00afe200000006ff */
[----:B------:R-:W-:Y:S01]  /*22c0*/  @!P1 SYNCS.ARRIVE.TRANS64.A1T0 RZ, [UR4+0x1b8], RZ ;  /* 0x0001b8ffffff99a7 */ /* 0x000fe20008100004 */
[----:B------:R-:W-:-:S06]  /*22d0*/  UISETP.GT.AND UP0, UPT, UR46, UR45, UPT ;  /* 0x0000002d2e00728c */ /* 0x000fcc000bf04270 */
[----:B------:R1:W3:Y:S03]  /*22e0*/  SYNCS.PHASECHK.TRANS64.TRYWAIT P1, [UR8+0xb8], R2 ;  /* 0x0000b802ff0075a7 */ /* 0x0002e60008021108 */
[----:B------:R-:W-:Y:S05]  /*22f0*/  BRA.U !UP0, `(.L_x_35) ;  /* 0x00000005081c7547 */ /* 0x000fea000b800000 */
[----:B------:R-:W-:Y:S01]  /*2300*/  UIADD3 UR28, UPT, UPT, UR52, UR20, URZ ;  /* 0x00000014341c7290 */ /* 0x000fe2000fffe0ff */
[----:B------:R-:W-:-:S11]  /*2310*/  UMOV UR29, UR51 ;  /* 0x00000033001d7c82 */ /* 0x000fd60008000000 */
.L_x_43:
[----:B------:R-:W-:Y:S01]  /*2320*/  ULEA UR41, UR29, UR4, 0x3 ;  /* 0x000000041d297291 */ /* 0x000fe2000f8e18ff */
[----:B---3--:R-:W-:Y:S01]  /*2330*/  @!P5 MOV R3, 0x2400 ;  /* 0x000024000003d802 */ /* 0x008fe20000000f00 */
[----:B---3--:R-:W-:Y:S10]  /*2340*/  @P1 BRA `(.L_x_36) ;  /* 0x00000000000c1947 */ /* 0x008ff40003800000 */
[----:B------:R-:W-:-:S04]  /*2350*/  SHF.L.U32 R4, R15, 0x1f, RZ ;  /* 0x0000001f0f047819 */ /* 0x000fc800000006ff */
[----:B------:R-:W3:Y:S02]  /*2360*/  SYNCS.PHASECHK.TRANS64.TRYWAIT P0, [UR41+0xb8], R4 ;  /* 0x0000b804ff0075a7 */ /* 0x000ee40008001129 */
[----:B---3--:R-:W-:Y:S05]  /*2370*/  @!P0 BRA `(.L_x_37) ;  /* 0x000000c800f88947 */ /* 0x008fea0003800000 */
.L_x_36:
[----:B------:R3:W-:Y:S01]  /*2380*/  @!P5 SYNCS.ARRIVE.TRANS64 RZ, [UR41], R3 ;  /* 0x00000003ffffd9a7 */ /* 0x0007e20008000029 */
[----:B------:R-:W-:-:S04]  /*2390*/  ULOP3.LUT UR8, UR50, 0x2, URZ, 0xfc, !UPT ;  /* 0x0000000232087892 */ /* 0x000fc8000f8efcff */
[----:B------:R-:W-:-:S09]  /*23a0*/  UISETP.NE.AND UP0, UPT, UR8, 0x2, UPT ;  /* 0x000000020800788c */ /* 0x000fd2000bf05270 */
[----:B------:R-:W-:Y:S05]  /*23b0*/  BRA.U UP0, `(.L_x_38) ;  /* 0x0000000100047547 */ /* 0x000fea000b800000 */
[----:B------:R-:W-:Y:S05]  /*23c0*/  BPT.TRAP 0x1 ;  /* 0x000000040000795c */ /* 0x000fea0000300000 */
.L_x_38:
[----:B------:R-:W-:Y:S04]  /*23d0*/  BSSY.RECONVERGENT B0, `(.L_x_39) ;  /* 0x0000003000007945 */ /* 0x000fe80003800200 */
[----:B------:R-:W-:Y:S05]  /*23e0*/  @P4 BRA `(.L_x_40) ;  /* 0x0000000000044947 */ /* 0x000fea0003800000 */
[----:B------:R-:W-:Y:S05]  /*23f0*/  BPT.TRAP 0x1 ;  /* 0x000000040000795c */ /* 0x000fea0000300000 */
.L_x_40:
[----:B------:R-:W-:Y:S05]  /*2400*/  BSYNC.RECONVERGENT B0 ;  /* 0x0000000000007941 */ /* 0x000fea0003800200 */
.L_x_39:
        /* <DEDUP_REMOVED lines=8> */
[----:B-1----:R-:W-:-:S04]  /*2490*/  SHF.L.U32 R2, R15, 0x1f, RZ ;  /* 0x0000001f0f027819 */ /* 0x002fc800000006ff */
[----:B------:R1:W1:Y:S01]  /*24a0*/  SYNCS.PHASECHK.TRANS64.TRYWAIT P1, [UR8+0xb8], R2 ;  /* 0x0000b802ff0075a7 */ /* 0x0002620008021108 */
        /* <DEDUP_REMOVED lines=20> */
[----:B------:R-:W-:Y:S02]  /*25f0*/  UIADD3 UR8, UPT, UPT, UR4, 0x35200, UR8 ;  /* 0x0003520004087890 */ /* 0x000fe4000fffe008 */
[----:B------:R-:W-:Y:S01]  /*2600*/  UIADD3.X UR57, UPT, UPT, URZ, UR49, URZ, UP0, !UPT ;  /* 0x00000031ff397290 */ /* 0x000fe200087fe4ff */
[----:B------:R-:W-:Y:S01]  /*2610*/  UMOV UR54, 0x0 ;  /* 0x0000000000367882 */ /* 0x000fe20000000000 */
[----:B------:R-:W-:Y:S01]  /*2620*/  UMOV UR55, 0x10000000 ;  /* 0x1000000000377882 */ /* 0x000fe20000000000 */
[----:B------:R-:W-:Y:S01]  /*2630*/  UMOV UR33, UR41 ;  /* 0x0000002900217c82 */ /* 0x000fe20008000000 */
[----:B------:R-:W-:Y:S01]  /*2640*/  UMOV UR36, UR44 ;  /* 0x0000002c00247c82 */ /* 0x000fe20008000000 */
        /* <DEDUP_REMOVED lines=11> */
[----:B------:R1:W-:Y:S01]  /*2700*/  UTMALDG.4D.MULTICAST [UR8], [UR56], UR24, desc[UR54] ;  /* 0x00003608380073b4 */ /* 0x0003e20008019818 */
[----:B------:R-:W-:Y:S01]  /*2710*/  NOP ;  /* 0x0000000000007918 */ /* 0x000fe20000000000 */
.L_x_42:
[----:B-1----:R-:W-:Y:S05]  /*2720*/  BSYNC.RECONVERGENT B0 ;  /* 0x0000000000007941 */ /* 0x002fea0003800200 */
.L_x_41:
[----:B------:R-:W-:Y:S01]  /*2730*/  UIADD3 UR20, UPT, UPT, UR20, 0x1, URZ ;  /* 0x0000000114147890 */ /* 0x000fe2000fffe0ff */
[----:B------:R-:W-:-:S03]  /*2740*/  UMOV UR29, UR51 ;  /* 0x00000033001d7c82 */ /* 0x000fc60008000000 */
[----:B------:R-:W-:-:S09]  /*2750*/  UISETP.NE.AND UP0, UPT, UR20, UR28, UPT ;  /* 0x0000001c1400728c */ /* 0x000fd2000bf05270 */
[----:B------:R-:W-:Y:S05]  /*2760*/  BRA.U UP0, `(.L_x_43) ;  /* 0xfffffff900ec7547 */ /* 0x000fea000b83ffff */
.L_x_35:
[C---:B-1----:R-:W-:Y:S01]  /*2770*/  LEA R2, R14.reuse, UR4, 0x3 ;  /* 0x000000040e027c11 */ /* 0x042fe2000f8e18ff */
[----:B------:R-:W-:Y:S01]  /*2780*/  NOP ;  /* 0x0000000000007918 */ /* 0x000fe20000000000 */
[----:B---3--:R-:W-:Y:S02]  /*2790*/  SHF.L.U32 R3, R13, 0x1f, RZ ;  /* 0x0000001f0d037819 */ /* 0x008fe400000006ff */
[----:B------:R-:W-:Y:S02]  /*27a0*/  LEA R4, R14, UR4, 0x4 ;  /* 0x000000040e047c11 */ /* 0x000fe4000f8e20ff */
[----:B------:R-:W1:Y:S02]  /*27b0*/  SYNCS.PHASECHK.TRANS64.TRYWAIT P0, [R2+URZ+0x1c0], R3 ;  /* 0x0001c003020075a7 */ /* 0x000e6400080011ff */
[----:B-1----:R-:W-:Y:S05]  /*27c0*/  @!P0 BRA `(.L_x_44) ;  /* 0x000000c400fc8947 */ /* 0x002fea0003800000 */
.L_x_215:
[----:B------:R-:W3:Y:S01]  /*27d0*/  LDS.128 R4, [R4+0x230] ;  /* 0x0002300004047984 */ /* 0x000ee20000000c00 */
[----:B--2---:R-:W-:Y:S01]  /*27e0*/  ISETP.GE.AND P0, PT, R43, 0x1, PT ;  /* 0x000000012b00780c */ /* 0x004fe20003f06270 */
[----:B-1----:R-:W-:Y:S01]  /*27f0*/  VIADD R2, R2, 0x1d0 ;  /* 0x000001d002027836 */ /* 0x002fe20000000000 */
[----:B------:R-:W-:Y:S01]  /*2800*/  @!PT LDS RZ, [RZ] ;  /* 0x00000000fffff984 */ /* 0x000fe20000000800 */
[----:B------:R-:W-:Y:S01]  /*2810*/  @!PT LDS RZ, [RZ] ;  /* 0x00000000fffff984 */ /* 0x000fe20000000800 */
[----:B------:R-:W-:Y:S01]  /*2820*/  @!PT LDS RZ, [RZ] ;  /* 0x00000000fffff984 */ /* 0x000fe20000000800 */
[----:B------:R-:W-:Y:S01]  /*2830*/  @!PT LDS RZ, [RZ] ;  /* 0x00000000fffff984 */ /* 0x000fe20000000800 */
[----:B------:R1:W-:Y:S06]  /*2840*/  MEMBAR.ALL.CTA ;  /* 0x0000000000007992 */ /* 0x0003ec0000008000 */
[----:B-1----:R-:W1:Y:S01]  /*2850*/  FENCE.VIEW.ASYNC.S ;  /* 0x00000000000073c6 */ /* 0x002e620000000000 */
[----:B------:R-:W-:-:S04]  /*2860*/  PRMT R2, RZ, 0x654, R2 ;  /* 0x00000654ff027816 */ /* 0x000fc80000000002 */
[----:B-1----:R1:W-:Y:S01]  /*2870*/  SYNCS.ARRIVE.TRANS64.RED.A1T0 RZ, [R2+URZ], RZ ;  /* 0x000000ff02ff79a7 */ /* 0x0023e200081004ff */
[----:B---3--:R-:W-:-:S13]  /*2880*/  LOP3.LUT P2, RZ, R6, 0x1, RZ, 0xc0, !PT ;  /* 0x0000000106ff7812 */ /* 0x008fda000784c0ff */
[----:B------:R-:W-:Y:S01]  /*2890*/  @P2 SHF.R.U32.HI R3, RZ, 0x10, R5 ;  /* 0x00000010ff032819 */ /* 0x000fe20000011605 */
[----:B------:R-:W-:Y:S01]  /*28a0*/  VOTEU.ANY UP0, P2 ;  /* 0x0000000000ff7886 */ /* 0x000fe20001000100 */
[----:B------:R-:W-:Y:S02]  /*28b0*/  @P2 MOV R10, R4 ;  /* 0x00000004000a2202 */ /* 0x000fe40000000f00 */
[----:B------:R-:W-:Y:S02]  /*28c0*/  @P2 R2UR.BROADCAST UR8, R3 ;  /* 0x00000000030822ca */ /* 0x000fe400008e0000 */
[----:B------:R-:W-:-:S11]  /*28d0*/  @P2 LOP3.LUT R9, R5, 0xffff, RZ, 0xc0, !PT ;  /* 0x0000ffff05092812 */ /* 0x000fd600078ec0ff */
[----:B------:R-:W-:Y:S01]  /*28e0*/  @UP0 UMOV UR44, UR8 ;  /* 0x00000008002c0c82 */ /* 0x000fe20008000000 */
[----:B-1----:R-:W-:Y:S05]  /*28f0*/  @!P0 BRA `(.L_x_45) ;  /* 0x0000000000b88947 */ /* 0x002fea0003800000 */
[----:B------:R-:W1:Y:S01]  /*2900*/  LDC.64 R4, c[0x0][0xf18] ;  /* 0x0003c600ff047b82 */ /* 0x000e620000000a00 */
[----:B------:R-:W-:-:S07]  /*2910*/  ISETP.NE.AND P3, PT, R43, 0x1, PT ;  /* 0x000000012b00780c */ /* 0x000fce0003f65270 */
[----:B------:R-:W4:Y:S08]  /*2920*/  LDC.64 R6, c[0x0][0xf10] ;  /* 0x0003c400ff067b82 */ /* 0x000f300000000a00 */
[----:B------:R-:W2:Y:S08]  /*2930*/  LDC R16, c[0x0][0xf20] ;  /* 0x0003c800ff107b82 */ /* 0x000eb00000000800 */
[----:B------:R-:W3:Y:S01]  /*2940*/  LDC R17, c[0x0][0xf0c] ;  /* 0x0003c300ff117b82 */ /* 0x000ee20000000800 */
[----:B-1----:R-:W-:Y:S01]  /*2950*/  IMAD.HI.U32 R19, R0, R5, RZ ;  /* 0x0000000500137227 */ /* 0x002fe200078e00ff */
[----:B------:R-:W-:-:S03]  /*2960*/  ISETP.NE.AND P0, PT, R4, 0x1, PT ;  /* 0x000000010400780c */ /* 0x000fc60003f05270 */
[----:B------:R-:W-:-:S03]  /*2970*/  IMAD.HI.U32 R5, R9, R5, RZ ;  /* 0x0000000509057227 */ /* 0x000fc600078e00ff */
[----:B------:R-:W1:Y:S01]  /*2980*/  LDC.64 R2, c[0x0][0xf28] ;  /* 0x0003ca00ff027b82 */ /* 0x000e620000000a00 */
[----:B----4-:R-:W-:-:S04]  /*2990*/  IMAD.HI.U32 R20, R8, R6, RZ ;  /* 0x0000000608147227 */ /* 0x010fc800078e00ff */
[----:B------:R-:W-:Y:S01]  /*29a0*/  IMAD.HI.U32 R21, R10, R6, RZ ;  /* 0x000000060a157227 */ /* 0x000fe200078e00ff */
[----:B------:R-:W-:Y:S02]  /*29b0*/  SHF.R.U32.HI R20, RZ, R7, R20 ;  /* 0x00000007ff147219 */ /* 0x000fe40000011614 */
[-C--:B--2---:R-:W-:Y:S02]  /*29c0*/  SHF.R.U32.HI R19, RZ, R16.reuse, R19 ;  /* 0x00000010ff137219 */ /* 0x084fe40000011613 */
[----:B------:R-:W-:Y:S02]  /*29d0*/  SHF.R.U32.HI R5, RZ, R16, R5 ;  /* 0x00000010ff057219 */ /* 0x000fe40000011605 */
[----:B------:R-:W-:Y:S02]  /*29e0*/  SEL R19, R0, R19, !P0 ;  /* 0x0000001300137207 */ /* 0x000fe40004000000 */
[----:B------:R-:W-:Y:S02]  /*29f0*/  SHF.R.U32.HI R21, RZ, R7, R21 ;  /* 0x00000007ff157219 */ /* 0x000fe40000011615 */
[----:B---3--:R-:W-:-:S02]  /*2a00*/  ISETP.NE.AND P1, PT, R17, 0x1, PT ;  /* 0x000000011100780c */ /* 0x008fc40003f25270 */
[----:B------:R-:W-:Y:S02]  /*2a10*/  SEL R5, R9, R5, !P0 ;  /* 0x0000000509057207 */ /* 0x000fe40004000000 */
[----:B------:R-:W-:Y:S02]  /*2a20*/  SEL R20, R8, R20, !P1 ;  /* 0x0000001408147207 */ /* 0x000fe40004800000 */
[----:B------:R-:W-:Y:S01]  /*2a30*/  SEL R21, R10, R21, !P1 ;  /* 0x000000150a157207 */ /* 0x000fe20004800000 */
[----:B-1----:R-:W-:-:S04]  /*2a40*/  IMAD.HI.U32 R18, R19, R2, RZ ;  /* 0x0000000213127227 */ /* 0x002fc800078e00ff */
[----:B------:R-:W-:Y:S01]  /*2a50*/  IMAD.HI.U32 R6, R20, R2, RZ ;  /* 0x0000000214067227 */ /* 0x000fe200078e00ff */
[----:B------:R-:W-:-:S04]  /*2a60*/  @P3 SHF.R.U32.HI R19, RZ, R3, R18 ;  /* 0x00000003ff133219 */ /* 0x000fc80000011612 */
[----:B------:R-:W-:Y:S01]  /*2a70*/  @P3 SHF.R.U32.HI R20, RZ, R3, R6 ;  /* 0x00000003ff143219 */ /* 0x000fe20000011606 */
[----:B------:R-:W-:-:S04]  /*2a80*/  IMAD R19, R43, R19, RZ ;  /* 0x000000132b137224 */ /* 0x000fc800078e02ff */
[----:B------:R-:W-:Y:S01]  /*2a90*/  IMAD R6, R43, R20, RZ ;  /* 0x000000142b067224 */ /* 0x000fe200078e02ff */
[----:B------:R-:W-:-:S04]  /*2aa0*/  ISETP.GE.AND P0, PT, R5, R19, PT ;  /* 0x000000130500720c */ /* 0x000fc80003f06270 */
[----:B------:R-:W-:Y:S01]  /*2ab0*/  ISETP.GE.OR P0, PT, R21, R6, P0 ;  /* 0x000000061500720c */ /* 0x000fe20000706670 */
[----:B------:R-:W-:-:S05]  /*2ac0*/  IMAD.HI.U32 R6, R5, R2, RZ ;  /* 0x0000000205067227 */ /* 0x000fca00078e00ff */
[----:B------:R-:W-:-:S04]  /*2ad0*/  SHF.R.U32.HI R6, RZ, R3, R6 ;  /* 0x00000003ff067219 */ /* 0x000fc80000011606 */
[----:B------:R-:W-:-:S03]  /*2ae0*/  SEL R6, R5, R6, !P3 ;  /* 0x0000000605067207 */ /* 0x000fc60005800000 */
[----:B------:R-:W-:-:S04]  /*2af0*/  @!P0 IMAD.HI.U32 R7, R21, R2, RZ ;  /* 0x0000000215078227 */ /* 0x000fc800078e00ff */
[----:B------:R-:W-:Y:S01]  /*2b00*/  IMAD.MOV R2, RZ, RZ, -R6 ;  /* 0x000000ffff027224 */ /* 0x000fe200078e0a06 */
[----:B------:R-:W-:Y:S02]  /*2b10*/  @!P0 SHF.R.U32.HI R3, RZ, R3, R7 ;  /* 0x00000003ff038219 */ /* 0x000fe40000011607 */
[----:B------:R-:W-:Y:S01]  /*2b20*/  IADD3 R7, PT, PT, -R5, RZ, RZ ;  /* 0x000000ff05077210 */ /* 0x000fe20007ffe1ff */
[----:B------:R-:W-:Y:S01]  /*2b30*/  IMAD R2, R43, R2, R5 ;  /* 0x000000022b027224 */ /* 0x000fe200078e0205 */
[----:B------:R-:W-:-:S03]  /*2b40*/  @!P0 SEL R3, R21, R3, !P3 ;  /* 0x0000000315038207 */ /* 0x000fc60005800000 */
[----:B------:R-:W-:Y:S02]  /*2b50*/  IMAD R7, R4, R7, R9 ;  /* 0x0000000704077224 */ /* 0x000fe400078e0209 */
[--C-:B------:R-:W-:Y:S02]  /*2b60*/  @!P0 IMAD.IADD R6, R6, 0x1, -R3.reuse ;  /* 0x0000000106068824 */ /* 0x100fe400078e0a03 */
[----:B------:R-:W-:Y:S01]  /*2b70*/  @!P0 IMAD R3, R2, R20, R3 ;  /* 0x0000001402038224 */ /* 0x000fe200078e0203 */
[----:B------:R-:W-:Y:S01]  /*2b80*/  IADD3 R2, PT, PT, -R21, RZ, RZ ;  /* 0x000000ff15027210 */ /* 0x000fe20007ffe1ff */
[----:B------:R-:W-:Y:S02]  /*2b90*/  @!P0 IMAD R5, R43, R6, R21 ;  /* 0x000000062b058224 */ /* 0x000fe400078e0215 */
[----:B------:R-:W-:Y:S02]  /*2ba0*/  @!P0 IMAD.MOV.U32 R21, RZ, RZ, R3 ;  /* 0x000000ffff158224 */ /* 0x000fe400078e0003 */
[----:B------:R-:W-:-:S02]  /*2bb0*/  IMAD R2, R17, R2, R10 ;  /* 0x0000000211027224 */ /* 0x000fc400078e020a */
[----:B------:R-:W-:Y:S02]  /*2bc0*/  IMAD R9, R5, R4, R7 ;  /* 0x0000000405097224 */ /* 0x000fe400078e0207 */
[----:B------:R-:W-:Y:S02]  /*2bd0*/  IMAD R10, R21, R17, R2 ;  /* 0x00000011150a7224 */ /* 0x000fe400078e0202 */
.L_x_45:
[----:B------:R-:W1:Y:S02]  /*2be0*/  LDCU UR8, c[0x0][0xf30] ;  /* 0x0001e600ff0877ac */ /* 0x000e640008000800 */
[----:B-1----:R-:W-:-:S09]  /*2bf0*/  UISETP.NE.AND UP0, UPT, UR8, 0x1, UPT ;  /* 0x000000010800788c */ /* 0x002fd2000bf05270 */
[----:B------:R-:W-:Y:S05]  /*2c00*/  BRA.U UP0, `(.L_x_46) ;  /* 0x0000000100407547 */ /* 0x000fea000b800000 */
[----:B------:R-:W1:Y:S08]  /*2c10*/  LDC.64 R4, c[0x0][0xf10] ;  /* 0x0003c400ff047b82 */ /* 0x000e700000000a00 */
[----:B------:R-:W2:Y:S08]  /*2c20*/  LDC.64 R2, c[0x0][0xf18] ;  /* 0x0003c600ff027b82 */ /* 0x000eb00000000a00 */
[----:B------:R-:W3:Y:S08]  /*2c30*/  LDC R6, c[0x0][0xf20] ;  /* 0x0003c800ff067b82 */ /* 0x000ef00000000800 */
[----:B------:R-:W4:Y:S01]  /*2c40*/  LDC R7, c[0x0][0xf0c] ;  /* 0x0003c300ff077b82 */ /* 0x000f220000000800 */
[----:B-1----:R-:W-:-:S05]  /*2c50*/  IMAD.HI.U32 R4, R10, R4, RZ ;  /* 0x000000040a047227 */ /* 0x002fca00078e00ff */
[----:B------:R-:W-:Y:S01]  /*2c60*/  SHF.R.U32.HI R4, RZ, R5, R4 ;  /* 0x00000005ff047219 */ /* 0x000fe20000011604 */
[----:B--2---:R-:W-:Y:S01]  /*2c70*/  IMAD.HI.U32 R3, R9, R3, RZ ;  /* 0x0000000309037227 */ /* 0x004fe200078e00ff */
[----:B------:R-:W-:-:S04]  /*2c80*/  ISETP.NE.AND P0, PT, R2, 0x1, PT ;  /* 0x000000010200780c */ /* 0x000fc80003f05270 */
[----:B---3--:R-:W-:-:S04]  /*2c90*/  SHF.R.U32.HI R3, RZ, R6, R3 ;  /* 0x00000006ff037219 */ /* 0x008fc80000011603 */
[----:B------:R-:W-:Y:S02]  /*2ca0*/  SEL R3, R9, R3, !P0 ;  /* 0x0000000309037207 */ /* 0x000fe40004000000 */
[----:B----4-:R-:W-:-:S04]  /*2cb0*/  ISETP.NE.AND P1, PT, R7, 0x1, PT ;  /* 0x000000010700780c */ /* 0x010fc80003f25270 */
[----:B------:R-:W-:-:S05]  /*2cc0*/  SEL R4, R10, R4, !P1 ;  /* 0x000000040a047207 */ /* 0x000fca0004800000 */
[----:B------:R-:W-:Y:S02]  /*2cd0*/  IMAD.IADD R5, R3, 0x1, -R4 ;  /* 0x0000000103057824 */ /* 0x000fe400078e0a04 */
[----:B------:R-:W-:Y:S02]  /*2ce0*/  IMAD.IADD R3, R4, 0x1, -R3 ;  /* 0x0000000104037824 */ /* 0x000fe400078e0a03 */
[----:B------:R-:W-:Y:S02]  /*2cf0*/  IMAD R10, R5, R7, R10 ;  /* 0x00000007050a7224 */ /* 0x000fe400078e020a */
[----:B------:R-:W-:-:S07]  /*2d00*/  IMAD R9, R3, R2, R9 ;  /* 0x0000000203097224 */ /* 0x000fce00078e0209 */
.L_x_46:
[----:B------:R-:W-:Y:S01]  /*2d10*/  VIADD R14, R14, 0x1 ;  /* 0x000000010e0e7836 */ /* 0x000fe20000000000 */
[----:B------:R-:W-:Y:S01]  /*2d20*/  PLOP3.LUT P1, PT, PT, PT, PT, 0x80, 0x8 ;  /* 0x000000000008781c */ /* 0x000fe20003f2f070 */
[----:B------:R-:W-:Y:S02]  /*2d30*/  VIADD R2, R10, UR39 ;  /* 0x000000270a027c36 */ /* 0x000fe40008000000 */
[----:B------:R-:W-:Y:S01]  /*2d40*/  VIADD R3, R9, UR38 ;  /* 0x0000002609037c36 */ /* 0x000fe20008000000 */
[----:B------:R-:W-:Y:S02]  /*2d50*/  ISETP.NE.AND P0, PT, R14, 0x2, PT ;  /* 0x000000020e00780c */ /* 0x000fe40003f05270 */
[----:B------:R-:W-:Y:S02]  /*2d60*/  R2UR UR27, R2 ;  /* 0x00000000021b72ca */ /* 0x000fe400000e0000 */
[----:B------:R-:W-:Y:S02]  /*2d70*/  SEL R2, RZ, 0x1, P0 ;  /* 0x00000001ff027807 */ /* 0x000fe40000000000 */
[----:B------:R-:W-:-:S02]  /*2d80*/  R2UR UR11, R3 ;  /* 0x00000000030b72ca */ /* 0x000fc400000e0000 */
[----:B------:R-:W-:Y:S02]  /*2d90*/  LOP3.LUT R13, R13, R2, RZ, 0x3c, !PT ;  /* 0x000000020d0d7212 */ /* 0x000fe400078e3cff */
[----:B------:R-:W-:Y:S01]  /*2da0*/  SEL R14, R14, RZ, P0 ;  /* 0x000000ff0e0e7207 */ /* 0x000fe20000000000 */
[----:B------:R-:W-:Y:S10]  /*2db0*/  @P2 BRA `(.L_x_47) ;  /* 0xffffffec00b42947 */ /* 0x000ff4000383ffff */
[----:B------:R-:W-:Y:S01]  /*2dc0*/  UIADD3 UR4, UPT, UPT, UR4, 0xb8, URZ ;  /* 0x000000b804047890 */ /* 0x000fe2000fffe0ff */
[----:B------:R-:W-:-:S03]  /*2dd0*/  SHF.L.U32 R2, R15, 0x1f, RZ ;  /* 0x0000001f0f027819 */ /* 0x000fc600000006ff */
[----:B------:R-:W-:-:S09]  /*2de0*/  ULEA UR5, UR51, UR4, 0x3 ;  /* 0x0000000433057291 */ /* 0x000fd2000f8e18ff */
[----:B------:R-:W1:Y:S02]  /*2df0*/  SYNCS.PHASECHK.TRANS64.TRYWAIT P0, [UR5], R2 ;  /* 0x00000002ff0075a7 */ /* 0x000e640008001105 */
[----:B-1----:R-:W-:Y:S05]  /*2e00*/  @!P0 BRA `(.L_x_48) ;  /* 0x000000c000808947 */ /* 0x002fea0003800000 */
.L_x_217:
[----:B------:R-:W-:-:S04]  /*2e10*/  UIADD3 UR6, UPT, UPT, UR51, 0x1, URZ ;  /* 0x0000000133067890 */ /* 0x000fc8000fffe0ff */
[----:B------:R-:W-:-:S04]  /*2e20*/  UISETP.NE.AND UP0, UPT, UR6, 0x17, UPT ;  /* 0x000000170600788c */ /* 0x000fc8000bf05270 */
[----:B------:R-:W-:Y:S02]  /*2e30*/  USEL UR7, URZ, 0x1, UP0 ;  /* 0x00000001ff077887 */ /* 0x000fe40008000000 */
[----:B------:R-:W-:-:S04]  /*2e40*/  USEL UR6, UR6, URZ, UP0 ;  /* 0x000000ff06067287 */ /* 0x000fc80008000000 */
[----:B------:R-:W-:Y:S01]  /*2e50*/  ULEA UR5, UR6, UR4, 0x3 ;  /* 0x0000000406057291 */ /* 0x000fe2000f8e18ff */
[----:B-1----:R-:W-:-:S04]  /*2e60*/  LOP3.LUT R2, R15, UR7, RZ, 0x3c, !PT ;  /* 0x000000070f027c12 */ /* 0x002fc8000f8e3cff */
[----:B------:R-:W-:-:S04]  /*2e70*/  SHF.L.U32 R3, R2, 0x1f, RZ ;  /* 0x0000001f02037819 */ /* 0x000fc800000006ff */
[----:B------:R-:W1:Y:S02]  /*2e80*/  SYNCS.PHASECHK.TRANS64.TRYWAIT P0, [UR5], R3 ;  /* 0x00000003ff0075a7 */ /* 0x000e640008001105 */
[----:B-1----:R-:W-:Y:S05]  /*2e90*/  @!P0 BRA `(.L_x_49) ;  /* 0x000000c000748947 */ /* 0x002fea0003800000 */
.L_x_219:
[----:B------:R-:W-:-:S04]  /*2ea0*/  UIADD3 UR6, UPT, UPT, UR6, 0x1, URZ ;  /* 0x0000000106067890 */ /* 0x000fc8000fffe0ff */
[----:B------:R-:W-:-:S04]  /*2eb0*/  UISETP.NE.AND UP0, UPT, UR6, 0x17, UPT ;  /* 0x000000170600788c */ /* 0x000fc8000bf05270 */
[----:B------:R-:W-:Y:S02]  /*2ec0*/  USEL UR7, URZ, 0x1, UP0 ;  /* 0x00000001ff077887 */ /* 0x000fe40008000000 */
[----:B------:R-:W-:-:S04]  /*2ed0*/  USEL UR6, UR6, URZ, UP0 ;  /* 0x000000ff06067287 */ /* 0x000fc80008000000 */
[----:B------:R-:W-:Y:S01]  /*2ee0*/  ULEA UR5, UR6, UR4, 0x3 ;  /* 0x0000000406057291 */ /* 0x000fe2000f8e18ff */
[----:B------:R-:W-:-:S04]  /*2ef0*/  LOP3.LUT R2, R2, UR7, RZ, 0x3c, !PT ;  /* 0x0000000702027c12 */ /* 0x000fc8000f8e3cff */
[----:B-1----:R-:W-:-:S04]  /*2f00*/  SHF.L.U32 R3, R2, 0x1f, RZ ;  /* 0x0000001f02037819 */ /* 0x002fc800000006ff */
[----:B------:R-:W1:Y:S02]  /*2f10*/  SYNCS.PHASECHK.TRANS64.TRYWAIT P0, [UR5], R3 ;  /* 0x00000003ff0075a7 */ /* 0x000e640008001105 */
[----:B-1----:R-:W-:Y:S05]  /*2f20*/  @!P0 BRA `(.L_x_50) ;  /* 0x000000c000688947 */ /* 0x002fea0003800000 */
.L_x_221:
        /* <DEDUP_REMOVED lines=9> */
.L_x_223:
        /* <DEDUP_REMOVED lines=9> */
.L_x_225:
        /* <DEDUP_REMOVED lines=9> */
.L_x_227:
        /* <DEDUP_REMOVED lines=9> */
.L_x_229:
        /* <DEDUP_REMOVED lines=9> */
.L_x_231:
        /* <DEDUP_REMOVED lines=9> */
.L_x_233:
        /* <DEDUP_REMOVED lines=9> */
.L_x_235:
        /* <DEDUP_REMOVED lines=9> */
.L_x_237:
        /* <DEDUP_REMOVED lines=9> */
.L_x_239:
        /* <DEDUP_REMOVED lines=9> */
.L_x_241:
        /* <DEDUP_REMOVED lines=9> */
.L_x_243:
        /* <DEDUP_REMOVED lines=9> */
.L_x_245:
        /* <DEDUP_REMOVED lines=9> */
.L_x_247:
        /* <DEDUP_REMOVED lines=9> */
.L_x_249:
        /* <DEDUP_REMOVED lines=9> */
.L_x_251:
        /* <DEDUP_REMOVED lines=9> */
.L_x_253:
        /* <DEDUP_REMOVED lines=9> */
.L_x_255:
        /* <DEDUP_REMOVED lines=9> */
.L_x_257:
        /* <DEDUP_REMOVED lines=9> */
.L_x_259:
[----:B------:R-:W-:-:S04]  /*39e0*/  UIADD3 UR6, UPT, UPT, UR6, 0x1, URZ ;  /* 0x0000000106067890 */ /* 0x000fc8000fffe0ff */
[----:B------:R-:W-:-:S04]  /*39f0*/  UISETP.NE.AND UP0, UPT, UR6, 0x17, UPT ;  /* 0x000000170600788c */ /* 0x000fc8000bf05270 */
[----:B------:R-:W-:Y:S02]  /*3a00*/  USEL UR5, URZ, 0x1, UP0 ;  /* 0x00000001ff057887 */ /* 0x000fe40008000000 */
[----:B------:R-:W-:-:S04]  /*3a10*/  USEL UR6, UR6, URZ, UP0 ;  /* 0x000000ff06067287 */ /* 0x000fc80008000000 */
[----:B------:R-:W-:Y:S01]  /*3a20*/  ULEA UR6, UR6, UR4, 0x3 ;  /* 0x0000000406067291 */ /* 0x000fe2000f8e18ff */
[----:B------:R-:W-:-:S04]  /*3a30*/  LOP3.LUT R2, R2, UR5, RZ, 0x3c, !PT ;  /* 0x0000000502027c12 */ /* 0x000fc8000f8e3cff */
[----:B------:R-:W-:Y:S01]  /*3a40*/  SHF.L.U32 R2, R2, 0x1f, RZ ;  /* 0x0000001f02027819 */ /* 0x000fe200000006ff */
[----:B-1----:R-:W-:-:S07]  /*3a50*/  IMAD.U32 R0, RZ, RZ, UR6 ;  /* 0x00000006ff007e24 */ /* 0x002fce000f8e00ff */
.L_x_70:
[----:B-1----:R1:W2:Y:S02]  /*3a60*/  SYNCS.PHASECHK.TRANS64.TRYWAIT P0, [R0+URZ], R2 ;  /* 0x00000002000075a7 */ /* 0x0022a400080011ff */
[----:B--2---:R-:W-:Y:S05]  /*3a70*/  @!P0 NANOSLEEP.SYNCS 0x989680 ;  /* 0x009896800000895d */ /* 0x004fea0003900000 */
[----:B------:R-:W2:Y:S02]  /*3a80*/  @!P0 SYNCS.PHASECHK.TRANS64 P0, [R0+URZ], R2 ;  /* 0x00000002000085a7 */ /* 0x000ea400080010ff */
[----:B--2---:R-:W-:Y:S05]  /*3a90*/  @P0 EXIT ;  /* 0x000000000000094d */ /* 0x004fea0003800000 */
[----:B------:R-:W-:Y:S05]  /*3aa0*/  BRA `(.L_x_70) ;  /* 0xfffffffc00ec7947 */ /* 0x000fea000383ffff */
.L_x_23:
[----:B------:R-:W-:-:S04]  /*3ab0*/  UISETP.NE.AND UP0, UPT, UR37, URZ, UPT ;  /* 0x000000ff2500728c */ /* 0x000fc8000bf05270 */
[----:B------:R-:W-:-:S09]  /*3ac0*/  UISETP.NE.OR UP0, UPT, UR8, 0x1, UP0 ;  /* 0x000000010800788c */ /* 0x000fd20008705670 */
[----:B------:R-:W-:Y:S05]  /*3ad0*/  BRA.U UP0, `(.L_x_71) ;  /* 0x0000000500487547 */ /* 0x000fea000b800000 */
[----:B------:R-:W-:Y:S01]  /*3ae0*/  ISETP.GE.U32.AND P2, PT, R2, 0x8, PT ;  /* 0x000000080200780c */ /* 0x000fe20003f46070 */
[----:B------:R-:W-:Y:S01]  /*3af0*/  IMAD.MOV.U32 R12, RZ, RZ, 0x1 ;  /* 0x00000001ff0c7424 */ /* 0x000fe200078e00ff */
[----:B------:R-:W-:Y:S02]  /*3b00*/  CS2R R10, SRZ ;  /* 0x00000000000a7805 */ /* 0x000fe4000001ff00 */
[----:B------:R-:W-:Y:S01]  /*3b10*/  CS2R R8, SRZ ;  /* 0x0000000000087805 */ /* 0x000fe2000001ff00 */
[----:B------:R-:W-:Y:S01]  /*3b20*/  UMOV UR4, 0x400 ;  /* 0x0000040000047882 */ /* 0x000fe20000000000 */
[----:B------:R-:W-:Y:S01]  /*3b30*/  UMOV UR6, URZ ;  /* 0x000000ff00067c82 */ /* 0x000fe20008000000 */
[----:B------:R-:W-:-:S12]  /*3b40*/  ULEA UR37, UR37, UR4, 0x18 ;  /* 0x0000000425257291 */ /* 0x000fd8000f8ec0ff */
.L_x_75:
[----:B------:R-:W-:Y:S02]  /*3b50*/  LEA R0, R8, UR37, 0x3 ;  /* 0x0000002508007c11 */ /* 0x000fe4000f8e18ff */
[----:B------:R-:W-:-:S03]  /*3b60*/  SHF.L.U32 R4, R9, 0x1f, RZ ;  /* 0x0000001f09047819 */ /* 0x000fc600000006ff */
[----:B------:R-:W-:Y:S01]  /*3b70*/  VIADD R5, R0, 0x210 ;  /* 0x0000021000057836 */ /* 0x000fe20000000000 */
[----:B------:R-:W3:Y:S02]  /*3b80*/  SYNCS.PHASECHK.TRANS64.TRYWAIT P0, [R0+URZ+0x200], R4 ;  /* 0x00020004000075a7 */ /* 0x000ee400080011ff */
[----:B---3--:R-:W-:Y:S05]  /*3b90*/  @!P0 BRA `(.L_x_72) ;  /* 0x000000bc002c8947 */ /* 0x008fea0003800000 */
.L_x_260:
[----:B------:R-:W-:Y:S01]  /*3ba0*/  ULEA UR5, UR6, UR37, 0x3 ;  /* 0x0000002506057291 */ /* 0x000fe2000f8e18ff */
[----:B---3--:R-:W-:Y:S01]  /*3bb0*/  PRMT R0, RZ, 0x654, R5 ;  /* 0x00000654ff007816 */ /* 0x008fe20000000005 */
[----:B------:R-:W-:Y:S01]  /*3bc0*/  @!P2 IMAD.MOV.U32 R4, RZ, RZ, 0x10 ;  /* 0x00000010ff04a424 */ /* 0x000fe200078e00ff */
[----:B------:R-:W-:Y:S01]  /*3bd0*/  SHF.L.U32 R5, R12, 0x1f, RZ ;  /* 0x0000001f0c057819 */ /* 0x000fe200000006ff */
[----:B------:R-:W-:Y:S01]  /*3be0*/  UIADD3 UR4, UPT, UPT, UR5, 0x1c0, URZ ;  /* 0x000001c005047890 */ /* 0x000fe2000fffe0ff */
[----:B------:R3:W-:Y:S05]  /*3bf0*/  SYNCS.ARRIVE.TRANS64.RED.A1T0 RZ, [R0+URZ], RZ ;  /* 0x000000ff00ff79a7 */ /* 0x0007ea00081004ff */
[----:B------:R-:W-:Y:S01]  /*3c00*/  IMAD.U32 R6, RZ, RZ, UR4 ;  /* 0x00000004ff067e24 */ /* 0x000fe2000f8e00ff */
[----:B------:R-:W4:Y:S04]  /*3c10*/  SYNCS.PHASECHK.TRANS64.TRYWAIT P0, [UR5+0x1d0], R5 ;  /* 0x0001d005ff0075a7 */ /* 0x000f280008001105 */
[----:B------:R-:W-:Y:S01]  /*3c20*/  PRMT R6, R2, 0x654, R6 ;  /* 0x0000065402067816 */ /* 0x000fe20000000006 */
[----:B---34-:R-:W-:Y:S06]  /*3c30*/  @!P0 BRA `(.L_x_73) ;  /* 0x000000bc00188947 */ /* 0x018fec0003800000 */
.L_x_262:
[----:B------:R-:W-:Y:S01]  /*3c40*/  ULEA UR4, UR6, UR37, 0x4 ;  /* 0x0000002506047291 */ /* 0x000fe2000f8e20ff */
[----:B------:R-:W-:Y:S01]  /*3c50*/  SEL R3, R6, R3, !P2 ;  /* 0x0000000306037207 */ /* 0x000fe20005000000 */
[----:B------:R-:W-:Y:S01]  /*3c60*/  UIADD3 UR5, UPT, UPT, UR5, 0x1c0, URZ ;  /* 0x000001c005057890 */ /* 0x000fe2000fffe0ff */
[----:B---3--:R-:W-:Y:S01]  /*3c70*/  LEA R0, R11, UR37, 0x3 ;  /* 0x000000250b007c11 */ /* 0x008fe2000f8e18ff */
[----:B------:R-:W-:Y:S01]  /*3c80*/  UIADD3 UR4, UPT, UPT, UR4, 0x230, URZ ;  /* 0x0000023004047890 */ /* 0x000fe2000fffe0ff */
[----:B------:R3:W-:Y:S01]  /*3c90*/  @!P2 SYNCS.ARRIVE.TRANS64.RED RZ, [R3+URZ], R4 ;  /* 0x0000000403ffa9a7 */ /* 0x0007e200080004ff */
[----:B------:R-:W-:Y:S01]  /*3ca0*/  UIADD3 UR6, UPT, UPT, UR6, 0x1, URZ ;  /* 0x0000000106067890 */ /* 0x000fe2000fffe0ff */
[----:B------:R-:W-:-:S03]  /*3cb0*/  VIADD R8, R8, 0x1 ;  /* 0x0000000108087836 */ /* 0x000fc60000000000 */
[----:B------:R-:W-:Y:S02]  /*3cc0*/  UISETP.NE.AND UP0, UPT, UR6, 0x2, UPT ;  /* 0x000000020600788c */ /* 0x000fe4000bf05270 */
[----:B------:R-:W-:Y:S01]  /*3cd0*/  ISETP.NE.AND P0, PT, R8, 0x2, PT ;  /* 0x000000020800780c */ /* 0x000fe20003f05270 */
[----:B------:R-:W-:Y:S06]  /*3ce0*/  UGETNEXTWORKID.BROADCAST [UR4], [UR5] ;  /* 0x00000000040073ca */ /* 0x000fec0008000100 */
[----:B------:R-:W-:Y:S02]  /*3cf0*/  USEL UR4, URZ, 0x1, UP0 ;  /* 0x00000001ff047887 */ /* 0x000fe40008000000 */
[----:B------:R-:W-:-:S04]  /*3d00*/  USEL UR6, UR6, URZ, UP0 ;  /* 0x000000ff06067287 */ /* 0x000fc80008000000 */
[----:B------:R-:W-:Y:S02]  /*3d10*/  LOP3.LUT R12, R12, UR4, RZ, 0x3c, !PT ;  /* 0x000000040c0c7c12 */ /* 0x000fe4000f8e3cff */
[----:B---3--:R-:W-:-:S04]  /*3d20*/  SHF.L.U32 R4, R10, 0x1f, RZ ;  /* 0x0000001f0a047819 */ /* 0x008fc800000006ff */
[----:B------:R-:W3:Y:S02]  /*3d30*/  SYNCS.PHASECHK.TRANS64.TRYWAIT P1, [R0+URZ+0x1c0], R4 ;  /* 0x0001c004000075a7 */ /* 0x000ee400080211ff */
[----:B---3--:R-:W-:Y:S05]  /*3d40*/  @!P1 BRA `(.L_x_74) ;  /* 0x000000b800ec9947 */ /* 0x008fea0003800000 */
.L_x_263:
[C---:B---3--:R-:W-:Y:S01]  /*3d50*/  LEA R4, R11.reuse, UR37, 0x4 ;  /* 0x000000250b047c11 */ /* 0x048fe2000f8e20ff */
[----:B------:R-:W-:Y:S01]  /*3d60*/  VIADD R0, R0, 0x1d0 ;  /* 0x000001d000007836 */ /* 0x000fe20000000000 */
[----:B------:R-:W-:Y:S01]  /*3d70*/  SEL R8, R8, RZ, P0 ;  /* 0x000000ff08087207 */ /* 0x000fe20000000000 */
[----:B------:R-:W-:-:S03]  /*3d80*/  VIADD R11, R11, 0x1 ;  /* 0x000000010b0b7836 */ /* 0x000fc60000000000 */
[----:B------:R-:W3:Y:S01]  /*3d90*/  LDS.128 R4, [R4+0x230] ;  /* 0x0002300004047984 */ /* 0x000ee20000000c00 */
[----:B------:R-:W-:Y:S02]  /*3da0*/  PRMT R0, RZ, 0x654, R0 ;  /* 0x00000654ff007816 */ /* 0x000fe40000000000 */
[C---:B------:R-:W-:Y:S01]  /*3db0*/  ISETP.NE.AND P1, PT, R11.reuse, 0x2, PT ;  /* 0x000000020b00780c */ /* 0x040fe20003f25270 */
[----:B------:R-:W-:Y:S01]  /*3dc0*/  @!PT LDS RZ, [RZ] ;  /* 0x00000000fffff984 */ /* 0x000fe20000000800 */
[----:B------:R-:W-:Y:S01]  /*3dd0*/  @!PT LDS RZ, [RZ] ;  /* 0x00000000fffff984 */ /* 0x000fe20000000800 */
[----:B------:R-:W-:Y:S01]  /*3de0*/  @!PT LDS RZ, [RZ] ;  /* 0x00000000fffff984 */ /* 0x000fe20000000800 */
[----:B------:R-:W-:Y:S01]  /*3df0*/  @!PT LDS RZ, [RZ] ;  /* 0x00000000fffff984 */ /* 0x000fe20000000800 */
[----:B------:R4:W-:Y:S06]  /*3e00*/  MEMBAR.ALL.CTA ;  /* 0x0000000000007992 */ /* 0x0009ec0000008000 */
[----:B----4-:R-:W4:Y:S01]  /*3e10*/  FENCE.VIEW.ASYNC.S ;  /* 0x00000000000073c6 */ /* 0x010f220000000000 */
[----:B------:R-:W-:Y:S01]  /*3e20*/  SEL R11, R11, RZ, P1 ;  /* 0x000000ff0b0b7207 */ /* 0x000fe20000800000 */
[----:B----4-:R4:W-:Y:S01]  /*3e30*/  SYNCS.ARRIVE.TRANS64.RED.A1T0 RZ, [R0+URZ], RZ ;  /* 0x000000ff00ff79a7 */ /* 0x0109e200081004ff */
[----:B---3--:R-:W-:-:S02]  /*3e40*/  LOP3.LUT P3, RZ, R6, 0x1, RZ, 0xc0, !PT ;  /* 0x0000000106ff7812 */ /* 0x008fc4000786c0ff */
[----:B------:R-:W-:-:S04]  /*3e50*/  SEL R4, RZ, 0x1, P1 ;  /* 0x00000001ff047807 */ /* 0x000fc80000800000 */
[----:B------:R-:W-:Y:S02]  /*3e60*/  LOP3.LUT R10, R10, R4, RZ, 0x3c, !PT ;  /* 0x000000040a0a7212 */ /* 0x000fe400078e3cff */
[----:B----4-:R-:W-:-:S04]  /*3e70*/  SEL R0, RZ, 0x1, P0 ;  /* 0x00000001ff007807 */ /* 0x010fc80000000000 */
[----:B------:R-:W-:Y:S01]  /*3e80*/  LOP3.LUT R9, R9, R0, RZ, 0x3c, !PT ;  /* 0x0000000009097212 */ /* 0x000fe200078e3cff */
[----:B------:R-:W-:Y:S06]  /*3e90*/  @P3 BRA `(.L_x_75) ;  /* 0xfffffffc002c3947 */ /* 0x000fec000383ffff */
[----:B------:R-:W-:Y:S01]  /*3ea0*/  ULEA UR5, UR6, UR37, 0x3 ;  /* 0x0000002506057291 */ /* 0x000fe2000f8e18ff */
[----:B------:R-:W-:-:S08]  /*3eb0*/  SHF.L.U32 R2, R12, 0x1f, RZ ;  /* 0x0000001f0c027819 */ /* 0x000fd000000006ff */
[----:B------:R-:W3:Y:S02]  /*3ec0*/  SYNCS.PHASECHK.TRANS64 P0, [UR5+0x1d0], R2 ;  /* 0x0001d002ff0075a7 */ /* 0x000ee40008001005 */
[----:B---3--:R-:W-:Y:S05]  /*3ed0*/  @P0 BRA `(.L_x_76) ;  /* 0x0000000000080947 */ /* 0x008fea0003800000 */
[----:B------:R-:W3:Y:S02]  /*3ee0*/  SYNCS.PHASECHK.TRANS64.TRYWAIT P0, [UR5+0x1d0], R2 ;  /* 0x0001d002ff0075a7 */ /* 0x000ee40008001105 */
[----:B---3--:R-:W-:Y:S05]  /*3ef0*/  @!P0 BRA `(.L_x_77) ;  /* 0x000000b800948947 */ /* 0x008fea0003800000 */
.L_x_76:
[----:B------:R-:W-:-:S04]  /*3f00*/  UIADD3 UR4, UPT, UPT, UR6, 0x1, URZ ;  /* 0x0000000106047890 */ /* 0x000fc8000fffe0ff */
[----:B------:R-:W-:-:S04]  /*3f10*/  UISETP.NE.AND UP0, UPT, UR4, 0x2, UPT ;  /* 0x000000020400788c */ /* 0x000fc8000bf05270 */
[----:B------:R-:W-:Y:S02]  /*3f20*/  USEL UR7, URZ, 0x1, UP0 ;  /* 0x00000001ff077887 */ /* 0x000fe40008000000 */
[----:B------:R-:W-:-:S04]  /*3f30*/  USEL UR4, UR4, URZ, UP0 ;  /* 0x000000ff04047287 */ /* 0x000fc80008000000 */
[----:B------:R-:W-:Y:S01]  /*3f40*/  ULEA UR4, UR4, UR37, 0x3 ;  /* 0x0000002504047291 */ /* 0x000fe2000f8e18ff */
[----:B---3--:R-:W-:-:S04]  /*3f50*/  LOP3.LUT R2, R12, UR7, RZ, 0x3c, !PT ;  /* 0x000000070c027c12 */ /* 0x008fc8000f8e3cff */
[----:B------:R-:W-:-:S04]  /*3f60*/  SHF.L.U32 R0, R2, 0x1f, RZ ;  /* 0x0000001f02007819 */ /* 0x000fc800000006ff */
[----:B------:R-:W3:Y:S02]  /*3f70*/  SYNCS.PHASECHK.TRANS64 P0, [UR4+0x1d0], R0 ;  /* 0x0001d000ff0075a7 */ /* 0x000ee40008001004 */
[----:B-1-3--:R-:W-:Y:S05]  /*3f80*/  @P0 EXIT ;  /* 0x000000000000094d */ /* 0x00afea0003800000 */
[----:B------:R-:W-:Y:S02]  /*3f90*/  SHF.L.U32 R2, R2, 0x1f, RZ ;  /* 0x0000001f02027819 */ /* 0x000fe400000006ff */
[----:B------:R-:W-:-:S07]  /*3fa0*/  MOV R0, UR4 ;  /* 0x0000000400007c02 */ /* 0x000fce0008000f00 */
.L_x_78:
[----:B-1----:R1:W3:Y:S02]  /*3fb0*/  SYNCS.PHASECHK.TRANS64.TRYWAIT P0, [R0+URZ+0x1d0], R2 ;  /* 0x0001d002000075a7 */ /* 0x0022e400080011ff */
[----:B---3--:R-:W-:Y:S05]  /*3fc0*/  @!P0 NANOSLEEP.SYNCS 0x989680 ;  /* 0x009896800000895d */ /* 0x008fea0003900000 */
[----:B------:R-:W3:Y:S02]  /*3fd0*/  @!P0 SYNCS.PHASECHK.TRANS64 P0, [R0+URZ+0x1d0], R2 ;  /* 0x0001d002000085a7 */ /* 0x000ee400080010ff */
[----:B---3--:R-:W-:Y:S05]  /*3fe0*/  @P0 EXIT ;  /* 0x000000000000094d */ /* 0x008fea0003800000 */
[----:B------:R-:W-:Y:S05]  /*3ff0*/  BRA `(.L_x_78) ;  /* 0xfffffffc00ec7947 */ /* 0x000fea000383ffff */
.L_x_71:
[----:B------:R-:W-:Y:S05]  /*4000*/  BRA.U UP4, `(.L_x_79) ;  /* 0x0000000d047c7547 */ /* 0x000fea000b800000 */
[----:B------:R-:W-:Y:S01]  /*4010*/  UMOV UR4, 0x40 ;  /* 0x0000004000047882 */ /* 0x000fe20000000000 */
[----:B------:R-:W-:Y:S01]  /*4020*/  NOP ;  /* 0x0000000000007918 */ /* 0x000fe20000000000 */
[----:B------:R-:W-:Y:S01]  /*4030*/  ULEA UR4, UR37, UR4, 0x18 ;  /* 0x0000000425047291 */ /* 0x000fe2000f8ec0ff */
[----:B------:R-:W-:Y:S02]  /*4040*/  UMOV UR5, 0x400 ;  /* 0x0000040000057882 */ /* 0x000fe40000000000 */
[----:B------:R-:W-:-:S06]  /*4050*/  ULEA UR37, UR37, UR5, 0x18 ;  /* 0x0000000525257291 */ /* 0x000fcc000f8ec0ff */
[----:B------:R-:W3:Y:S02]  /*4060*/  LDS.U8 R2, [UR4+0x1c] ;  /* 0x00001c04ff027984 */ /* 0x000ee40008000000 */
[----:B---3--:R-:W-:-:S13]  /*4070*/  ISETP.NE.AND P0, PT, R2, RZ, PT ;  /* 0x000000ff0200720c */ /* 0x008fda0003f05270 */
[----:B------:R-:W-:Y:S05]  /*4080*/  @P0 BRA `(.L_x_80) ;  /* 0x0000000000580947 */ /* 0x000fea0003800000 */
[----:B------:R-:W-:-:S13]  /*4090*/  ELECT P0, URZ, PT ;  /* 0x0000000000ff782f */ /* 0x000fda0003800000 */
[----:B------:R-:W-:Y:S05]  /*40a0*/  @!P0 BRA `(.L_x_81) ;  /* 0x0000000000608947 */ /* 0x000fea0003800000 */
[----:B------:R-:W-:Y:S01]  /*40b0*/  UMOV UR5, 0x10 ;  /* 0x0000001000057882 */ /* 0x000fe20000000000 */
[----:B------:R-:W-:Y:S01]  /*40c0*/  HFMA2 R2, -RZ, RZ, 0, 5.9604644775390625e-08 ;  /* 0x00000001ff027431 */ /* 0x000fe200000001ff */
[----:B------:R-:W-:-:S03]  /*40d0*/  MOV R3, 0xffff ;  /* 0x0000ffff00037802 */ /* 0x000fc60000000f00 */
[----:B------:R-:W-:Y:S04]  /*40e0*/  DEPBAR.LE SB3, 0x36 ;  /* 0x0000bd800000791a */ /* 0x000fe80000000000 */
[----:B------:R-:W3:Y:S02]  /*40f0*/  UTCATOMSWS.FIND_AND_SET.ALIGN UP0, UR5, UR5 ;  /* 0x00000005000575e3 */ /* 0x000ee40008000800 */
[----:B---3--:R-:W-:Y:S01]  /*4100*/  MOV R4, UR5 ;  /* 0x0000000500047c02 */ /* 0x008fe20008000f00 */
[----:B------:R-:W-:Y:S06]  /*4110*/  BRA.U UP0, `(.L_x_82) ;  /* 0x0000000100187547 */ /* 0x000fec000b800000 */
.L_x_83:
[----:B------:R-:W-:Y:S05]  /*4120*/  NANOSLEEP 0x64 ;  /* 0x000000640000795d */ /* 0x000fea0003800000 */
[----:B------:R-:W-:-:S05]  /*4130*/  UMOV UR5, 0x10 ;  /* 0x0000001000057882 */ /* 0x000fca0000000000 */
[----:B------:R-:W-:Y:S04]  /*4140*/  DEPBAR.LE SB3, 0x36 ;  /* 0x0000bd800000791a */ /* 0x000fe80000000000 */
[----:B------:R-:W3:Y:S02]  /*4150*/  UTCATOMSWS.FIND_AND_SET.ALIGN UP0, UR5, UR5 ;  /* 0x00000005000575e3 */ /* 0x000ee40008000800 */
[----:B---3--:R-:W-:Y:S01]  /*4160*/  MOV R4, UR5 ;  /* 0x0000000500047c02 */ /* 0x008fe20008000f00 */
[----:B------:R-:W-:Y:S05]  /*4170*/  BRA.U !UP0, `(.L_x_83) ;  /* 0xfffffffd08e87547 */ /* 0x000fea000b83ffff */
.L_x_82:
[-C--:B------:R-:W-:Y:S02]  /*4180*/  SHF.L.U32 R3, R3, R4.reuse, RZ ;  /* 0x0000000403037219 */ /* 0x080fe400000006ff */
[----:B------:R-:W-:Y:S01]  /*4190*/  SHF.L.U32 R2, R2, R4, RZ ;  /* 0x0000000402027219 */ /* 0x000fe200000006ff */
[----:B------:R-:W-:Y:S02]  /*41a0*/  IMAD.SHL.U32 R4, R4, 0x20, RZ ;  /* 0x0000002004047824 */ /* 0x000fe400078e00ff */
[----:B------:R3:W-:Y:S04]  /*41b0*/  ATOMS.OR RZ, [UR4+0x14], R3 ;  /* 0x00001403ffff798c */ /* 0x0007e8000b000004 */
[----:B------:R3:W-:Y:S04]  /*41c0*/  ATOMS.OR RZ, [UR4+0x18], R2 ;  /* 0x00001802ffff798c */ /* 0x0007e8000b000004 */
[----:B------:R3:W-:Y:S01]  /*41d0*/  STS [UR37+0x250], R4 ;  /* 0x00025004ff007988 */ /* 0x0007e20008000825 */
[----:B------:R-:W-:Y:S05]  /*41e0*/  BRA `(.L_x_81) ;  /* 0x0000000000107947 */ /* 0x000fea0003800000 */
.L_x_80:
[----:B------:R-:W-:-:S05]  /*41f0*/  MOV R2, 0xffffffff ;  /* 0xffffffff00027802 */ /* 0x000fca0000000f00 */
[----:B------:R3:W-:Y:S02]  /*4200*/  STS [UR37+0x250], R2 ;  /* 0x00025002ff007988 */ /* 0x0007e40008000825 */
[----:B---3--:R-:W-:Y:S02]  /*4210*/  MOV R2, 0x4230 ;  /* 0x0000423000027802 */ /* 0x008fe40000000f00 */
[----:B-12--5:R-:W-:Y:S05]  /*4220*/  CALL.REL.NOINC `($__internal_1_$__cuda_sm10x_tcgen05_guardrail_trap_phase_invalid_during_alloc) ;  /* 0x000000c000607944 */ /* 0x026fea0003c00000 */
.L_x_81:
[----:B------:R-:W-:Y:S05]  /*4230*/  WARPSYNC.ALL ;  /* 0x0000000000007948 */ /* 0x000fea0003800000 */
[----:B------:R-:W4:Y:S01]  /*4240*/  S2UR UR7, SR_CgaCtaId ;  /* 0x00000000000779c3 */ /* 0x000f220000008800 */
[----:B------:R-:W-:Y:S01]  /*4250*/  UMOV UR4, 0x400 ;  /* 0x0000040000047882 */ /* 0x000fe20000000000 */
[----:B------:R-:W-:-:S06]  /*4260*/  NOP ;  /* 0x0000000000007918 */ /* 0x000fcc0000000000 */
[----:B------:R-:W-:Y:S06]  /*4270*/  BAR.ARV 0x6, 0xa0 ;  /* 0x0182800000007b1d */ /* 0x000fec0000002000 */
[----:B------:R-:W1:Y:S01]  /*4280*/  LDCU UR8, c[0x0][0x38c] ;  /* 0x00007180ff0877ac */ /* 0x000e620008000800 */
[----:B------:R-:W-:Y:S01]  /*4290*/  LOP3.LUT R0, R0, 0xffff, RZ, 0xc0, !PT ;  /* 0x0000ffff00007812 */ /* 0x000fe200078ec0ff */
[----:B------:R-:W-:Y:S01]  /*42a0*/  IMAD.MOV.U32 R11, RZ, RZ, 0x1 ;  /* 0x00000001ff0b7424 */ /* 0x000fe200078e00ff */
[----:B------:R-:W-:Y:S01]  /*42b0*/  CS2R R8, SRZ ;  /* 0x0000000000087805 */ /* 0x000fe2000001ff00 */
[----:B------:R-:W-:Y:S01]  /*42c0*/  IMAD.MOV.U32 R10, RZ, RZ, RZ ;  /* 0x000000ffff0a7224 */ /* 0x000fe200078e00ff */
[----:B------:R-:W-:Y:S01]  /*42d0*/  R2UR UR11, R0 ;  /* 0x00000000000b72ca */ /* 0x000fe200000e0000 */
[----:B------:R-:W-:Y:S01]  /*42e0*/  UMOV UR22, URZ ;  /* 0x000000ff00167c82 */ /* 0x000fe20008000000 */
[----:B------:R-:W-:Y:S01]  /*42f0*/  UMOV UR21, URZ ;  /* 0x000000ff00157c82 */ /* 0x000fe20008000000 */
[----:B----4-:R-:W-:Y:S01]  /*4300*/  ULEA UR7, UR7, UR4, 0x18 ;  /* 0x0000000407077291 */ /* 0x010fe2000f8ec0ff */
[----:B------:R-:W4:Y:S03]  /*4310*/  LDCU UR4, c[0x0][0x38c] ;  /* 0x00007180ff0477ac */ /* 0x000f260008000800 */
[----:B------:R-:W-:-:S02]  /*4320*/  UIADD3 UR13, UPT, UPT, UR7, 0x4400, URZ ;  /* 0x00004400070d7890 */ /* 0x000fc4000fffe0ff */
[----:B------:R-:W-:-:S03]  /*4330*/  UIADD3 UR14, UPT, UPT, UR7, 0x1b400, URZ ;  /* 0x0001b400070e7890 */ /* 0x000fc6000fffe0ff */
[----:B---3--:R-:W3:Y:S01]  /*4340*/  LDS R2, [UR7+0x250] ;  /* 0x00025007ff027984 */ /* 0x008ee20008000800 */
[----:B------:R-:W-:Y:S02]  /*4350*/  UIADD3 UR15, UPT, UPT, UR7, 0x32400, URZ ;  /* 0x00032400070f7890 */ /* 0x000fe4000fffe0ff */
[----:B------:R-:W-:Y:S02]  /*4360*/  UIADD3 UR16, UPT, UPT, UR7, 0x35200, URZ ;  /* 0x0003520007107890 */ /* 0x000fe4000fffe0ff */
[----:B------:R-:W-:Y:S02]  /*4370*/  USHF.R.U32.HI UR13, URZ, 0x4, UR13 ;  /* 0x00000004ff0d7899 */ /* 0x000fe4000801160d */
[----:B------:R-:W-:Y:S02]  /*4380*/  USHF.R.U32.HI UR14, URZ, 0x4, UR14 ;  /* 0x00000004ff0e7899 */ /* 0x000fe4000801160e */
[----:B------:R-:W-:Y:S02]  /*4390*/  USHF.R.U32.HI UR15, URZ, 0x4, UR15 ;  /* 0x00000004ff0f7899 */ /* 0x000fe4000801160f */
[----:B----4-:R-:W-:-:S02]  /*43a0*/  UIADD3 UR4, UPT, UPT, UR4, 0x3f, URZ ;  /* 0x0000003f04047890 */ /* 0x010fc4000fffe0ff */
[----:B------:R-:W-:Y:S02]  /*43b0*/  USHF.R.U32.HI UR16, URZ, 0x4, UR16 ;  /* 0x00000004ff107899 */ /* 0x000fe40008011610 */
[----:B------:R-:W-:Y:S02]  /*43c0*/  USHF.R.S32.HI UR6, URZ, 0x1f, UR4 ;  /* 0x0000001fff067899 */ /* 0x000fe40008011404 */
[----:B------:R-:W-:Y:S02]  /*43d0*/  ULOP3.LUT UR13, UR13, 0x3fff, URZ, 0xc0, !UPT ;  /* 0x00003fff0d0d7892 */ /* 0x000fe4000f8ec0ff */
[----:B------:R-:W-:Y:S02]  /*43e0*/  ULEA.HI UR6, UR6, UR4, URZ, 0x6 ;  /* 0x0000000406067291 */ /* 0x000fe4000f8f30ff */
[----:B------:R-:W-:Y:S02]  /*43f0*/  ULOP3.LUT UR14, UR14, 0x3fff, URZ, 0xc0, !UPT ;  /* 0x00003fff0e0e7892 */ /* 0x000fe4000f8ec0ff */
[----:B------:R-:W-:-:S02]  /*4400*/  USHF.R.S32.HI UR6, URZ, 0x6, UR6 ;  /* 0x00000006ff067899 */ /* 0x000fc40008011406 */
[----:B------:R-:W-:Y:S02]  /*4410*/  ULOP3.LUT UR15, UR15, 0x3fff, URZ, 0xc0, !UPT ;  /* 0x00003fff0f0f7892 */ /* 0x000fe4000f8ec0ff */
[----:B------:R-:W-:Y:S02]  /*4420*/  UISETP.LT.AND UP0, UPT, UR6, 0x1, UPT ;  /* 0x000000010600788c */ /* 0x000fe4000bf01270 */
[----:B------:R-:W-:Y:S02]  /*4430*/  ULOP3.LUT UR16, UR16, 0x3fff, URZ, 0xc0, !UPT ;  /* 0x00003fff10107892 */ /* 0x000fe4000f8ec0ff */
[----:B------:R-:W-:Y:S02]  /*4440*/  USEL UR12, UR6, 0x1, !UP0 ;  /* 0x00000001060c7887 */ /* 0x000fe4000c000000 */
[----:B------:R-:W-:Y:S02]  /*4450*/  ULOP3.LUT UR13, UR13, 0x10000, URZ, 0xfc, !UPT ;  /* 0x000100000d0d7892 */ /* 0x000fe4000f8efcff */
[----:B------:R-:W-:-:S02]  /*4460*/  ULOP3.LUT UR14, UR14, 0x10000, URZ, 0xfc, !UPT ;  /* 0x000100000e0e7892 */ /* 0x000fc4000f8efcff */
[----:B------:R-:W-:Y:S02]  /*4470*/  ULOP3.LUT UR15, UR15, 0x10000, URZ, 0xfc, !UPT ;  /* 0x000100000f0f7892 */ /* 0x000fe4000f8efcff */
[----:B------:R-:W-:Y:S01]  /*4480*/  ULOP3.LUT UR16, UR16, 0x10000, URZ, 0xfc, !UPT ;  /* 0x0001000010107892 */ /* 0x000fe2000f8efcff */
[----:B---3--:R-:W-:Y:S01]  /*4490*/  R2UR UR23, R2 ;  /* 0x00000000021772ca */ /* 0x008fe200000e0000 */
[----:B------:R-:W-:Y:S02]  /*44a0*/  UIADD3 UR12, UPT, UPT, -UR12, URZ, URZ ;  /* 0x000000ff0c0c7290 */ /* 0x000fe4000fffe1ff */
[----:B-1----:R-:W-:-:S10]  /*44b0*/  UISETP.GE.AND UP3, UPT, UR8, 0x1, UPT ;  /* 0x000000010800788c */ /* 0x002fd4000bf66270 */
[----:B------:R-:W-:Y:S02]  /*44c0*/  UIADD3 UR5, UPT, UPT, UR23, 0x104, URZ ;  /* 0x0000010417057890 */ /* 0x000fe4000fffe0ff */
[----:B------:R-:W-:Y:S02]  /*44d0*/  UIADD3 UR4, UPT, UPT, UR23, 0x100, URZ ;  /* 0x0000010017047890 */ /* 0x000fe4000fffe0ff */
[----:B------:R-:W-:Y:S02]  /*44e0*/  USHF.R.U32.HI UR24, URZ, 0x1a, UR5 ;  /* 0x0000001aff187899 */ /* 0x000fe40008011605 */
[----:B------:R-:W-:Y:S02]  /*44f0*/  USHF.R.U32.HI UR25, URZ, 0x11, UR4 ;  /* 0x00000011ff197899 */ /* 0x000fe40008011604 */
[----:B------:R-:W-:Y:S02]  /*4500*/  ULOP3.LUT UR24, UR24, 0x30, URZ, 0xc0, !UPT ;  /* 0x0000003018187892 */ /* 0x000fe4000f8ec0ff */
[----:B------:R-:W-:-:S02]  /*4510*/  ULOP3.LUT UR25, UR25, 0x6000, URZ, 0xc0, !UPT ;  /* 0x0000600019197892 */ /* 0x000fc4000f8ec0ff */
[----:B------:R-:W-:Y:S02]  /*4520*/  ULOP3.LUT UR24, UR24, 0x480, URZ, 0xfc, !UPT ;  /* 0x0000048018187892 */ /* 0x000fe4000f8efcff */
[----:B------:R-:W-:-:S04]  /*4530*/  ULOP3.LUT UR25, UR25, 0x820, URZ, 0xfc, !UPT ;  /* 0x0000082019197892 */ /* 0x000fc8000f8efcff */
[----:B------:R-:W-:-:S03]  /*4540*/  UPRMT UR25, UR24, 0x5410, UR25 ;  /* 0x0000541018197896 */ /* 0x000fc60008000019 */
[----:B------:R-:W-:-:S09]  /*4550*/  UMOV UR24, URZ ;  /* 0x000000ff00187c82 */ /* 0x000fd20008000000 */
.L_x_90:
[----:B------:R-:W-:Y:S02]  /*4560*/  LEA R0, R10, UR7, 0x3 ;  /* 0x000000070a007c11 */ /* 0x000fe4000f8e18ff */
[----:B------:R-:W-:Y:S02]  /*4570*/  SHF.L.U32 R2, R9, 0x1f, RZ ;  /* 0x0000001f09027819 */ /* 0x000fe400000006ff */
[----:B------:R-:W-:Y:S01]  /*4580*/  PLOP3.LUT P0, PT, PT, PT, UP3, 0x80, 0x8 ;  /* 0x000000000008781c */ /* 0x000fe20003f0f038 */
[----:B------:R-:W-:Y:S01]  /*4590*/  VIADD R3, R0, 0x1d0 ;  /* 0x000001d000037836 */ /* 0x000fe20000000000 */
[----:B-1----:R-:W1:Y:S02]  /*45a0*/  SYNCS.PHASECHK.TRANS64.TRYWAIT P1, [R0+URZ+0x1c0], R2 ;  /* 0x0001c002000075a7 */ /* 0x002e6400080211ff */
[----:B-1--4-:R-:W-:Y:S09]  /*45b0*/  @!P1 BRA `(.L_x_84) ;  /* 0x000000b000fc9947 */ /* 0x012ff20003800000 */
.L_x_265:
[----:B------:R-:W-:Y:S01]  /*45c0*/  LEA R4, R10, UR7, 0x4 ;  /* 0x000000070a047c11 */ /* 0x000fe2000f8e20ff */
[----:B------:R-:W-:Y:S01]  /*45d0*/  @UP3 ULEA UR8, UR21, UR7, 0x3 ;  /* 0x0000000715083291 */ /* 0x000fe2000f8e18ff */
[----:B------:R-:W-:Y:S01]  /*45e0*/  PLOP3.LUT P2, PT, PT, PT, PT, 0x80, 0x8 ;  /* 0x000000000008781c */ /* 0x000fe20003f4f070 */
[----:B------:R-:W-:Y:S01]  /*45f0*/  ULEA UR10, UR22, UR7, 0x3 ;  /* 0x00000007160a7291 */ /* 0x000fe2000f8e18ff */
[----:B------:R-:W-:Y:S02]  /*4600*/  PRMT R3, RZ, 0x654, R3 ;  /* 0x00000654ff037816 */ /* 0x000fe40000000003 */
[----:B------:R-:W3:Y:S01]  /*4610*/  LDS.128 R4, [R4+0x230] ;  /* 0x0002300004047984 */ /* 0x000ee20000000c00 */
[----:B-1----:R-:W-:Y:S02]  /*4620*/  @P0 SHF.L.U32 R2, R8, 0x1f, RZ ;  /* 0x0000001f08020819 */ /* 0x002fe400000006ff */
[----:B------:R-:W-:Y:S01]  /*4630*/  SHF.L.U32 R0, R11, 0x1f, RZ ;  /* 0x0000001f0b007819 */ /* 0x000fe200000006ff */
[----:B------:R-:W-:Y:S01]  /*4640*/  @!PT LDS RZ, [RZ] ;  /* 0x00000000fffff984 */ /* 0x000fe20000000800 */
[----:B------:R-:W-:Y:S01]  /*4650*/  @!PT LDS RZ, [RZ] ;  /* 0x00000000fffff984 */ /* 0x000fe20000000800 */
[----:B------:R-:W-:Y:S01]  /*4660*/  @!PT LDS RZ, [RZ] ;  /* 0x00000000fffff984 */ /* 0x000fe20000000800 */
[----:B------:R-:W-:Y:S01]  /*4670*/  @!PT LDS RZ, [RZ] ;  /* 0x00000000fffff984 */ /* 0x000fe20000000800 */
[----:B------:R1:W-:Y:S06]  /*4680*/  MEMBAR.ALL.CTA ;  /* 0x0000000000007992 */ /* 0x0003ec0000008000 */
[----:B-1----:R-:W1:Y:S02]  /*4690*/  FENCE.VIEW.ASYNC.S ;  /* 0x00000000000073c6 */ /* 0x002e640000000000 */
[----:B-1----:R1:W-:Y:S01]  /*46a0*/  SYNCS.ARRIVE.TRANS64.RED.A1T0 RZ, [R3+URZ], RZ ;  /* 0x000000ff03ff79a7 */ /* 0x0023e200081004ff */
[----:B------:R1:W4:Y:S01]  /*46b0*/  @P0 SYNCS.PHASECHK.TRANS64.TRYWAIT P2, [UR8], R2 ;  /* 0x00000002ff0005a7 */ /* 0x0003220008041108 */
[----:B---3--:R-:W-:Y:S01]  /*46c0*/  LOP3.LUT P1, RZ, R6, 0x1, RZ, 0xc0, !PT ;  /* 0x0000000106ff7812 */ /* 0x008fe2000782c0ff */
[----:B------:R-:W3:Y:S02]  /*46d0*/  SYNCS.PHASECHK.TRANS64.TRYWAIT P0, [UR10+0x1f0], R0 ;  /* 0x0001f000ff0075a7 */ /* 0x000ee4000800110a */
[----:B-1-34-:R-:W-:Y:S10]  /*46e0*/  @!P0 BRA `(.L_x_85) ;  /* 0x000000b000c48947 */ /* 0x01aff40003800000 */
.L_x_267:
[----:B------:R-:W-:Y:S01]  /*46f0*/  IADD3 R10, PT, PT, R10, 0x1, RZ ;  /* 0x000000010a0a7810 */ /* 0x000fe20007ffe0ff */
[----:B------:R-:W-:Y:S06]  /*4700*/  BRA.U !UP3, `(.L_x_86) ;  /* 0x000000010ba47547 */ /* 0x000fec000b800000 */
[----:B------:R-:W-:Y:S01]  /*4710*/  ULEA UR9, UR22, UR23, 0x7 ;  /* 0x0000001716097291 */ /* 0x000fe2000f8e38ff */
[----:B------:R-:W-:Y:S01]  /*4720*/  UMOV UR20, URZ ;  /* 0x000000ff00147c82 */ /* 0x000fe20008000000 */
[----:B------:R-:W-:Y:S01]  /*4730*/  UMOV UR19, UR12 ;  /* 0x0000000c00137c82 */ /* 0x000fe20008000000 */
[----:B------:R-:W-:Y:S01]  /*4740*/  UMOV UR18, UR6 ;  /* 0x0000000600127c82 */ /* 0x000fe20008000000 */
[----:B------:R-:W-:-:S08]  /*4750*/  UMOV UR17, UR21 ;  /* 0x0000001500117c82 */ /* 0x000fd00008000000 */
.L_x_89:
[----:B------:R-:W-:Y:S02]  /*4760*/  UIADD3 UR19, UPT, UPT, UR19, 0x1, URZ ;  /* 0x0000000113137890 */ /* 0x000fe4000fffe0ff */
[----:B---3--:R-:W-:Y:S02]  /*4770*/  ULEA UR8, UR17, UR7, 0x3 ;  /* 0x0000000711087291 */ /* 0x008fe4000f8e18ff */
[----:B------:R-:W-:Y:S01]  /*4780*/  UISETP.NE.AND UP0, UPT, UR19, URZ, UPT ;  /* 0x000000ff1300728c */ /* 0x000fe2000bf05270 */
[----:B----4-:R-:W-:Y:S10]  /*4790*/  @P2 BRA `(.L_x_87) ;  /* 0x00000000000c2947 */ /* 0x010ff40003800000 */
[----:B-1----:R-:W-:Y:S04]  /*47a0*/  SHF.L.U32 R2, R8, 0x1f, RZ ;  /* 0x0000001f08027819 */ /* 0x002fe800000006ff */
[----:B------:R-:W1:Y:S02]  /*47b0*/  SYNCS.PHASECHK.TRANS64.TRYWAIT P0, [UR8], R2 ;  /* 0x00000002ff0075a7 */ /* 0x000e640008001108 */
[----:B-1----:R-:W-:Y:S05]  /*47c0*/  @!P0 BRA `(.L_x_88) ;  /* 0x000000b000a48947 */ /* 0x002fea0003800000 */
.L_x_87:
[----:B------:R-:W-:Y:S01]  /*47d0*/  UISETP.NE.AND UP1, UPT, UR18, 0x1, UPT ;  /* 0x000000011200788c */ /* 0x000fe2000bf25270 */
[----:B------:R-:W-:Y:S01]  /*47e0*/  PLOP3.LUT P2, PT, PT, PT, PT, 0x80, 0x8 ;  /* 0x000000000008781c */ /* 0x000fe20003f4f070 */
[----:B------:R-:W-:Y:S02]  /*47f0*/  UIADD3 UR21, UPT, UPT, UR17, 0x1, URZ ;  /* 0x0000000111157890 */ /* 0x000fe4000fffe0ff */
[----:B------:R-:W-:Y:S02]  /*4800*/  ULEA UR30, UR17, UR15, 0x5 ;  /* 0x0000000f111e7291 */ /* 0x000fe4000f8e28ff */
[----:B------:R-:W-:Y:S01]  /*4810*/  UISETP.NE.AND UP2, UPT, UR21, 0x17, UPT ;  /* 0x000000171500788c */ /* 0x000fe2000bf45270 */
[----:B------:R-:W-:Y:S01]  /*4820*/  PLOP3.LUT P0, PT, PT, PT, UP1, 0x80, 0x8 ;  /* 0x000000000008781c */ /* 0x000fe20003f0f018 */
[----:B------:R-:W-:Y:S02]  /*4830*/  ULEA UR28, UR17, UR16, 0x5 ;  /* 0x00000010111c7291 */ /* 0x000fe4000f8e28ff */
[----:B------:R-:W-:Y:S02]  /*4840*/  USEL UR27, URZ, 0x1, UP2 ;  /* 0x00000001ff1b7887 */ /* 0x000fe40009000000 */
[----:B------:R-:W-:Y:S02]  /*4850*/  USEL UR21, UR21, URZ, UP2 ;  /* 0x000000ff15157287 */ /* 0x000fe40009000000 */
[----:B------:R-:W-:Y:S02]  /*4860*/  ULEA UR32, UR17, UR13, 0x8 ;  /* 0x0000000d11207291 */ /* 0x000fe4000f8e40ff */
[----:B------:R-:W-:Y:S01]  /*4870*/  @UP1 ULEA UR26, UR21, UR7, 0x3 ;  /* 0x00000007151a1291 */ /* 0x000fe2000f8e18ff */
[----:B------:R-:W-:Y:S01]  /*4880*/  LOP3.LUT R8, R8, UR27, RZ, 0x3c, !PT ;  /* 0x0000001b08087c12 */ /* 0x000fe2000f8e3cff */
[----:B------:R-:W-:Y:S02]  /*4890*/  UISETP.NE.U32.AND UP1, UPT, UR20, URZ, UPT ;  /* 0x000000ff1400728c */ /* 0x000fe4000bf25070 */
[----:B------:R-:W-:Y:S01]  /*48a0*/  UIADD3 UR8, UPT, UPT, UR8, 0xb8, URZ ;  /* 0x000000b808087890 */ /* 0x000fe2000fffe0ff */
[----:B-1----:R-:W-:Y:S01]  /*48b0*/  @P0 SHF.L.U32 R0, R8, 0x1f, RZ ;  /* 0x0000001f08000819 */ /* 0x002fe200000006ff */
[----:B------:R-:W-:Y:S01]  /*48c0*/  UMOV UR31, 0x4008 ;  /* 0x00004008001f7882 */ /* 0x000fe20000000000 */
[----:B------:R-:W-:Y:S01]  /*48d0*/  UMOV UR29, 0x4008 ;  /* 0x00004008001d7882 */ /* 0x000fe20000000000 */
[----:B------:R-:W-:Y:S01]  /*48e0*/  UMOV UR27, 0xc0004010 ;  /* 0xc0004010001b7882 */ /* 0x000fe20000000000 */
[----:B------:R3:W4:Y:S01]  /*48f0*/  @P0 SYNCS.PHASECHK.TRANS64.TRYWAIT P2, [UR26], R0 ;  /* 0x00000000ff0005a7 */ /* 0x000722000804111a */
[----:B------:R-:W-:Y:S01]  /*4900*/  ULEA UR26, UR17, UR14, 0x8 ;  /* 0x0000000e111a7291 */ /* 0x000fe2000f8e40ff */
[----:B------:R3:W-:Y:S01]  /*4910*/  UTCCP.T.S.4x32dp128bit tmem[UR23+0x100], gdesc[UR30] ;  /* 0x0001001e170079e7 */ /* 0x0007e20009100000 */
[----:B------:R-:W-:Y:S01]  /*4920*/  UIADD3 UR18, UPT, UPT, UR18, -0x1, URZ ;  /* 0xffffffff12127890 */ /* 0x000fe2000fffe0ff */
[----:B------:R3:W-:Y:S01]  /*4930*/  UTCCP.T.S.4x32dp128bit tmem[UR23+0x104], gdesc[UR28] ;  /* 0x0001041c170079e7 */ /* 0x0007e20009100000 */
[----:B------:R-:W-:Y:S01]  /*4940*/  UMOV UR33, 0xc0004010 ;  /* 0xc000401000217882 */ /* 0x000fe20000000000 */
[----:B------:R-:W-:Y:S01]  /*4950*/  UMOV UR20, 0x1 ;  /* 0x0000000100147882 */ /* 0x000fe20000000000 */
[----:B------:R-:W-:Y:S03]  /*4960*/  UMOV UR17, UR21 ;  /* 0x0000001500117c82 */ /* 0x000fe60008000000 */
[----:B------:R3:W-:Y:S01]  /*4970*/  UTCOMMA.4X gdesc[UR32], gdesc[UR26], tmem[UR9], tmem[UR24], idesc[UR25], tmem[UR4], UP1 ;  /* 0x8004181a200075ea */ /* 0x0007e20008800009 */
[----:B------:R3:W-:Y:S01]  /*4980*/  UTCBAR.MULTICAST [UR8], URZ, UR11 ;  /* 0x000000ff080073e9 */ /* 0x0007e2000800080b */
[----:B------:R-:W-:Y:S05]  /*4990*/  BRA.U UP0, `(.L_x_89) ;  /* 0xfffffffd00707547 */ /* 0x000fea000b83ffff */
.L_x_86:
[----:B------:R-:W-:Y:S01]  /*49a0*/  UIADD3 UR22, UPT, UPT, UR22, 0x1, URZ ;  /* 0x0000000116167890 */ /* 0x000fe2000fffe0ff */
[C---:B------:R-:W-:Y:S01]  /*49b0*/  ISETP.NE.AND P0, PT, R10.reuse, 0x2, PT ;  /* 0x000000020a00780c */ /* 0x040fe20003f05270 */
[----:B------:R-:W-:Y:S02]  /*49c0*/  UIADD3 UR10, UPT, UPT, UR10, 0x1e0, URZ ;  /* 0x000001e00a0a7890 */ /* 0x000fe4000fffe0ff */
[----:B------:R-:W-:Y:S01]  /*49d0*/  UISETP.NE.AND UP0, UPT, UR22, 0x2, UPT ;  /* 0x000000021600788c */ /* 0x000fe2000bf05270 */
[----:B-1-3--:R-:W-:Y:S02]  /*49e0*/  SEL R0, RZ, 0x1, P0 ;  /* 0x00000001ff007807 */ /* 0x00afe40000000000 */
[----:B------:R-:W-:Y:S01]  /*49f0*/  SEL R10, R10, RZ, P0 ;  /* 0x000000ff0a0a7207 */ /* 0x000fe20000000000 */
[----:B------:R-:W-:Y:S01]  /*4a00*/  USEL UR8, URZ, 0x1, UP0 ;  /* 0x00000001ff087887 */ /* 0x000fe20008000000 */
[----:B------:R-:W-:Y:S01]  /*4a10*/  LOP3.LUT R9, R9, R0, RZ, 0x3c, !PT ;  /* 0x0000000009097212 */ /* 0x000fe200078e3cff */
[----:B------:R-:W-:Y:S01]  /*4a20*/  USEL UR22, UR22, URZ, UP0 ;  /* 0x000000ff16167287 */ /* 0x000fe20008000000 */
[----:B------:R1:W-:Y:S03]  /*4a30*/  UTCBAR [UR10], URZ ;  /* 0x000000ff0a0073e9 */ /* 0x0003e600080000ff */
[----:B------:R-:W-:Y:S01]  /*4a40*/  LOP3.LUT R11, R11, UR8, RZ, 0x3c, !PT ;  /* 0x000000080b0b7c12 */ /* 0x000fe2000f8e3cff */
[----:B------:R-:W-:Y:S07]  /*4a50*/  @P1 BRA `(.L_x_90) ;  /* 0xfffffff800c01947 */ /* 0x000fee000383ffff */
[----:B------:R-:W3:Y:S01]  /*4a60*/  S2UR UR4, SR_CgaCtaId ;  /* 0x00000000000479c3 */ /* 0x000ee20000008800 */
[----:B------:R-:W-:Y:S01]  /*4a70*/  ELECT P0, URZ, PT ;  /* 0x0000000000ff782f */ /* 0x000fe20003800000 */
[----:B------:R-:W-:Y:S01]  /*4a80*/  IMAD.MOV.U32 R0, RZ, RZ, 0x1 ;  /* 0x00000001ff007424 */ /* 0x000fe200078e00ff */
[----:B------:R-:W-:Y:S01]  /*4a90*/  UIADD3 UR7, UPT, UPT, UR7, 0x1f0, URZ ;  /* 0x000001f007077890 */ /* 0x000fe2000fffe0ff */
[----:B------:R-:W-:Y:S01]  /*4aa0*/  SHF.L.U32 R2, R11, 0x1f, RZ ;  /* 0x0000001f0b027819 */ /* 0x000fe200000006ff */
[----:B------:R-:W-:-:S03]  /*4ab0*/  UMOV UR5, 0x40 ;  /* 0x0000004000057882 */ /* 0x000fc60000000000 */
[----:B------:R-:W-:Y:S01]  /*4ac0*/  UVIRTCOUNT.DEALLOC.SMPOOL 0x80 ;  /* 0x000000800000784c */ /* 0x000fe20000000000 */
[----:B---3--:R-:W-:Y:S02]  /*4ad0*/  ULEA UR4, UR4, UR5, 0x18 ;  /* 0x0000000504047291 */ /* 0x008fe4000f8ec0ff */
[----:B------:R-:W-:-:S07]  /*4ae0*/  ULEA UR5, UR22, UR7, 0x3 ;  /* 0x0000000716057291 */ /* 0x000fce000f8e18ff */
[----:B------:R3:W-:Y:S02]  /*4af0*/  @P0 STS.U8 [UR4+0x1c], R0 ;  /* 0x00001c00ff000988 */ /* 0x0007e40008000004 */
[----:B------:R-:W2:Y:S02]  /*4b00*/  SYNCS.PHASECHK.TRANS64.TRYWAIT P0, [UR5], R2 ;  /* 0x00000002ff0075a7 */ /* 0x000ea40008001105 */
[----:B--23--:R-:W-:Y:S05]  /*4b10*/  @!P0 BRA `(.L_x_91) ;  /* 0x000000ac00e88947 */ /* 0x00cfea0003800000 */
.L_x_270:
[----:B------:R-:W-:-:S04]  /*4b20*/  UIADD3 UR6, UPT, UPT, UR22, 0x1, URZ ;  /* 0x0000000116067890 */ /* 0x000fc8000fffe0ff */
[----:B------:R-:W-:-:S04]  /*4b30*/  UISETP.NE.AND UP0, UPT, UR6, 0x2, UPT ;  /* 0x000000020600788c */ /* 0x000fc8000bf05270 */
[----:B------:R-:W-:Y:S02]  /*4b40*/  USEL UR5, URZ, 0x1, UP0 ;  /* 0x00000001ff057887 */ /* 0x000fe40008000000 */
[----:B------:R-:W-:-:S04]  /*4b50*/  USEL UR6, UR6, URZ, UP0 ;  /* 0x000000ff06067287 */ /* 0x000fc80008000000 */
[----:B------:R-:W-:Y:S01]  /*4b60*/  ULEA UR6, UR6, UR7, 0x3 ;  /* 0x0000000706067291 */ /* 0x000fe2000f8e18ff */
[----:B--2---:R-:W-:-:S04]  /*4b70*/  LOP3.LUT R2, R11, UR5, RZ, 0x3c, !PT ;  /* 0x000000050b027c12 */ /* 0x004fc8000f8e3cff */
[----:B------:R-:W-:-:S04]  /*4b80*/  SHF.L.U32 R2, R2, 0x1f, RZ ;  /* 0x0000001f02027819 */ /* 0x000fc800000006ff */
[----:B------:R-:W2:Y:S02]  /*4b90*/  SYNCS.PHASECHK.TRANS64.TRYWAIT P0, [UR6], R2 ;  /* 0x00000002ff0075a7 */ /* 0x000ea40008001106 */
[----:B--2---:R-:W-:Y:S05]  /*4ba0*/  @!P0 BRA `(.L_x_92) ;  /* 0x000000ac00dc8947 */ /* 0x004fea0003800000 */
.L_x_272:
[----:B------:R-:W-:Y:S01]  /*4bb0*/  NOP ;  /* 0x0000000000007918 */ /* 0x000fe20000000000 */
[----:B--2---:R-:W2:Y:S01]  /*4bc0*/  LDS R0, [UR4+0x14] ;  /* 0x00001404ff007984 */ /* 0x004ea20008000800 */
[----:B------:R-:W-:Y:S01]  /*4bd0*/  ULOP3.LUT UR6, UR23, 0xffff, URZ, 0xc0, !UPT ;  /* 0x0000ffff17067892 */ /* 0x000fe2000f8ec0ff */
[----:B------:R-:W-:Y:S01]  /*4be0*/  UMOV UR8, 0xffff ;  /* 0x0000ffff00087882 */ /* 0x000fe20000000000 */
[----:B------:R-:W-:Y:S02]  /*4bf0*/  UMOV UR5, 0x1 ;  /* 0x0000000100057882 */ /* 0x000fe40000000000 */
[----:B------:R-:W-:-:S04]  /*4c00*/  USHF.R.U32.HI UR6, URZ, 0x5, UR6 ;  /* 0x00000005ff067899 */ /* 0x000fc80008011606 */
[----:B------:R-:W-:Y:S02]  /*4c10*/  USHF.L.U32 UR8, UR8, UR6, URZ ;  /* 0x0000000608087299 */ /* 0x000fe400080006ff */
[----:B------:R-:W-:-:S04]  /*4c20*/  USHF.L.U32 UR5, UR5, UR6, URZ ;  /* 0x0000000605057299 */ /* 0x000fc800080006ff */
[----:B--2---:R-:W-:-:S04]  /*4c30*/  LOP3.LUT R0, R0, UR8, RZ, 0xc0, !PT ;  /* 0x0000000800007c12 */ /* 0x004fc8000f8ec0ff */
[----:B------:R-:W-:-:S13]  /*4c40*/  ISETP.NE.AND P0, PT, R0, UR8, PT ;  /* 0x0000000800007c0c */ /* 0x000fda000bf05270 */
[----:B------:R-:W-:Y:S05]  /*4c50*/  @P0 BRA `(.L_x_93) ;  /* 0x0000000000580947 */ /* 0x000fea0003800000 */
[----:B------:R-:W2:Y:S02]  /*4c60*/  LDS R0, [UR4+0x18] ;  /* 0x00001804ff007984 */ /* 0x000ea40008000800 */
[----:B--2---:R-:W-:-:S04]  /*4c70*/  LOP3.LUT R0, R0, UR5, RZ, 0xc0, !PT ;  /* 0x0000000500007c12 */ /* 0x004fc8000f8ec0ff */
[----:B------:R-:W-:-:S13]  /*4c80*/  ISETP.NE.AND P0, PT, R0, UR5, PT ;  /* 0x0000000500007c0c */ /* 0x000fda000bf05270 */
[----:B------:R-:W-:Y:S05]  /*4c90*/  @P0 BRA `(.L_x_94) ;  /* 0x00000000003c0947 */ /* 0x000fea0003800000 */
[----:B------:R-:W2:Y:S01]  /*4ca0*/  S2R R2, SR_LANEID ;  /* 0x0000000000027919 */ /* 0x000ea20000000000 */
[----:B------:R-:W-:Y:S01]  /*4cb0*/  ULOP3.LUT UR8, URZ, UR8, URZ, 0x33, !UPT ;  /* 0x00000008ff087292 */ /* 0x000fe2000f8e33ff */
[----:B------:R-:W-:Y:S02]  /*4cc0*/  VOTEU.ANY UR7, UPT, PT ;  /* 0x0000000000077886 */ /* 0x000fe400038e0100 */
[----:B------:R-:W-:-:S03]  /*4cd0*/  UFLO.U32 UR7, UR7 ;  /* 0x00000007000772bd */ /* 0x000fc600080e0000 */
[----:B------:R-:W-:-:S04]  /*4ce0*/  IMAD.U32 R0, RZ, RZ, UR8 ;  /* 0x00000008ff007e24 */ /* 0x000fc8000f8e00ff */
[----:B------:R3:W1:Y:S02]  /*4cf0*/  REDUX UR6, R0 ;  /* 0x00000000000673c4 */ /* 0x0006640000000000 */
[----:B------:R1:W-:Y:S01]  /*4d00*/  UTCATOMSWS.AND URZ, UR8 ;  /* 0x0000000800ff79e3 */ /* 0x0003e20008000000 */
[----:B--2---:R-:W-:Y:S02]  /*4d10*/  ISETP.EQ.U32.AND P0, PT, R2, UR7, PT ;  /* 0x0000000702007c0c */ /* 0x004fe4000bf02070 */
[----:B---3--:R-:W-:Y:S02]  /*4d20*/  LOP3.LUT R0, RZ, UR5, RZ, 0x33, !PT ;  /* 0x00000005ff007c12 */ /* 0x008fe4000f8e33ff */
[----:B-1----:R-:W-:Y:S02]  /*4d30*/  MOV R2, UR6 ;  /* 0x0000000600027c02 */ /* 0x002fe40008000f00 */
[----:B------:R-:W1:Y:S07]  /*4d40*/  REDUX UR5, R0 ;  /* 0x00000000000573c4 */ /* 0x000e6e0000000000 */
[----:B------:R2:W-:Y:S01]  /*4d50*/  @P0 ATOMS.AND RZ, [UR4+0x14], R2 ;  /* 0x00001402ffff098c */ /* 0x0005e2000a800004 */
[----:B-1----:R-:W-:-:S05]  /*4d60*/  IMAD.U32 R0, RZ, RZ, UR5 ;  /* 0x00000005ff007e24 */ /* 0x002fca000f8e00ff */
[----:B------:R2:W-:Y:S01]  /*4d70*/  @P0 ATOMS.AND RZ, [UR4+0x18], R0 ;  /* 0x00001800ffff098c */ /* 0x0005e2000a800004 */
[----:B------:R-:W-:Y:S05]  /*4d80*/  BRA `(.L_x_95) ;  /* 0x0000000000147947 */ /* 0x000fea0003800000 */
.L_x_94:
[----:B------:R-:W-:Y:S02]  /*4d90*/  MOV R2, 0x4db0 ;  /* 0x00004db000027802 */ /* 0x000fe40000000f00 */
[----:B-1--45:R-:W-:Y:S05]  /*4da0*/  CALL.REL.NOINC `($__internal_0_$__cuda_sm10x_tcgen05_guardrail_trap_col_being_dealloced_not_returned_by_alloc) ;  /* 0x000000b400747944 */ /* 0x032fea0003c00000 */
[----:B------:R-:W-:Y:S05]  /*4db0*/  BRA `(.L_x_95) ;  /* 0x0000000000087947 */ /* 0x000fea0003800000 */
.L_x_93:
[----:B------:R-:W-:Y:S02]  /*4dc0*/  MOV R2, 0x4de0 ;  /* 0x00004de000027802 */ /* 0x000fe40000000f00 */
[----:B-1--45:R-:W-:Y:S05]  /*4dd0*/  CALL.REL.NOINC `($__internal_2_$__cuda_sm10x_tcgen05_guardrail_trap_unallocated_columns_being_dealloced) ;  /* 0x000000b400807944 */ /* 0x032fea0003c00000 */
.L_x_95:
[----:B------:R-:W-:Y:S01]  /*4de0*/  NOP ;  /* 0x0000000000007918 */ /* 0x000fe20000000000 */
[----:B------:R-:W-:Y:S05]  /*4df0*/  EXIT ;  /* 0x000000000000794d */ /* 0x000fea0003800000 */
.L_x_79:
[----:B------:R-:W-:-:S09]  /*4e00*/  UISETP.NE.OR UP5, UPT, UR8, 0x3, !UP5 ;  /* 0x000000030800788c */ /* 0x000fd2000efa5670 */
[----:B------:R-:W-:Y:S05]  /*4e10*/  BRA.U UP5, `(.L_x_96) ;  /* 0x0000001905387547 */ /* 0x000fea000b800000 */
[----:B------:R-:W3:Y:S01]  /*4e20*/  LDC R0, c[0x0][0xf30] ;  /* 0x0003cc00ff007b82 */ /* 0x000ee20000000800 */
[----:B------:R-:W-:Y:S01]  /*4e30*/  UMOV UR5, 0x400 ;  /* 0x0000040000057882 */ /* 0x000fe20000000000 */
[----:B------:R-:W-:Y:S01]  /*4e40*/  CS2R R30, SRZ ;  /* 0x00000000001e7805 */ /* 0x000fe2000001ff00 */
[----:B------:R-:W-:Y:S01]  /*4e50*/  ULEA UR5, UR37, UR5, 0x18 ;  /* 0x0000000525057291 */ /* 0x000fe2000f8ec0ff */
[----:B------:R-:W-:Y:S01]  /*4e60*/  IMAD.MOV.U32 R27, RZ, RZ, 0x1000 ;  /* 0x00001000ff1b7424 */ /* 0x000fe200078e00ff */
[----:B------:R-:W-:Y:S02]  /*4e70*/  UPLOP3.LUT UP0, UPT, UPT, UPT, UPT, 0x40, 0x4 ;  /* 0x000000000004789c */ /* 0x000fe40003f0e870 */
[----:B------:R-:W-:Y:S01]  /*4e80*/  UIADD3 UR57, UPT, UPT, UR5, 0x170, URZ ;  /* 0x0000017005397890 */ /* 0x000fe2000fffe0ff */
[----:B------:R-:W4:Y:S01]  /*4e90*/  LDC R26, c[0x0][0x370] ;  /* 0x0000dc00ff1a7b82 */ /* 0x000f220000000800 */
[----:B------:R-:W-:Y:S02]  /*4ea0*/  UIADD3 UR49, UPT, UPT, UR5, 0x178, URZ ;  /* 0x0000017805317890 */ /* 0x000fe4000fffe0ff */
[----:B------:R-:W-:-:S02]  /*4eb0*/  UIADD3 UR41, UPT, UPT, UR5, 0x180, URZ ;  /* 0x0000018005297890 */ /* 0x000fc4000fffe0ff */
[----:B------:R-:W-:-:S03]  /*4ec0*/  UIADD3 UR25, UPT, UPT, UR5, 0x188, URZ ;  /* 0x0000018805197890 */ /* 0x000fc6000fffe0ff */
[----:B------:R-:W1:Y:S08]  /*4ed0*/  LDC R3, c[0x0][0xf0c] ;  /* 0x0003c300ff037b82 */ /* 0x000e700000000800 */
[----:B------:R-:W1:Y:S01]  /*4ee0*/  LDC R24, c[0x0][0xf20] ;  /* 0x0003c800ff187b82 */ /* 0x000e620000000800 */
[----:B---3--:R-:W-:-:S07]  /*4ef0*/  ISETP.NE.AND P1, PT, R0, 0x1, PT ;  /* 0x000000010000780c */ /* 0x008fce0003f25270 */
[----:B------:R-:W3:Y:S08]  /*4f00*/  LDC.64 R32, c[0x0][0x348] ;  /* 0x0000d200ff207b82 */ /* 0x000ef00000000a00 */
[----:B------:R-:W1:Y:S08]  /*4f10*/  LDC.64 R14, c[0x0][0xc88] ;  /* 0x00032200ff0e7b82 */ /* 0x000e700000000a00 */
[----:B------:R-:W1:Y:S08]  /*4f20*/  LDC.64 R18, c[0x0][0xf10] ;  /* 0x0003c400ff127b82 */ /* 0x000e700000000a00 */
[----:B------:R-:W1:Y:S08]  /*4f30*/  LDC.64 R6, c[0x0][0xf18] ;  /* 0x0003c600ff067b82 */ /* 0x000e700000000a00 */
[----:B------:R-:W1:Y:S08]  /*4f40*/  LDC.64 R4, c[0x0][0xf28] ;  /* 0x0003ca00ff047b82 */ /* 0x000e700000000a00 */
[----:B------:R-:W1:Y:S08]  /*4f50*/  LDC.64 R16, c[0x0][0xc90] ;  /* 0x00032400ff107b82 */ /* 0x000e700000000a00 */
[----:B---34-:R-:W1:Y:S02]  /*4f60*/  LDC R25, c[0x0][0x374] ;  /* 0x0000dd00ff197b82 */ /* 0x018e640000000800 */
.L_x_111:
[C---:B------:R-:W-:Y:S02]  /*4f70*/  LEA R0, R31.reuse, UR5, 0x3 ;  /* 0x000000051f007c11 */ /* 0x040fe4000f8e18ff */
[----:B------:R-:W-:Y:S02]  /*4f80*/  SHF.L.U32 R2, R30, 0x1f, RZ ;  /* 0x0000001f1e027819 */ /* 0x000fe400000006ff */
[----:B------:R-:W-:Y:S02]  /*4f90*/  LEA R20, R31, UR5, 0x4 ;  /* 0x000000051f147c11 */ /* 0x000fe4000f8e20ff */
[----:B---3--:R-:W3:Y:S02]  /*4fa0*/  SYNCS.PHASECHK.TRANS64.TRYWAIT P0, [R0+URZ+0x1c0], R2 ;  /* 0x0001c002000075a7 */ /* 0x008ee400080011ff */
[----:B---3--:R-:W-:Y:S05]  /*4fb0*/  @!P0 BRA `(.L_x_97) ;  /* 0x000000a800f08947 */ /* 0x008fea0003800000 */
.L_x_273:
[----:B--2---:R-:W-:Y:S01]  /*4fc0*/  ISETP.GE.AND P0, PT, R43, 0x1, PT ;  /* 0x000000012b00780c */ /* 0x004fe20003f06270 */
[----:B------:R-:W2:Y:S01]  /*4fd0*/  LDS.128 R20, [R20+0x230] ;  /* 0x0002300014147984 */ /* 0x000ea20000000c00 */
[----:B-1----:R-:W-:Y:S01]  /*4fe0*/  ISETP.NE.U32.AND P5, PT, R16, RZ, PT ;  /* 0x000000ff1000720c */ /* 0x002fe20003fa5070 */
[----:B---3--:R-:W-:Y:S01]  /*4ff0*/  VIADD R0, R0, 0x1d0 ;  /* 0x000001d000007836 */ /* 0x008fe20000000000 */
[----:B------:R-:W-:Y:S01]  /*5000*/  ISETP.NE.U32.AND P4, PT, R16, RZ, PT ;  /* 0x000000ff1000720c */ /* 0x000fe20003f85070 */
[----:B------:R-:W-:Y:S01]  /*5010*/  IMAD.MOV.U32 R28, RZ, RZ, 0x1 ;  /* 0x00000001ff1c7424 */ /* 0x000fe200078e00ff */
[C---:B------:R-:W-:Y:S01]  /*5020*/  ISETP.NE.AND.EX P5, PT, R17.reuse, RZ, PT, P5 ;  /* 0x000000ff1100720c */ /* 0x040fe20003fa5350 */
[----:B------:R-:W-:Y:S01]  /*5030*/  USHF.L.U32 UR58, UR11, 0x7, URZ ;  /* 0x000000070b3a7899 */ /* 0x000fe200080006ff */
[----:B------:R-:W-:Y:S01]  /*5040*/  PRMT R0, RZ, 0x654, R0 ;  /* 0x00000654ff007816 */ /* 0x000fe20000000000 */
[----:B------:R-:W-:Y:S01]  /*5050*/  @!PT LDS RZ, [RZ] ;  /* 0x00000000fffff984 */ /* 0x000fe20000000800 */
[----:B------:R-:W-:Y:S01]  /*5060*/  @!PT LDS RZ, [RZ] ;  /* 0x00000000fffff984 */ /* 0x000fe20000000800 */
[----:B------:R-:W-:Y:S01]  /*5070*/  @!PT LDS RZ, [RZ] ;  /* 0x00000000fffff984 */ /* 0x000fe20000000800 */
[----:B------:R-:W-:Y:S01]  /*5080*/  @!PT LDS RZ, [RZ] ;  /* 0x00000000fffff984 */ /* 0x000fe20000000800 */
[----:B------:R1:W-:Y:S06]  /*5090*/  MEMBAR.ALL.CTA ;  /* 0x0000000000007992 */ /* 0x0003ec0000008000 */
[----:B-1----:R-:W1:Y:S01]  /*50a0*/  FENCE.VIEW.ASYNC.S ;  /* 0x00000000000073c6 */ /* 0x002e620000000000 */
[----:B------:R-:W-:Y:S01]  /*50b0*/  ISETP.NE.AND.EX P4, PT, R17, RZ, PT, P4 ;  /* 0x000000ff1100720c */ /* 0x000fe20003f85340 */
[----:B------:R-:W-:Y:S01]  /*50c0*/  USHF.L.U32 UR59, UR27, 0x7, URZ ;  /* 0x000000071b3b7899 */ /* 0x000fe200080006ff */
[----:B------:R-:W-:Y:S01]  /*50d0*/  SHF.L.U32 R28, R28, 0x1f, RZ ;  /* 0x0000001f1c1c7819 */ /* 0x000fe200000006ff */
[----:B-1----:R1:W-:Y:S01]  /*50e0*/  SYNCS.ARRIVE.TRANS64.RED.A1T0 RZ, [R0+URZ], RZ ;  /* 0x000000ff00ff79a7 */ /* 0x0023e200081004ff */
[----:B--2---:R-:W-:Y:S11]  /*50f0*/  LOP3.LUT P3, RZ, R22, 0x1, RZ, 0xc0, !PT ;  /* 0x0000000116ff7812 */ /* 0x004ff6000786c0ff */
[----:B------:R-:W-:Y:S02]  /*5100*/  @!UPT UIADD3 URZ, UPT, UPT, URZ, URZ, URZ ;  /* 0x000000fffffff290 */ /* 0x000fe4000fffe0ff */
[----:B------:R-:W-:Y:S02]  /*5110*/  @P3 MOV R11, R20 ;  /* 0x00000014000b3202 */ /* 0x000fe40000000f00 */
[----:B------:R-:W-:Y:S01]  /*5120*/  @P3 LOP3.LUT R10, R21, 0xffff, RZ, 0xc0, !PT ;  /* 0x0000ffff150a3812 */ /* 0x000fe200078ec0ff */
[----:B-1----:R-:W-:Y:S06]  /*5130*/  @!P0 BRA `(.L_x_98) ;  /* 0x0000000000a48947 */ /* 0x002fec0003800000 */
[-C--:B------:R-:W-:Y:S01]  /*5140*/  IMAD.HI.U32 R0, R25, R7.reuse, RZ ;  /* 0x0000000719007227 */ /* 0x080fe200078e00ff */
[----:B------:R-:W-:Y:S02]  /*5150*/  ISETP.NE.AND P0, PT, R6, 0x1, PT ;  /* 0x000000010600780c */ /* 0x000fe40003f05270 */
[----:B------:R-:W-:Y:S01]  /*5160*/  ISETP.NE.AND P2, PT, R43, 0x1, PT ;  /* 0x000000012b00780c */ /* 0x000fe20003f45270 */
[----:B------:R-:W-:Y:S01]  /*5170*/  IMAD.HI.U32 R9, R26, R18, RZ ;  /* 0x000000121a097227 */ /* 0x000fe200078e00ff */
[----:B------:R-:W-:Y:S02]  /*5180*/  SHF.R.U32.HI R0, RZ, R24, R0 ;  /* 0x00000018ff007219 */ /* 0x000fe40000011600 */
[----:B------:R-:W-:Y:S01]  /*5190*/  ISETP.NE.AND P6, PT, R3, 0x1, PT ;  /* 0x000000010300780c */ /* 0x000fe20003fc5270 */
[----:B------:R-:W-:Y:S01]  /*51a0*/  IMAD.HI.U32 R13, R10, R7, RZ ;  /* 0x000000070a0d7227 */ /* 0x000fe200078e00ff */
[----:B------:R-:W-:Y:S02]  /*51b0*/  SHF.R.U32.HI R9, RZ, R19, R9 ;  /* 0x00000013ff097219 */ /* 0x000fe40000011609 */
[----:B------:R-:W-:Y:S01]  /*51c0*/  SEL R0, R25, R0, !P0 ;  /* 0x0000000019007207 */ /* 0x000fe20004000000 */
[----:B------:R-:W-:Y:S01]  /*51d0*/  IMAD.HI.U32 R12, R11, R18, RZ ;  /* 0x000000120b0c7227 */ /* 0x000fe200078e00ff */
[----:B------:R-:W-:Y:S03]  /*51e0*/  SEL R9, R26, R9, !P6 ;  /* 0x000000091a097207 */ /* 0x000fe60007000000 */
[-C--:B------:R-:W-:Y:S01]  /*51f0*/  IMAD.HI.U32 R8, R0, R4.reuse, RZ ;  /* 0x0000000400087227 */ /* 0x080fe200078e00ff */
[----:B------:R-:W-:Y:S03]  /*5200*/  SHF.R.U32.HI R12, RZ, R19, R12 ;  /* 0x00000013ff0c7219 */ /* 0x000fe6000001160c */
[----:B------:R-:W-:Y:S01]  /*5210*/  IMAD.HI.U32 R2, R9, R4, RZ ;  /* 0x0000000409027227 */ /* 0x000fe200078e00ff */
[-C--:B------:R-:W-:Y:S02]  /*5220*/  @P2 SHF.R.U32.HI R0, RZ, R5.reuse, R8 ;  /* 0x00000005ff002219 */ /* 0x080fe40000011608 */
[----:B------:R-:W-:Y:S02]  /*5230*/  SHF.R.U32.HI R8, RZ, R24, R13 ;  /* 0x00000018ff087219 */ /* 0x000fe4000001160d */
[----:B------:R-:W-:Y:S01]  /*5240*/  @P2 SHF.R.U32.HI R9, RZ, R5, R2 ;  /* 0x00000005ff092219 */ /* 0x000fe20000011602 */
[----:B------:R-:W-:Y:S01]  /*5250*/  IMAD R0, R43, R0, RZ ;  /* 0x000000002b007224 */ /* 0x000fe200078e02ff */
[----:B------:R-:W-:Y:S02]  /*5260*/  SEL R8, R10, R8, !P0 ;  /* 0x000000080a087207 */ /* 0x000fe40004000000 */
[----:B------:R-:W-:Y:S01]  /*5270*/  SEL R2, R11, R12, !P6 ;  /* 0x0000000c0b027207 */ /* 0x000fe20007000000 */
[C---:B------:R-:W-:Y:S01]  /*5280*/  IMAD R12, R43.reuse, R9, RZ ;  /* 0x000000092b0c7224 */ /* 0x040fe200078e02ff */
[C---:B------:R-:W-:Y:S01]  /*5290*/  ISETP.GE.AND P0, PT, R8.reuse, R0, PT ;  /* 0x000000000800720c */ /* 0x040fe20003f06270 */
[----:B------:R-:W-:Y:S03]  /*52a0*/  IMAD.HI.U32 R0, R8, R4, RZ ;  /* 0x0000000408007227 */ /* 0x000fe600078e00ff */
[----:B------:R-:W-:Y:S02]  /*52b0*/  ISETP.GE.OR P0, PT, R2, R12, P0 ;  /* 0x0000000c0200720c */ /* 0x000fe40000706670 */
[-C--:B------:R-:W-:Y:S04]  /*52c0*/  SHF.R.U32.HI R0, RZ, R5.reuse, R0 ;  /* 0x00000005ff007219 */ /* 0x080fe80000011600 */
[----:B------:R-:W-:Y:S05]  /*52d0*/  SEL R13, R8, R0, !P2 ;  /* 0x00000000080d7207 */ /* 0x000fea0005000000 */
[----:B------:R-:W-:Y:S02]  /*52e0*/  IMAD.MOV R12, RZ, RZ, -R13 ;  /* 0x000000ffff0c7224 */ /* 0x000fe400078e0a0d */
[C---:B------:R-:W-:Y:S04]  /*52f0*/  @!P0 IMAD.HI.U32 R0, R2.reuse, R4, RZ ;  /* 0x0000000402008227 */ /* 0x040fe800078e00ff */
[----:B------:R-:W-:Y:S01]  /*5300*/  IMAD R12, R43, R12, R8 ;  /* 0x0000000c2b0c7224 */ /* 0x000fe200078e0208 */
[----:B------:R-:W-:Y:S04]  /*5310*/  @!P0 SHF.R.U32.HI R0, RZ, R5, R0 ;  /* 0x00000005ff008219 */ /* 0x000fe80000011600 */
[----:B------:R-:W-:Y:S04]  /*5320*/  @!P0 SEL R0, R2, R0, !P2 ;  /* 0x0000000002008207 */ /* 0x000fe80005000000 */
[----:B------:R-:W-:Y:S01]  /*5330*/  @!P0 IADD3 R13, PT, PT, R13, -R0, RZ ;  /* 0x800000000d0d8210 */ /* 0x000fe20007ffe0ff */
[----:B------:R-:W-:Y:S01]  /*5340*/  @!P0 IMAD R0, R9, R12, R0 ;  /* 0x0000000c09008224 */ /* 0x000fe200078e0200 */
[----:B------:R-:W-:Y:S01]  /*5350*/  IADD3 R9, PT, PT, -R8, RZ, RZ ;  /* 0x000000ff08097210 */ /* 0x000fe20007ffe1ff */
[--C-:B------:R-:W-:Y:S02]  /*5360*/  IMAD.MOV R12, RZ, RZ, -R2.reuse ;  /* 0x000000ffff0c7224 */ /* 0x100fe400078e0a02 */
[----:B------:R-:W-:Y:S02]  /*5370*/  @!P0 IMAD R8, R13, R43, R2 ;  /* 0x0000002b0d088224 */ /* 0x000fe400078e0202 */
[----:B------:R-:W-:Y:S02]  /*5380*/  @!P0 IMAD.MOV.U32 R2, RZ, RZ, R0 ;  /* 0x000000ffff028224 */ /* 0x000fe400078e0000 */
[----:B------:R-:W-:Y:S02]  /*5390*/  IMAD R11, R3, R12, R11 ;  /* 0x0000000c030b7224 */ /* 0x000fe400078e020b */
[----:B------:R-:W-:Y:S02]  /*53a0*/  IMAD R10, R6, R9, R10 ;  /* 0x00000009060a7224 */ /* 0x000fe400078e020a */
[----:B------:R-:W-:Y:S02]  /*53b0*/  IMAD R11, R2, R3, R11 ;  /* 0x00000003020b7224 */ /* 0x000fe400078e020b */
[----:B------:R-:W-:Y:S02]  /*53c0*/  IMAD R10, R8, R6, R10 ;  /* 0x00000006080a7224 */ /* 0x000fe400078e020a */
.L_x_98:
[----:B------:R-:W-:Y:S05]  /*53d0*/  BRA.U UP0, `(.L_x_99) ;  /* 0x0000000100107547 */ /* 0x000fea000b800000 */
[----:B------:R-:W-:Y:S04]  /*53e0*/  MOV R2, UR4 ;  /* 0x0000000400027c02 */ /* 0x000fe80008000f00 */
[----:B------:R-:W-:Y:S04]  /*53f0*/  SHF.L.U32 R2, R2, 0x1f, RZ ;  /* 0x0000001f02027819 */ /* 0x000fe800000006ff */
[----:B------:R-:W1:Y:S02]  /*5400*/  SYNCS.PHASECHK.TRANS64.TRYWAIT P0, [UR5+0x1b8], R2 ;  /* 0x0001b802ff0075a7 */ /* 0x000e640008001105 */
[----:B-1----:R-:W-:Y:S05]  /*5410*/  @!P0 BRA `(.L_x_100) ;  /* 0x000000a400ec8947 */ /* 0x002fea0003800000 */
.L_x_99:
[----:B------:R-:W-:Y:S05]  /*5420*/  @!P5 BRA `(.L_x_101) ;  /* 0x00000000002cd947 */ /* 0x000fea0003800000 */
[----:B------:R-:W-:Y:S01]  /*5430*/  ISETP.NE.U32.AND P0, PT, R14, RZ, PT ;  /* 0x000000ff0e00720c */ /* 0x000fe20003f05070 */
[----:B------:R-:W-:Y:S03]  /*5440*/  IMAD.MOV.U32 R86, RZ, RZ, 0x1 ;  /* 0x00000001ff567424 */ /* 0x000fe600078e00ff */
[----:B------:R-:W-:Y:S11]  /*5450*/  ISETP.NE.AND.EX P0, PT, R15, RZ, PT, P0 ;  /* 0x000000ff0f00720c */ /* 0x000ff60003f05300 */
[----:B------:R-:W-:Y:S02]  /*5460*/  @!UPT UIADD3 URZ, UPT, UPT, URZ, URZ, URZ ;  /* 0x000000fffffff290 */ /* 0x000fe4000fffe0ff */
[----:B------:R-:W2:Y:S01]  /*5470*/  @P0 LDC.64 R8, c[0x0][0xc88] ;  /* 0x00032200ff080b82 */ /* 0x000ea20000000a00 */
[----:B-1----:R-:W-:Y:S04]  /*5480*/  @P0 IMAD R0, R16, UR44, RZ ;  /* 0x0000002c10000c24 */ /* 0x002fe8000f8e02ff */
[----:B--2---:R-:W-:Y:S04]  /*5490*/  @P0 IMAD.WIDE R8, R0, 0x4, R8 ;  /* 0x0000000400080825 */ /* 0x004fe800078e0208 */
[----:B------:R-:W-:Y:S01]  /*54a0*/  HFMA2 R0, -RZ, RZ, 0, 5.9604644775390625e-08 ;  /* 0x00000001ff007431 */ /* 0x000fe200000001ff */
[----:B-----5:R2:W5:Y:S04]  /*54b0*/  @P0 LDG.E R53, desc[UR46][R8.64] ;  /* 0x0000002e08350981 */ /* 0x020568000c1e1900 */
[----:B------:R-:W-:Y:S01]  /*54c0*/  @!P0 PRMT R86, R0, 0x7610, R86 ;  /* 0x0000761000568816 */ /* 0x000fe20000000056 */
[----:B--2---:R-:W3:Y:S06]  /*54d0*/  @!P0 LDC R53, c[0x0][0xc80] ;  /* 0x00032000ff358b82 */ /* 0x004eec0000000800 */
.L_x_101:
[----:B---3-5:R-:W-:Y:S01]  /*54e0*/  @!P4 FSETP.EQ.AND P0, PT, R53, RZ, PT ;  /* 0x000000ff3500c20b */ /* 0x028fe20003f02000 */
[----:B------:R-:W-:Y:S01]  /*54f0*/  @!UPT UIADD3 URZ, UPT, UPT, URZ, URZ, URZ ;  /* 0x000000fffffff290 */ /* 0x000fe2000fffe0ff */
[----:B------:R-:W-:Y:S11]  /*5500*/  @!P4 BRA `(.L_x_102) ;  /* 0x000000000018c947 */ /* 0x000ff60003800000 */
[----:B------:R-:W-:Y:S02]  /*5510*/  LOP3.LUT P2, RZ, R86, 0xff, RZ, 0xc0, !PT ;  /* 0x000000ff56ff7812 */ /* 0x000fe4000784c0ff */
[----:B------:R-:W-:Y:S04]  /*5520*/  ISETP.NE.U32.AND P0, PT, R14, RZ, PT ;  /* 0x000000ff0e00720c */ /* 0x000fe80003f05070 */
[----:B------:R-:W-:Y:S04]  /*5530*/  ISETP.NE.AND.EX P0, PT, R15, RZ, PT, P0 ;  /* 0x000000ff0f00720c */ /* 0x000fe80003f05300 */
[----:B------:R-:W-:Y:S03]  /*5540*/  PLOP3.LUT P0, PT, P0, PT, PT, 0x8, 0x80 ;  /* 0x000000000080781c */ /* 0x000fe6000070e170 */
[----:B------:R-:W-:Y:S11]  /*5550*/  @P2 FSETP.EQ.AND P0, PT, R53, RZ, PT ;  /* 0x000000ff3500220b */ /* 0x000ff60003f02000 */
[----:B------:R-:W-:Y:S02]  /*5560*/  @!UPT UIADD3 URZ, UPT, UPT, URZ, URZ, URZ ;  /* 0x000000fffffff290 */ /* 0x000fe4000fffe0ff */
.L_x_102:
[----:B------:R-:W2:Y:S01]  /*5570*/  SYNCS.PHASECHK.TRANS64.TRYWAIT P2, [UR5+0x190], R28 ;  /* 0x0001901cff0075a7 */ /* 0x000ea20008041105 */
[----:B------:R-:W-:Y:S04]  /*5580*/  ELECT P4, URZ, PT ;  /* 0x0000000000ff782f */ /* 0x000fe80003880000 */
[----:B------:R-:W-:Y:S11]  /*5590*/  PLOP3.LUT P4, PT, P0, P4, PT, 0xf2, 0x2f ;  /* 0x00000000002f781c */ /* 0x000ff60000789e72 */
[----:B------:R-:W-:Y:S02]  /*55a0*/  @!UPT UIADD3 URZ, UPT, UPT, URZ, URZ, URZ ;  /* 0x000000fffffff290 */ /* 0x000fe4000fffe0ff */
[----:B------:R-:W-:Y:S05]  /*55b0*/  @!P4 IADD3 R8, P0, PT, R32, 0x980, RZ ;  /* 0x000009802008c810 */ /* 0x000fea0007f1e0ff */
[----:B-1----:R-:W-:Y:S01]  /*55c0*/  @!P4 IMAD.X R2, RZ, RZ, R33, P0 ;  /* 0x000000ffff02c224 */ /* 0x002fe200000e0621 */
[----:B--2---:R-:W-:Y:S07]  /*55d0*/  @!P2 BRA `(.L_x_103) ;  /* 0x000000a40094a947 */ /* 0x004fee0003800000 */
.L_x_276:
[----:B------:R-:W-:Y:S01]  /*55e0*/  @!P4 R2UR UR7, R8 ;  /* 0x000000000807c2ca */ /* 0x000fe200000e0000 */
[----:B------:R-:W-:Y:S01]  /*55f0*/  VOTEU.ALL UP0, P4 ;  /* 0x0000000000ff7886 */ /* 0x000fe20002000000 */
[----:B------:R-:W-:Y:S01]  /*5600*/  @!P4 R2UR UR6, R2 ;  /* 0x000000000206c2ca */ /* 0x000fe200000e0000 */
[----:B------:R-:W-:Y:S01]  /*5610*/  VOTEU.ALL UP1, P4 ;  /* 0x0000000000ff7886 */ /* 0x000fe20002020000 */
[----:B------:R-:W-:Y:S01]  /*5620*/  UMOV UR60, UR44 ;  /* 0x0000002c003c7c82 */ /* 0x000fe20008000000 */
[----:B-1----:R-:W-:Y:S01]  /*5630*/  @!P4 IMAD.MOV.U32 R0, RZ, RZ, 0x1000 ;  /* 0x00001000ff00c424 */ /* 0x002fe200078e00ff */
[----:B------:R-:W-:Y:S02]  /*5640*/  @!UP0 UIADD3 UR56, UPT, UPT, UR5, 0x300, URZ ;  /* 0x0000030005388890 */ /* 0x000fe4000fffe0ff */
[----:B------:R-:W-:Y:S02]  /*5650*/  @!UP0 UIADD3 UR10, UPT, UPT, UR58, 0x40, URZ ;  /* 0x000000403a0a8890 */ /* 0x000fe4000fffe0ff */
[----:B------:R-:W-:Y:S01]  /*5660*/  @!UP0 UIADD3 UR8, UPT, UPT, UR5, 0xb00, URZ ;  /* 0x00000b0005088890 */ /* 0x000fe2000fffe0ff */
[----:B------:R-:W-:Y:S02]  /*5670*/  VOTEU.ALL UP0, P4 ;  /* 0x0000000000ff7886 */ /* 0x000fe40002000000 */
[----:B------:R-:W-:Y:S01]  /*5680*/  IMAD.U32 R8, RZ, RZ, UR7 ;  /* 0x00000007ff087e24 */ /* 0x000fe2000f8e00ff */
[----:B------:R-:W-:Y:S01]  /*5690*/  UMOV UR7, 0x10000000 ;  /* 0x1000000000077882 */ /* 0x000fe20000000000 */
[----:B------:R-:W-:Y:S01]  /*56a0*/  IMAD.U32 R9, RZ, RZ, UR6 ;  /* 0x00000006ff097e24 */ /* 0x000fe2000f8e00ff */
[----:B------:R-:W-:Y:S01]  /*56b0*/  UMOV UR6, 0x0 ;  /* 0x0000000000067882 */ /* 0x000fe20000000000 */
[----:B------:R-:W-:Y:S01]  /*56c0*/  UMOV UR9, UR57 ;  /* 0x0000003900097c82 */ /* 0x000fe20008000000 */
[----:B------:R-:W-:Y:S01]  /*56d0*/  @!P4 R2UR UR16, R8 ;  /* 0x000000000810c2ca */ /* 0x000fe200000e0000 */
[----:B------:R-:W-:Y:S01]  /*56e0*/  UMOV UR11, UR59 ;  /* 0x0000003b000b7c82 */ /* 0x000fe20008000000 */
[----:B------:R-:W-:Y:S01]  /*56f0*/  @!P4 R2UR UR17, R9 ;  /* 0x000000000911c2ca */ /* 0x000fe200000e0000 */
[----:B------:R-:W-:Y:S01]  /*5700*/  UMOV UR12, UR44 ;  /* 0x0000002c000c7c82 */ /* 0x000fe20008000000 */
[----:B------:R-:W-:Y:S01]  /*5710*/  UPRMT UR14, UR37, 0x654, UR57 ;  /* 0x00000654250e7896 */ /* 0x000fe20008000039 */
[----:B------:R-:W-:Y:S05]  /*5720*/  @!P4 IADD3 R8, P0, PT, R32, 0x980, RZ ;  /* 0x000009802008c810 */ /* 0x000fea0007f1e0ff */
[----:B------:R-:W-:Y:S05]  /*5730*/  @!P4 IMAD.X R2, RZ, RZ, R33, P0 ;  /* 0x000000ffff02c224 */ /* 0x000fea00000e0621 */
[----:B------:R1:W-:Y:S01]  /*5740*/  @!UP1 UTMALDG.3D [UR56], [UR16], desc[UR6] ;  /* 0x00000638100095b4 */ /* 0x0003e20008011000 */
[----:B------:R1:W-:Y:S01]  /*5750*/  @!UP0 UTMALDG.3D [UR8], [UR16], desc[UR6] ;  /* 0x00000608100085b4 */ /* 0x0003e20008011000 */
[----:B------:R1:W-:Y:S01]  /*5760*/  @!P4 SYNCS.ARRIVE.TRANS64.RED.A0TR RZ, [UR5+0x170], R0 ;  /* 0x00017000ffffc9a7 */ /* 0x0003e20008300405 */
[----:B------:R-:W-:Y:S01]  /*5770*/  SYNCS.ARRIVE.TRANS64.RED.A1T0 RZ, [UR14], RZ ;  /* 0x000000ffffff79a7 */ /* 0x000fe2000810040e */
[----:B------:R-:W2:Y:S02]  /*5780*/  SYNCS.PHASECHK.TRANS64.TRYWAIT P2, [UR5+0x198], R28 ;  /* 0x0001981cff0075a7 */ /* 0x000ea40008041105 */
[----:B-12---:R-:W-:Y:S05]  /*5790*/  @!P2 BRA `(.L_x_104) ;  /* 0x000000a4003ca947 */ /* 0x006fea0003800000 */
.L_x_278:
[----:B------:R-:W-:Y:S01]  /*57a0*/  @!P4 R2UR UR7, R8 ;  /* 0x000000000807c2ca */ /* 0x000fe200000e0000 */
[----:B------:R-:W-:Y:S01]  /*57b0*/  VOTEU.ALL UP0, P4 ;  /* 0x0000000000ff7886 */ /* 0x000fe20002000000 */
[----:B------:R-:W-:Y:S01]  /*57c0*/  @!P4 R2UR UR6, R2 ;  /* 0x000000000206c2ca */ /* 0x000fe200000e0000 */
[----:B------:R-:W-:Y:S01]  /*57d0*/  VOTEU.ALL UP1, P4 ;  /* 0x0000000000ff7886 */ /* 0x000fe20002020000 */
[----:B------:R-:W-:Y:S01]  /*57e0*/  UMOV UR50, UR58 ;  /* 0x0000003a00327c82 */ /* 0x000fe20008000000 */
[----:B------:R-:W-:Y:S01]  /*57f0*/  UMOV UR52, UR44 ;  /* 0x0000002c00347c82 */ /* 0x000fe20008000000 */
[----:B------:R-:W-:Y:S01]  /*5800*/  @!UP0 UIADD3 UR51, UPT, UPT, UR59, 0x40, URZ ;  /* 0x000000403b338890 */ /* 0x000fe2000fffe0ff */
[----:B-1----:R-:W-:Y:S01]  /*5810*/  @!P4 IMAD.MOV.U32 R0, RZ, RZ, 0x1000 ;  /* 0x00001000ff00c424 */ /* 0x002fe200078e00ff */
[----:B------:R-:W-:Y:S02]  /*5820*/  @!UP0 UIADD3 UR48, UPT, UPT, UR5, 0x1300, URZ ;  /* 0x0000130005308890 */ /* 0x000fe4000fffe0ff */
[----:B------:R-:W-:Y:S02]  /*5830*/  @!UP0 UIADD3 UR10, UPT, UPT, UR58, 0x40, URZ ;  /* 0x000000403a0a8890 */ /* 0x000fe4000fffe0ff */
[----:B------:R-:W-:Y:S01]  /*5840*/  @!UP0 UIADD3 UR8, UPT, UPT, UR5, 0x1b00, URZ ;  /* 0x00001b0005088890 */ /* 0x000fe2000fffe0ff */
[----:B------:R-:W-:Y:S01]  /*5850*/  IMAD.U32 R8, RZ, RZ, UR7 ;  /* 0x00000007ff087e24 */ /* 0x000fe2000f8e00ff */
[----:B------:R-:W-:Y:S01]  /*5860*/  UMOV UR7, 0x10000000 ;  /* 0x1000000000077882 */ /* 0x000fe20000000000 */
[----:B------:R-:W-:Y:S01]  /*5870*/  IMAD.U32 R9, RZ, RZ, UR6 ;  /* 0x00000006ff097e24 */ /* 0x000fe2000f8e00ff */
[----:B------:R-:W-:Y:S01]  /*5880*/  UMOV UR6, 0x0 ;  /* 0x0000000000067882 */ /* 0x000fe20000000000 */
[----:B------:R-:W-:Y:S01]  /*5890*/  VOTEU.ALL UP0, P4 ;  /* 0x0000000000ff7886 */ /* 0x000fe20002000000 */
[----:B------:R-:W-:Y:S01]  /*58a0*/  @!P4 R2UR UR16, R8 ;  /* 0x000000000810c2ca */ /* 0x000fe200000e0000 */
[----:B------:R-:W-:Y:S01]  /*58b0*/  UMOV UR9, UR49 ;  /* 0x0000003100097c82 */ /* 0x000fe20008000000 */
[----:B------:R-:W-:Y:S01]  /*58c0*/  @!P4 R2UR UR17, R9 ;  /* 0x000000000911c2ca */ /* 0x000fe200000e0000 */
[----:B------:R-:W-:Y:S01]  /*58d0*/  UMOV UR12, UR44 ;  /* 0x0000002c000c7c82 */ /* 0x000fe20008000000 */
[----:B------:R-:W-:Y:S01]  /*58e0*/  UMOV UR11, UR51 ;  /* 0x00000033000b7c82 */ /* 0x000fe20008000000 */
[----:B------:R-:W-:Y:S01]  /*58f0*/  UPRMT UR13, UR37, 0x654, UR49 ;  /* 0x00000654250d7896 */ /* 0x000fe20008000031 */
[----:B------:R-:W-:Y:S05]  /*5900*/  @!P4 IADD3 R8, P0, PT, R32, 0x980, RZ ;  /* 0x000009802008c810 */ /* 0x000fea0007f1e0ff */
[----:B------:R-:W-:Y:S04]  /*5910*/  @!P4 IMAD.X R2, RZ, RZ, R33, P0 ;  /* 0x000000ffff02c224 */ /* 0x000fe800000e0621 */
[----:B------:R1:W-:Y:S01]  /*5920*/  @!UP1 UTMALDG.3D [UR48], [UR16], desc[UR6] ;  /* 0x00000630100095b4 */ /* 0x0003e20008011000 */
[----:B------:R1:W-:Y:S01]  /*5930*/  @!UP0 UTMALDG.3D [UR8], [UR16], desc[UR6] ;  /* 0x00000608100085b4 */ /* 0x0003e20008011000 */
[----:B------:R1:W-:Y:S01]  /*5940*/  @!P4 SYNCS.ARRIVE.TRANS64.RED.A0TR RZ, [UR5+0x178], R0 ;  /* 0x00017800ffffc9a7 */ /* 0x0003e20008300405 */
[----:B------:R-:W-:Y:S01]  /*5950*/  SYNCS.ARRIVE.TRANS64.RED.A1T0 RZ, [UR13], RZ ;  /* 0x000000ffffff79a7 */ /* 0x000fe2000810040d */
[----:B------:R-:W2:Y:S02]  /*5960*/  SYNCS.PHASECHK.TRANS64.TRYWAIT P2, [UR5+0x1a0], R28 ;  /* 0x0001a01cff0075a7 */ /* 0x000ea40008041105 */
[----:B-12---:R-:W-:Y:S05]  /*5970*/  @!P2 BRA `(.L_x_105) ;  /* 0x000000a000dca947 */ /* 0x006fea0003800000 */
.L_x_280:
[----:B------:R-:W-:Y:S01]  /*5980*/  @!P4 R2UR UR7, R8 ;  /* 0x000000000807c2ca */ /* 0x000fe200000e0000 */
[----:B------:R-:W-:Y:S01]  /*5990*/  VOTEU.ALL UP0, P4 ;  /* 0x0000000000ff7886 */ /* 0x000fe20002000000 */
[----:B------:R-:W-:Y:S01]  /*59a0*/  @!P4 R2UR UR6, R2 ;  /* 0x000000000206c2ca */ /* 0x000fe200000e0000 */
[----:B------:R-:W-:Y:S01]  /*59b0*/  UIADD3 UR42, UPT, UPT, UR58, 0x10, URZ ;  /* 0x000000103a2a7890 */ /* 0x000fe2000fffe0ff */
[----:B-1----:R-:W-:Y:S01]  /*59c0*/  @!P4 IMAD.MOV.U32 R0, RZ, RZ, 0x1000 ;  /* 0x00001000ff00c424 */ /* 0x002fe200078e00ff */
[----:B------:R-:W-:Y:S01]  /*59d0*/  VOTEU.ALL UP1, P4 ;  /* 0x0000000000ff7886 */ /* 0x000fe20002020000 */
[----:B------:R-:W-:Y:S01]  /*59e0*/  @!UP0 UIADD3 UR40, UPT, UPT, UR5, 0x2300, URZ ;  /* 0x0000230005288890 */ /* 0x000fe2000fffe0ff */
[----:B------:R-:W-:Y:S01]  /*59f0*/  UMOV UR16, 0x0 ;  /* 0x0000000000107882 */ /* 0x000fe20000000000 */
[----:B------:R-:W-:Y:S01]  /*5a00*/  UMOV UR17, 0x10000000 ;  /* 0x1000000000117882 */ /* 0x000fe20000000000 */
[----:B------:R-:W-:Y:S01]  /*5a10*/  UMOV UR43, UR59 ;  /* 0x0000003b002b7c82 */ /* 0x000fe20008000000 */
[----:B------:R-:W-:Y:S03]  /*5a20*/  @!UP0 UIADD3 UR10, UPT, UPT, UR58, 0x50, URZ ;  /* 0x000000503a0a8890 */ /* 0x000fe6000fffe0ff */
[----:B------:R-:W-:Y:S01]  /*5a30*/  IMAD.U32 R8, RZ, RZ, UR7 ;  /* 0x00000007ff087e24 */ /* 0x000fe2000f8e00ff */
[----:B------:R-:W-:Y:S01]  /*5a40*/  @!UP0 UIADD3 UR8, UPT, UPT, UR5, 0x2b00, URZ ;  /* 0x00002b0005088890 */ /* 0x000fe2000fffe0ff */
[----:B------:R-:W-:Y:S01]  /*5a50*/  IMAD.U32 R9, RZ, RZ, UR6 ;  /* 0x00000006ff097e24 */ /* 0x000fe2000f8e00ff */
[----:B------:R-:W-:Y:S01]  /*5a60*/  VOTEU.ALL UP0, P4 ;  /* 0x0000000000ff7886 */ /* 0x000fe20002000000 */
        /* <DEDUP_REMOVED lines=14> */
.L_x_282:
[----:B------:R-:W-:Y:S01]  /*5b50*/  @!P4 R2UR UR8, R8 ;  /* 0x000000000808c2ca */ /* 0x000fe200000e0000 */
[----:B------:R-:W-:Y:S01]  /*5b60*/  VOTEU.ALL UP0, P4 ;  /* 0x0000000000ff7886 */ /* 0x000fe20002000000 */
[----:B------:R-:W-:Y:S01]  /*5b70*/  @!P4 R2UR UR6, R2 ;  /* 0x000000000206c2ca */ /* 0x000fe200000e0000 */
[----:B------:R-:W-:Y:S01]  /*5b80*/  VOTEU.ALL UP1, P4 ;  /* 0x0000000000ff7886 */ /* 0x000fe20002020000 */
[----:B------:R-:W-:Y:S01]  /*5b90*/  UMOV UR16, 0x0 ;  /* 0x0000000000107882 */ /* 0x000fe20000000000 */
[----:B------:R-:W-:Y:S01]  /*5ba0*/  UMOV UR17, 0x10000000 ;  /* 0x1000000000117882 */ /* 0x000fe20000000000 */
[----:B------:R-:W-:Y:S01]  /*5bb0*/  @!UP0 UIADD3 UR27, UPT, UPT, UR59, 0x40, URZ ;  /* 0x000000403b1b8890 */ /* 0x000fe2000fffe0ff */
[----:B-1----:R-:W-:Y:S01]  /*5bc0*/  @!P4 IMAD.MOV.U32 R0, RZ, RZ, 0x1000 ;  /* 0x00001000ff00c424 */ /* 0x002fe200078e00ff */
[----:B------:R-:W-:Y:S01]  /*5bd0*/  @!UP0 UIADD3 UR24, UPT, UPT, UR5, 0x3300, URZ ;  /* 0x0000330005188890 */ /* 0x000fe2000fffe0ff */
[----:B------:R-:W-:Y:S01]  /*5be0*/  SHF.L.U32 R34, RZ, 0x1f, RZ ;  /* 0x0000001fff227819 */ /* 0x000fe200000006ff */
[----:B------:R-:W-:Y:S01]  /*5bf0*/  UMOV UR26, UR42 ;  /* 0x0000002a001a7c82 */ /* 0x000fe20008000000 */
[----:B------:R-:W-:Y:S01]  /*5c00*/  UMOV UR28, UR44 ;  /* 0x0000002c001c7c82 */ /* 0x000fe20008000000 */
[----:B------:R-:W-:Y:S01]  /*5c10*/  @!UP0 UIADD3 UR10, UPT, UPT, UR58, 0x50, URZ ;  /* 0x000000503a0a8890 */ /* 0x000fe2000fffe0ff */
        /* <DEDUP_REMOVED lines=18> */
.L_x_284:
        /* <DEDUP_REMOVED lines=10> */
[----:B------:R-:W-:Y:S01]  /*5de0*/  UMOV UR19, UR59 ;  /* 0x0000003b00137c82 */ /* 0x000fe20008000000 */
[----:B------:R-:W-:Y:S02]  /*5df0*/  UMOV UR20, UR44 ;  /* 0x0000002c00147c82 */ /* 0x000fe40008000000 */
[----:B------:R-:W-:Y:S01]  /*5e00*/  IMAD.U32 R8, RZ, RZ, UR9 ;  /* 0x00000009ff087e24 */ /* 0x000fe2000f8e00ff */
[----:B------:R-:W-:Y:S01]  /*5e10*/  @!UP0 UIADD3 UR10, UPT, UPT, UR58, 0x60, URZ ;  /* 0x000000603a0a8890 */ /* 0x000fe2000fffe0ff */
[----:B------:R-:W-:Y:S01]  /*5e20*/  IMAD.U32 R9, RZ, RZ, UR8 ;  /* 0x00000008ff097e24 */ /* 0x000fe2000f8e00ff */
[----:B------:R-:W-:Y:S02]  /*5e30*/  @!UP0 UIADD3 UR8, UPT, UPT, UR5, 0xb00, URZ ;  /* 0x00000b0005088890 */ /* 0x000fe4000fffe0ff */
[----:B------:R-:W-:Y:S01]  /*5e40*/  @!P4 R2UR UR26, R8 ;  /* 0x00000000081ac2ca */ /* 0x000fe200000e0000 */
[----:B------:R-:W-:Y:S01]  /*5e50*/  VOTEU.ALL UP0, P4 ;  /* 0x0000000000ff7886 */ /* 0x000fe20002000000 */
[----:B------:R-:W-:Y:S01]  /*5e60*/  @!P4 R2UR UR27, R9 ;  /* 0x00000000091bc2ca */ /* 0x000fe200000e0000 */
[----:B------:R-:W-:Y:S01]  /*5e70*/  UMOV UR9, UR57 ;  /* 0x0000003900097c82 */ /* 0x000fe20008000000 */
[----:B------:R-:W-:Y:S01]  /*5e80*/  UMOV UR11, UR59 ;  /* 0x0000003b000b7c82 */ /* 0x000fe20008000000 */
[----:B------:R-:W-:Y:S01]  /*5e90*/  UMOV UR12, UR44 ;  /* 0x0000002c000c7c82 */ /* 0x000fe20008000000 */
        /* <DEDUP_REMOVED lines=8> */
.L_x_286:
        /* <DEDUP_REMOVED lines=9> */
[----:B------:R-:W-:Y:S01]  /*5fb0*/  UMOV UR17, UR49 ;  /* 0x0000003100117c82 */ /* 0x000fe20008000000 */
[----:B------:R-:W-:Y:S01]  /*5fc0*/  UMOV UR20, UR44 ;  /* 0x0000002c00147c82 */ /* 0x000fe20008000000 */
[----:B------:R-:W-:Y:S02]  /*5fd0*/  @!UP0 UIADD3 UR10, UPT, UPT, UR58, 0x60, URZ ;  /* 0x000000603a0a8890 */ /* 0x000fe4000fffe0ff */
[----:B------:R-:W-:Y:S01]  /*5fe0*/  IMAD.U32 R8, RZ, RZ, UR9 ;  /* 0x00000009ff087e24 */ /* 0x000fe2000f8e00ff */
[----:B------:R-:W-:Y:S01]  /*5ff0*/  UMOV UR9, UR49 ;  /* 0x0000003100097c82 */ /* 0x000fe20008000000 */
[----:B------:R-:W-:Y:S01]  /*6000*/  IMAD.U32 R9, RZ, RZ, UR8 ;  /* 0x00000008ff097e24 */ /* 0x000fe2000f8e00ff */
[----:B------:R-:W-:Y:S02]  /*6010*/  @!UP0 UIADD3 UR8, UPT, UPT, UR5, 0x1b00, URZ ;  /* 0x00001b0005088890 */ /* 0x000fe4000fffe0ff */
[----:B------:R-:W-:Y:S01]  /*6020*/  @!P4 R2UR UR22, R8 ;  /* 0x000000000816c2ca */ /* 0x000fe200000e0000 */
[----:B------:R-:W-:Y:S01]  /*6030*/  VOTEU.ALL UP0, P4 ;  /* 0x0000000000ff7886 */ /* 0x000fe20002000000 */
[----:B------:R-:W-:Y:S01]  /*6040*/  @!P4 R2UR UR23, R9 ;  /* 0x000000000917c2ca */ /* 0x000fe200000e0000 */
[----:B------:R-:W-:Y:S01]  /*6050*/  UMOV UR12, UR44 ;  /* 0x0000002c000c7c82 */ /* 0x000fe20008000000 */
[----:B------:R-:W-:Y:S01]  /*6060*/  UMOV UR11, UR19 ;  /* 0x00000013000b7c82 */ /* 0x000fe20008000000 */
        /* <DEDUP_REMOVED lines=8> */
.L_x_288:
[----:B------:R-:W2:Y:S01]  /*60f0*/  LDC.64 R12, c[0x0][0xf18] ;  /* 0x0003c600ff0c7b82 */ /* 0x000ea20000000a00 */
[----:B------:R-:W-:Y:S01]  /*6100*/  @!P4 R2UR UR8, R2 ;  /* 0x000000000208c2ca */ /* 0x000fe200000e0000 */
[----:B------:R-:W-:Y:S01]  /*6110*/  VOTEU.ALL UP0, P4 ;  /* 0x0000000000ff7886 */ /* 0x000fe20002000000 */
[----:B------:R-:W-:Y:S01]  /*6120*/  @!P4 R2UR UR9, R8 ;  /* 0x000000000809c2ca */ /* 0x000fe200000e0000 */
[----:B------:R-:W-:Y:S01]  /*6130*/  UIADD3 UR34, UPT, UPT, UR58, 0x30, URZ ;  /* 0x000000303a227890 */ /* 0x000fe2000fffe0ff */
[----:B-1----:R-:W-:Y:S03]  /*6140*/  @!P4 IMAD.MOV.U32 R0, RZ, RZ, 0x1000 ;  /* 0x00001000ff00c424 */ /* 0x002fe600078e00ff */
[----:B------:R-:W1:Y:S01]  /*6150*/  @!P1 LDC R2, c[0x0][0xf0c] ;  /* 0x0003c300ff029b82 */ /* 0x000e620000000800 */
[----:B------:R-:W-:Y:S01]  /*6160*/  @!UP0 UIADD3 UR32, UPT, UPT, UR5, 0x2300, URZ ;  /* 0x0000230005208890 */ /* 0x000fe2000fffe0ff */
[----:B------:R-:W-:Y:S01]  /*6170*/  @P3 SHF.R.U32.HI R29, RZ, 0x10, R21 ;  /* 0x00000010ff1d3819 */ /* 0x000fe20000011615 */
[----:B------:R-:W-:Y:S01]  /*6180*/  VOTEU.ALL UP1, P4 ;  /* 0x0000000000ff7886 */ /* 0x000fe20002020000 */
[----:B------:R-:W-:Y:S01]  /*6190*/  UMOV UR14, 0x0 ;  /* 0x00000000000e7882 */ /* 0x000fe20000000000 */
[----:B------:R-:W-:Y:S01]  /*61a0*/  UMOV UR15, 0x10000000 ;  /* 0x10000000000f7882 */ /* 0x000fe20000000000 */
[----:B------:R-:W-:Y:S01]  /*61b0*/  UMOV UR33, UR41 ;  /* 0x0000002900217c82 */ /* 0x000fe20008000000 */
[----:B------:R-:W-:Y:S01]  /*61c0*/  UMOV UR35, UR59 ;  /* 0x0000003b00237c82 */ /* 0x000fe20008000000 */
[----:B------:R-:W-:Y:S01]  /*61d0*/  IMAD.U32 R9, RZ, RZ, UR8 ;  /* 0x00000008ff097e24 */ /* 0x000fe2000f8e00ff */
[----:B------:R-:W-:Y:S01]  /*61e0*/  UMOV UR36, UR44 ;  /* 0x0000002c00247c82 */ /* 0x000fe20008000000 */
[----:B------:R-:W-:Y:S01]  /*61f0*/  IMAD.U32 R8, RZ, RZ, UR9 ;  /* 0x00000009ff087e24 */ /* 0x000fe2000f8e00ff */
[----:B------:R-:W-:Y:S01]  /*6200*/  @!UP0 UIADD3 UR10, UPT, UPT, UR58, 0x70, URZ ;  /* 0x000000703a0a8890 */ /* 0x000fe2000fffe0ff */
[----:B------:R-:W-:Y:S01]  /*6210*/  VIADD R31, R31, 0x1 ;  /* 0x000000011f1f7836 */ /* 0x000fe20000000000 */
[----:B------:R-:W-:Y:S01]  /*6220*/  @!P4 R2UR UR17, R9 ;  /* 0x000000000911c2ca */ /* 0x000fe200000e0000 */
[----:B------:R-:W-:Y:S01]  /*6230*/  @!UP0 UIADD3 UR8, UPT, UPT, UR5, 0x2b00, URZ ;  /* 0x00002b0005088890 */ /* 0x000fe2000fffe0ff */
[----:B------:R-:W-:Y:S01]  /*6240*/  @!P4 R2UR UR16, R8 ;  /* 0x000000000810c2ca */ /* 0x000fe200000e0000 */
[----:B------:R-:W-:Y:S01]  /*6250*/  VOTEU.ALL UP0, P4 ;  /* 0x0000000000ff7886 */ /* 0x000fe20002000000 */
[----:B------:R-:W3:Y:S01]  /*6260*/  LDC.64 R8, c[0x0][0xf10] ;  /* 0x0003c400ff087b82 */ /* 0x000ee20000000a00 */
[----:B------:R-:W-:Y:S01]  /*6270*/  UMOV UR9, UR41 ;  /* 0x0000002900097c82 */ /* 0x000fe20008000000 */
[----:B------:R-:W-:Y:S01]  /*6280*/  UMOV UR11, UR59 ;  /* 0x0000003b000b7c82 */ /* 0x000fe20008000000 */
[----:B------:R-:W-:Y:S08]  /*6290*/  UMOV UR12, UR44 ;  /* 0x0000002c000c7c82 */ /* 0x000ff00008000000 */
[----:B------:R4:W-:Y:S01]  /*62a0*/  @!UP1 UTMALDG.3D [UR32], [UR16], desc[UR14] ;  /* 0x00000e20100095b4 */ /* 0x0009e20008011000 */
[----:B------:R4:W-:Y:S01]  /*62b0*/  @!UP0 UTMALDG.3D [UR8], [UR16], desc[UR14] ;  /* 0x00000e08100085b4 */ /* 0x0009e20008011000 */
[----:B------:R5:W-:Y:S01]  /*62c0*/  @!P4 SYNCS.ARRIVE.TRANS64.RED.A0TR RZ, [UR5+0x180], R0 ;  /* 0x00018000ffffc9a7 */ /* 0x000be20008300405 */
[C---:B---3--:R-:W-:Y:S01]  /*62d0*/  @!P1 IMAD.HI.U32 R8, R11.reuse, R8, RZ ;  /* 0x000000080b089227 */ /* 0x048fe200078e00ff */
[----:B--2---:R-:W-:Y:S02]  /*62e0*/  @!P1 ISETP.NE.AND P0, PT, R12, 0x1, PT ;  /* 0x000000010c00980c */ /* 0x004fe40003f05270 */
[----:B-1----:R-:W-:Y:S01]  /*62f0*/  @!P1 ISETP.NE.AND P2, PT, R2, 0x1, PT ;  /* 0x000000010200980c */ /* 0x002fe20003f45270 */
[C---:B------:R-:W-:Y:S01]  /*6300*/  @!P1 IMAD.HI.U32 R13, R10.reuse, R13, RZ ;  /* 0x0000000d0a0d9227 */ /* 0x040fe200078e00ff */
[----:B------:R-:W-:Y:S04]  /*6310*/  @!P1 SHF.R.U32.HI R8, RZ, R9, R8 ;  /* 0x00000009ff089219 */ /* 0x000fe80000011608 */
[----:B------:R-:W-:Y:S01]  /*6320*/  @!P1 SEL R8, R11, R8, !P2 ;  /* 0x000000080b089207 */ /* 0x000fe20005000000 */
[----:B------:R-:W-:Y:S01]  /*6330*/  SYNCS.ARRIVE.TRANS64.RED.A1T0 RZ, [UR7], RZ ;  /* 0x000000ffffff79a7 */ /* 0x000fe20008100407 */
[----:B------:R-:W1:Y:S01]  /*6340*/  SYNCS.PHASECHK.TRANS64.TRYWAIT P5, [UR5+0x1a8], R34 ;  /* 0x0001a822ff0075a7 */ /* 0x000e6200080a1105 */
[----:B-----5:R-:W2:Y:S02]  /*6350*/  @!P1 LDC R0, c[0x0][0xf20] ;  /* 0x0003c800ff009b82 */ /* 0x020ea40000000800 */
[----:B--2---:R-:W-:Y:S04]  /*6360*/  @!P1 SHF.R.U32.HI R0, RZ, R0, R13 ;  /* 0x00000000ff009219 */ /* 0x004fe8000001160d */
[----:B------:R-:W-:Y:S05]  /*6370*/  @!P1 SEL R9, R10, R0, !P0 ;  /* 0x000000000a099207 */ /* 0x000fea0004000000 */
[----:B------:R-:W-:Y:S02]  /*6380*/  @!P1 IMAD.IADD R0, R9, 0x1, -R8 ;  /* 0x0000000109009824 */ /* 0x000fe400078e0a08 */
[----:B------:R-:W-:Y:S02]  /*6390*/  @!P1 IMAD.IADD R8, R8, 0x1, -R9 ;  /* 0x0000000108089824 */ /* 0x000fe400078e0a09 */
[----:B------:R-:W-:Y:S02]  /*63a0*/  @!P1 IMAD R11, R0, R2, R11 ;  /* 0x00000002000b9224 */ /* 0x000fe400078e020b */
[----:B------:R-:W-:Y:S01]  /*63b0*/  @!P1 IMAD R10, R8, R12, R10 ;  /* 0x0000000c080a9224 */ /* 0x000fe200078e020a */
[----:B-1--4-:R-:W-:Y:S06]  /*63c0*/  @!P5 BRA `(.L_x_110) ;  /* 0x0000009800c0d947 */ /* 0x012fec0003800000 */
.L_x_290:
[----:B------:R-:W-:Y:S01]  /*63d0*/  @!P4 IADD3 R2, P0, PT, R32, 0x980, RZ ;  /* 0x000009802002c810 */ /* 0x000fe20007f1e0ff */
[----:B------:R-:W-:Y:S01]  /*63e0*/  VOTEU.ALL UP0, P4 ;  /* 0x0000000000ff7886 */ /* 0x000fe20002000000 */
[----:B------:R-:W-:Y:S01]  /*63f0*/  VOTEU.ALL UP1, P4 ;  /* 0x0000000000ff7886 */ /* 0x000fe20002020000 */
[----:B------:R-:W-:Y:S01]  /*6400*/  UMOV UR9, 0x10000000 ;  /* 0x1000000000097882 */ /* 0x000fe20000000000 */
[----:B------:R-:W-:Y:S01]  /*6410*/  @!P4 R2UR UR8, R2 ;  /* 0x000000000208c2ca */ /* 0x000fe200000e0000 */
[----:B-1----:R-:W-:Y:S01]  /*6420*/  @!P4 IMAD.X R0, RZ, RZ, R33, P0 ;  /* 0x000000ffff00c224 */ /* 0x002fe200000e0621 */
[----:B------:R-:W-:Y:S01]  /*6430*/  @!UP0 UIADD3 UR35, UPT, UPT, UR59, 0x40, URZ ;  /* 0x000000403b238890 */ /* 0x000fe2000fffe0ff */
[----:B------:R-:W-:Y:S01]  /*6440*/  VIADD R2, R10, UR38 ;  /* 0x000000260a027c36 */ /* 0x000fe20008000000 */
[----:B------:R-:W-:Y:S01]  /*6450*/  @!UP0 UIADD3 UR32, UPT, UPT, UR5, 0x3300, URZ ;  /* 0x0000330005208890 */ /* 0x000fe2000fffe0ff */
[----:B------:R-:W-:Y:S01]  /*6460*/  ISETP.NE.AND P0, PT, R31, 0x2, PT ;  /* 0x000000021f00780c */ /* 0x000fe20003f05270 */
[----:B------:R-:W-:Y:S01]  /*6470*/  UMOV UR33, UR25 ;  /* 0x0000001900217c82 */ /* 0x000fe20008000000 */
[----:B------:R-:W-:Y:S01]  /*6480*/  @!P4 R2UR UR7, R0 ;  /* 0x000000000007c2ca */ /* 0x000fe200000e0000 */
[----:B------:R-:W-:Y:S01]  /*6490*/  UMOV UR36, UR44 ;  /* 0x0000002c00247c82 */ /* 0x000fe20008000000 */
[----:B------:R-:W-:Y:S01]  /*64a0*/  @!UP0 UIADD3 UR18, UPT, UPT, UR58, 0x70, URZ ;  /* 0x000000703a128890 */ /* 0x000fe2000fffe0ff */
[----:B------:R-:W-:Y:S01]  /*64b0*/  VIADD R0, R11, UR39 ;  /* 0x000000270b007c36 */ /* 0x000fe20008000000 */
[----:B------:R-:W-:Y:S01]  /*64c0*/  @!UP0 UIADD3 UR16, UPT, UPT, UR5, 0x3b00, URZ ;  /* 0x00003b0005108890 */ /* 0x000fe2000fffe0ff */
[----:B------:R-:W-:Y:S01]  /*64d0*/  R2UR UR11, R2 ;  /* 0x00000000020b72ca */ /* 0x000fe200000e0000 */
[----:B------:R-:W-:Y:S01]  /*64e0*/  IMAD.U32 R8, RZ, RZ, UR8 ;  /* 0x00000008ff087e24 */ /* 0x000fe2000f8e00ff */
[----:B------:R-:W-:Y:S01]  /*64f0*/  UMOV UR8, 0x0 ;  /* 0x0000000000087882 */ /* 0x000fe20000000000 */
[----:B------:R-:W-:Y:S01]  /*6500*/  VOTEU.ALL UP0, P4 ;  /* 0x0000000000ff7886 */ /* 0x000fe20002000000 */
[----:B------:R-:W-:Y:S01]  /*6510*/  UMOV UR17, UR25 ;  /* 0x0000001900117c82 */ /* 0x000fe20008000000 */
[----:B------:R-:W-:Y:S01]  /*6520*/  UMOV UR20, UR44 ;  /* 0x0000002c00147c82 */ /* 0x000fe20008000000 */
[----:B------:R-:W-:Y:S01]  /*6530*/  @!P4 R2UR UR12, R8 ;  /* 0x00000000080cc2ca */ /* 0x000fe200000e0000 */
[----:B------:R-:W-:Y:S01]  /*6540*/  UMOV UR19, UR35 ;  /* 0x0000002300137c82 */ /* 0x000fe20008000000 */
[----:B------:R-:W-:Y:S01]  /*6550*/  IMAD.U32 R9, RZ, RZ, UR7 ;  /* 0x00000007ff097e24 */ /* 0x000fe2000f8e00ff */
[----:B------:R-:W-:Y:S02]  /*6560*/  R2UR UR27, R0 ;  /* 0x00000000001b72ca */ /* 0x000fe400000e0000 */
[----:B------:R-:W-:Y:S02]  /*6570*/  @P3 R2UR UR44, R29 ;  /* 0x000000001d2c32ca */ /* 0x000fe400000e0000 */
[----:B------:R-:W-:Y:S02]  /*6580*/  @!P4 R2UR UR13, R9 ;  /* 0x00000000090dc2ca */ /* 0x000fe400000e0000 */
[----:B------:R-:W-:Y:S02]  /*6590*/  SEL R0, RZ, 0x1, P0 ;  /* 0x00000001ff007807 */ /* 0x000fe40000000000 */
[----:B------:R-:W-:Y:S02]  /*65a0*/  SEL R31, R31, RZ, P0 ;  /* 0x000000ff1f1f7207 */ /* 0x000fe40000000000 */
[----:B------:R-:W-:Y:S07]  /*65b0*/  LOP3.LUT R30, R30, R0, RZ, 0x3c, !PT ;  /* 0x000000001e1e7212 */ /* 0x000fee00078e3cff */
[----:B------:R3:W-:Y:S01]  /*65c0*/  @!UP1 UTMALDG.3D [UR32], [UR12], desc[UR8] ;  /* 0x000008200c0095b4 */ /* 0x0007e20008011000 */
[----:B------:R3:W-:Y:S01]  /*65d0*/  @!UP0 UTMALDG.3D [UR16], [UR12], desc[UR8] ;  /* 0x000008100c0085b4 */ /* 0x0007e20008011000 */
[----:B------:R3:W-:Y:S01]  /*65e0*/  @!P4 SYNCS.ARRIVE.TRANS64.RED.A0TR RZ, [UR5+0x188], R27 ;  /* 0x0001881bffffc9a7 */ /* 0x0007e20008300405 */
[----:B------:R-:W-:Y:S01]  /*65f0*/  UPLOP3.LUT UP0, UPT, UPT, UPT, UPT, 0x80, 0x8 ;  /* 0x000000000008789c */ /* 0x000fe20003f0f070 */
[----:B------:R-:W-:Y:S01]  /*6600*/  SYNCS.ARRIVE.TRANS64.RED.A1T0 RZ, [UR6], RZ ;  /* 0x000000ffffff79a7 */ /* 0x000fe20008100406 */
[----:B------:R-:W-:Y:S09]  /*6610*/  @P3 BRA `(.L_x_111) ;  /* 0xffffffe800543947 */ /* 0x000ff2000383ffff */
[----:B------:R-:W1:Y:S02]  /*6620*/  SYNCS.PHASECHK.TRANS64.TRYWAIT P0, [UR5+0x190], R28 ;  /* 0x0001901cff0075a7 */ /* 0x000e640008001105 */
[----:B-1----:R-:W-:Y:S05]  /*6630*/  @!P0 BRA `(.L_x_112) ;  /* 0x00000098003c8947 */ /* 0x002fea0003800000 */
.L_x_292:
[----:B------:R-:W2:Y:S02]  /*6640*/  SYNCS.PHASECHK.TRANS64.TRYWAIT P0, [UR5+0x198], R28 ;  /* 0x0001981cff0075a7 */ /* 0x000ea40008001105 */
[----:B--2---:R-:W-:Y:S05]  /*6650*/  @!P0 BRA `(.L_x_113) ;  /* 0x00000098004c8947 */ /* 0x004fea0003800000 */
.L_x_294:
[----:B------:R-:W2:Y:S01]  /*6660*/  SYNCS.PHASECHK.TRANS64.TRYWAIT P0, [UR5+0x1a0], R28 ;  /* 0x0001a01cff0075a7 */ /* 0x000ea20008001105 */
[----:B-1----:R-:W-:Y:S01]  /*6670*/  HFMA2 R0, -RZ, RZ, 0, 5.9604644775390625e-08 ;  /* 0x00000001ff007431 */ /* 0x002fe200000001ff */
[----:B--2---:R-:W-:Y:S06]  /*6680*/  @!P0 BRA `(.L_x_114) ;  /* 0x0000009800588947 */ /* 0x004fec0003800000 */
.L_x_296:
[----:B-1----:R-:W-:Y:S02]  /*6690*/  MOV R2, UR5 ;  /* 0x0000000500027c02 */ /* 0x002fe40008000f00 */
[----:B------:R-:W-:-:S07]  /*66a0*/  SHF.L.U32 R0, R0, 0x1f, RZ ;  /* 0x0000001f00007819 */ /* 0x000fce00000006ff */
.L_x_115:
[----:B-1----:R1:W2:Y:S02]  /*66b0*/  SYNCS.PHASECHK.TRANS64.TRYWAIT P0, [R2+URZ+0x1a8], R0 ;  /* 0x0001a800020075a7 */ /* 0x0022a400080011ff */
[----:B--2---:R-:W-:Y:S05]  /*66c0*/  @!P0 NANOSLEEP.SYNCS 0x989680 ;  /* 0x009896800000895d */ /* 0x004fea0003900000 */
[----:B------:R-:W2:Y:S02]  /*66d0*/  @!P0 SYNCS.PHASECHK.TRANS64 P0, [R2+URZ+0x1a8], R0 ;  /* 0x0001a800020085a7 */ /* 0x000ea400080010ff */
[----:B--23--:R-:W-:Y:S05]  /*66e0*/  @P0 EXIT ;  /* 0x000000000000094d */ /* 0x00cfea0003800000 */
[----:B------:R-:W-:Y:S05]  /*66f0*/  BRA `(.L_x_115) ;  /* 0xfffffffc00ec7947 */ /* 0x000fea000383ffff */
.L_x_96:
[----:B------:R-:W-:-:S06]  /*6700*/  UISETP.GE.AND UP0, UPT, UR8, 0x4, UPT ;  /* 0x000000040800788c */ /* 0x000fcc000bf06270 */
[----:B------:R-:W-:-:S13]  /*6710*/  PLOP3.LUT P0, PT, PT, PT, UP0, 0x80, 0x8 ;  /* 0x000000000008781c */ /* 0x000fda0003f0f008 */
[----:B-1----:R-:W-:Y:S05]  /*6720*/  @!P0 EXIT ;  /* 0x000000000000894d */ /* 0x002fea0003800000 */
[----:B------:R-:W-:Y:S01]  /*6730*/  BAR.SYNC.DEFER_BLOCKING 0x6, 0xa0 ;  /* 0x0182800000007b1d */ /* 0x000fe20000010000 */
[----:B------:R-:W-:Y:S01]  /*6740*/  IMAD.SHL.U32 R97, R3, 0x10, RZ ;  /* 0x0000001003617824 */ /* 0x000fe200078e00ff */
[----:B------:R-:W-:Y:S01]  /*6750*/  LOP3.LUT R98, R99, 0x3, RZ, 0xc0, !PT ;  /* 0x0000000363627812 */ /* 0x000fe200078ec0ff */
[C---:B------:R-:W-:Y:S01]  /*6760*/  IMAD.SHL.U32 R96, R3.reuse, 0x2, RZ ;  /* 0x0000000203607824 */ /* 0x040fe200078e00ff */
[----:B------:R-:W-:Y:S01]  /*6770*/  CS2R R92, SRZ ;  /* 0x00000000005c7805 */ /* 0x000fe2000001ff00 */
[----:B------:R-:W-:Y:S01]  /*6780*/  IMAD.U32 R3, R3, 0x10000, RZ ;  /* 0x0001000003037824 */ /* 0x000fe200078e00ff */
[----:B------:R-:W-:Y:S02]  /*6790*/  UMOV UR45, 0x400 ;  /* 0x00000400002d7882 */ /* 0x000fe40000000000 */
[----:B------:R-:W1:Y:S01]  /*67a0*/  LDC R90, c[0x0][0x370] ;  /* 0x0000dc00ff5a7b82 */ /* 0x000e620000000800 */
[----:B------:R-:W-:Y:S01]  /*67b0*/  ULEA UR45, UR37, UR45, 0x18 ;  /* 0x0000002d252d7291 */ /* 0x000fe2000f8ec0ff */
[C---:B------:R-:W-:Y:S01]  /*67c0*/  LOP3.LUT R0, R97.reuse, 0x40, RZ, 0xc0, !PT ;  /* 0x0000004061007812 */ /* 0x040fe200078ec0ff */
[----:B------:R-:W-:Y:S01]  /*67d0*/  IMAD.MOV.U32 R94, RZ, RZ, RZ ;  /* 0x000000ffff5e7224 */ /* 0x000fe200078e00ff */
[----:B------:R-:W-:Y:S01]  /*67e0*/  LOP3.LUT R2, R97, 0x1b0, RZ, 0xc0, !PT ;  /* 0x000001b061027812 */ /* 0x000fe200078ec0ff */
[----:B------:R-:W-:Y:S01]  /*67f0*/  UIADD3 UR4, UPT, UPT, UR45, 0x300, URZ ;  /* 0x000003002d047890 */ /* 0x000fe2000fffe0ff */
[----:B------:R-:W-:Y:S01]  /*6800*/  LOP3.LUT R96, R0, 0x8, R96, 0xf8, !PT ;  /* 0x0000000800607812 */ /* 0x000fe200078ef860 */
[----:B------:R-:W-:Y:S01]  /*6810*/  IMAD.SHL.U32 R0, R99, 0x200, RZ ;  /* 0x0000020063007824 */ /* 0x000fe200078e00ff */
[----:B------:R-:W3:Y:S01]  /*6820*/  LDC R49, c[0x0][0xf0c] ;  /* 0x0003c300ff317b82 */ /* 0x000ee20000000800 */
[----:B------:R-:W-:Y:S01]  /*6830*/  LOP3.LUT R3, R3, 0x200000, RZ, 0xc0, !PT ;  /* 0x0020000003037812 */ /* 0x000fe200078ec0ff */
[----:B------:R-:W-:Y:S01]  /*6840*/  IMAD.MOV.U32 R102, RZ, RZ, RZ ;  /* 0x000000ffff667224 */ /* 0x000fe200078e00ff */
[----:B------:R-:W-:Y:S01]  /*6850*/  LOP3.LUT P0, RZ, R97, 0x40, RZ, 0xc0, !PT ;  /* 0x0000004061ff7812 */ /* 0x000fe2000780c0ff */
[----:B------:R-:W-:Y:S01]  /*6860*/  IMAD.U32 R88, RZ, RZ, UR4 ;  /* 0x00000004ff587e24 */ /* 0x000fe2000f8e00ff */
[----:B------:R-:W-:Y:S01]  /*6870*/  LOP3.LUT R0, R2, 0x200, R0, 0xf8, !PT ;  /* 0x0000020002007812 */ /* 0x000fe200078ef800 */
[----:B------:R-:W4:Y:S02]  /*6880*/  LDCU.64 UR58, c[0x0][0x348] ;  /* 0x00006900ff3a77ac */ /* 0x000f240008000a00 */
[----:B------:R-:W1:Y:S01]  /*6890*/  LDC R87, c[0x0][0xf20] ;  /* 0x0003c800ff577b82 */ /* 0x000e620000000800 */
[----:B------:R-:W2:Y:S01]  /*68a0*/  LDS R95, [UR45+0x250] ;  /* 0x0002502dff5f7984 */ /* 0x000ea20008000800 */
[----:B------:R-:W-:Y:S01]  /*68b0*/  LOP3.LUT R96, R0, R96, RZ, 0xfc, !PT ;  /* 0x0000006000607212 */ /* 0x000fe200078efcff */
[----:B------:R-:W1:Y:S01]  /*68c0*/  LDCU.64 UR48, c[0x0][0xc88] ;  /* 0x00019100ff3077ac */ /* 0x000e620008000a00 */
[----:B------:R-:W-:Y:S01]  /*68d0*/  P2R R0, PR, RZ, 0x1 ;  /* 0x00000001ff007803 */ /* 0x000fe20000000000 */
[----:B------:R-:W1:Y:S03]  /*68e0*/  LDCU.64 UR50, c[0x0][0xc90] ;  /* 0x00019200ff3277ac */ /* 0x000e660008000a00 */
[----:B------:R-:W1:Y:S01]  /*68f0*/  LDC R48, c[0x0][0xf30] ;  /* 0x0003cc00ff307b82 */ /* 0x000e620000000800 */
[----:B------:R-:W-:Y:S01]  /*6900*/  UMOV UR56, URZ ;  /* 0x000000ff00387c82 */ /* 0x000fe20008000000 */
[----:B------:R-:W-:-:S06]  /*6910*/  UMOV UR57, URZ ;  /* 0x000000ff00397c82 */ /* 0x000fcc0008000000 */
[----:B------:R-:W1:Y:S08]  /*6920*/  LDC.64 R84, c[0x0][0xf10] ;  /* 0x0003c400ff547b82 */ /* 0x000e700000000a00 */
[----:B------:R-:W1:Y:S08]  /*6930*/  LDC.64 R46, c[0x0][0xf18] ;  /* 0x0003c600ff2e7b82 */ /* 0x000e700000000a00 */
[----:B------:R-:W1:Y:S08]  /*6940*/  LDC.64 R44, c[0x0][0xf28] ;  /* 0x0003ca00ff2c7b82 */ /* 0x000e700000000a00 */
[----:B------:R-:W1:Y:S01]  /*6950*/  LDC.64 R82, c[0x0][0xcb0] ;  /* 0x00032c00ff527b82 */ /* 0x000e620000000a00 */
[----:B--2---:R-:W-:-:S07]  /*6960*/  IMAD.IADD R95, R95, 0x1, R3 ;  /* 0x000000015f5f7824 */ /* 0x004fce00078e0203 */
[----:B------:R-:W2:Y:S08]  /*6970*/  LDC.64 R80, c[0x0][0xca8] ;  /* 0x00032a00ff507b82 */ /* 0x000eb00000000a00 */
[----:B---34-:R-:W1:Y:S02]  /*6980*/  LDC R89, c[0x0][0x374] ;  /* 0x0000dd00ff597b82 */ /* 0x018e640000000800 */
.L_x_207:
[----:B------:R-:W-:Y:S02]  /*6990*/  LEA R0, R102, UR45, 0x3 ;  /* 0x0000002d66007c11 */ /* 0x000fe4000f8e18ff */
[----:B------:R-:W-:Y:S02]  /*69a0*/  SHF.L.U32 R2, R92, 0x1f, RZ ;  /* 0x0000001f5c027819 */ /* 0x000fe400000006ff */
[----:B------:R-:W-:Y:S02]  /*69b0*/  LEA R16, R102, UR45, 0x4 ;  /* 0x0000002d66107c11 */ /* 0x000fe4000f8e20ff */
[----:B------:R-:W3:Y:S02]  /*69c0*/  SYNCS.PHASECHK.TRANS64.TRYWAIT P0, [R0+URZ+0x1c0], R2 ;  /* 0x0001c002000075a7 */ /* 0x000ee400080011ff */
[----:B-1-3--:R-:W-:Y:S05]  /*69d0*/  @!P0 BRA `(.L_x_116) ;  /* 0x00000094009c8947 */ /* 0x00afea0003800000 */
.L_x_297:
[----:B------:R-:W4:Y:S01]  /*69e0*/  LDC.64 R10, c[0x0][0xf10] ;  /* 0x0003c400ff0a7b82 */ /* 0x000f220000000a00 */
[----:B------:R-:W2:Y:S01]  /*69f0*/  LDS.128 R16, [R16+0x230] ;  /* 0x0002300010107984 */ /* 0x000ea20000000c00 */
[----:B-1----:R-:W-:Y:S01]  /*6a00*/  ISETP.NE.AND P1, PT, R48, 0x1, PT ;  /* 0x000000013000780c */ /* 0x002fe20003f25270 */
[----:B---3--:R-:W-:Y:S01]  /*6a10*/  VIADD R0, R0, 0x1d0 ;  /* 0x000001d000007836 */ /* 0x008fe20000000000 */
[----:B------:R-:W-:Y:S04]  /*6a20*/  ISETP.GE.AND P0, PT, R43, 0x1, PT ;  /* 0x000000012b00780c */ /* 0x000fe80003f06270 */
[----:B------:R-:W1:Y:S01]  /*6a30*/  LDC.64 R8, c[0x0][0xf18] ;  /* 0x0003c600ff087b82 */ /* 0x000e620000000a00 */
[----:B------:R-:W-:Y:S01]  /*6a40*/  PRMT R0, RZ, 0x654, R0 ;  /* 0x00000654ff007816 */ /* 0x000fe20000000000 */
[----:B------:R-:W-:Y:S01]  /*6a50*/  @!PT LDS RZ, [RZ] ;  /* 0x00000000fffff984 */ /* 0x000fe20000000800 */
[----:B------:R-:W-:Y:S01]  /*6a60*/  @!PT LDS RZ, [RZ] ;  /* 0x00000000fffff984 */ /* 0x000fe20000000800 */
[----:B------:R-:W-:Y:S01]  /*6a70*/  @!PT LDS RZ, [RZ] ;  /* 0x00000000fffff984 */ /* 0x000fe20000000800 */
[----:B------:R-:W-:Y:S01]  /*6a80*/  @!PT LDS RZ, [RZ] ;  /* 0x00000000fffff984 */ /* 0x000fe20000000800 */
[----:B------:R3:W-:Y:S06]  /*6a90*/  MEMBAR.ALL.CTA ;  /* 0x0000000000007992 */ /* 0x0007ec0000008000 */
[----:B---3--:R-:W3:Y:S01]  /*6aa0*/  FENCE.VIEW.ASYNC.S ;  /* 0x00000000000073c6 */ /* 0x008ee20000000000 */
[----:B------:R-:W1:Y:S08]  /*6ab0*/  @!P1 LDC R12, c[0x0][0xf20] ;  /* 0x0003c800ff0c9b82 */ /* 0x000e700000000800 */
[----:B------:R-:W1:Y:S01]  /*6ac0*/  @!P1 LDC R7, c[0x0][0xf0c] ;  /* 0x0003c300ff079b82 */ /* 0x000e620000000800 */
[----:B---3--:R3:W-:Y:S01]  /*6ad0*/  SYNCS.ARRIVE.TRANS64.RED.A1T0 RZ, [R0+URZ], RZ ;  /* 0x000000ff00ff79a7 */ /* 0x0087e200081004ff */
[----:B--2---:R-:W-:Y:S04]  /*6ae0*/  LOP3.LUT P4, RZ, R18, 0x1, RZ, 0xc0, !PT ;  /* 0x0000000112ff7812 */ /* 0x004fe8000788c0ff */
[----:B------:R-:W-:Y:S09]  /*6af0*/  P2R R100, PR, RZ, 0x10 ;  /* 0x00000010ff647803 */ /* 0x000ff20000000000 */
[----:B------:R-:W-:Y:S02]  /*6b00*/  @P4 MOV R51, R16 ;  /* 0x0000001000334202 */ /* 0x000fe40000000f00 */
[----:B------:R-:W-:Y:S01]  /*6b10*/  @P4 LOP3.LUT R50, R17, 0xffff, RZ, 0xc0, !PT ;  /* 0x0000ffff11324812 */ /* 0x000fe200078ec0ff */
[----:B---34-:R-:W-:Y:S06]  /*6b20*/  @!P0 BRA `(.L_x_117) ;  /* 0x0000000000a48947 */ /* 0x018fec0003800000 */
[----:B------:R-:W-:Y:S01]  /*6b30*/  IMAD.HI.U32 R0, R89, R47, RZ ;  /* 0x0000002f59007227 */ /* 0x000fe200078e00ff */
[----:B------:R-:W-:Y:S02]  /*6b40*/  ISETP.NE.AND P0, PT, R46, 0x1, PT ;  /* 0x000000012e00780c */ /* 0x000fe40003f05270 */
[----:B------:R-:W-:Y:S01]  /*6b50*/  ISETP.NE.AND P2, PT, R43, 0x1, PT ;  /* 0x000000012b00780c */ /* 0x000fe20003f45270 */
[----:B------:R-:W-:Y:S01]  /*6b60*/  IMAD.HI.U32 R4, R90, R84, RZ ;  /* 0x000000545a047227 */ /* 0x000fe200078e00ff */
[----:B------:R-:W-:Y:S02]  /*6b70*/  SHF.R.U32.HI R0, RZ, R87, R0 ;  /* 0x00000057ff007219 */ /* 0x000fe40000011600 */
[----:B------:R-:W-:Y:S01]  /*6b80*/  ISETP.NE.AND P3, PT, R49, 0x1, PT ;  /* 0x000000013100780c */ /* 0x000fe20003f65270 */
[----:B------:R-:W-:Y:S01]  /*6b90*/  IMAD.HI.U32 R6, R50, R47, RZ ;  /* 0x0000002f32067227 */ /* 0x000fe200078e00ff */
[-C--:B------:R-:W-:Y:S02]  /*6ba0*/  SHF.R.U32.HI R4, RZ, R85.reuse, R4 ;  /* 0x00000055ff047219 */ /* 0x080fe40000011604 */
[----:B------:R-:W-:Y:S01]  /*6bb0*/  SEL R0, R89, R0, !P0 ;  /* 0x0000000059007207 */ /* 0x000fe20004000000 */
[----:B------:R-:W-:Y:S01]  /*6bc0*/  IMAD.HI.U32 R5, R51, R84, RZ ;  /* 0x0000005433057227 */ /* 0x000fe200078e00ff */
[----:B------:R-:W-:Y:S03]  /*6bd0*/  SEL R4, R90, R4, !P3 ;  /* 0x000000045a047207 */ /* 0x000fe60005800000 */
[-C--:B------:R-:W-:Y:S01]  /*6be0*/  IMAD.HI.U32 R3, R0, R44.reuse, RZ ;  /* 0x0000002c00037227 */ /* 0x080fe200078e00ff */
[----:B------:R-:W-:Y:S03]  /*6bf0*/  SHF.R.U32.HI R5, RZ, R85, R5 ;  /* 0x00000055ff057219 */ /* 0x000fe60000011605 */
[----:B------:R-:W-:Y:S01]  /*6c00*/  IMAD.HI.U32 R2, R4, R44, RZ ;  /* 0x0000002c04027227 */ /* 0x000fe200078e00ff */
[----:B------:R-:W-:Y:S02]  /*6c10*/  @P2 SHF.R.U32.HI R0, RZ, R45, R3 ;  /* 0x0000002dff002219 */ /* 0x000fe40000011603 */
[----:B------:R-:W-:Y:S02]  /*6c20*/  SHF.R.U32.HI R3, RZ, R87, R6 ;  /* 0x00000057ff037219 */ /* 0x000fe40000011606 */
[----:B------:R-:W-:Y:S01]  /*6c30*/  @P2 SHF.R.U32.HI R4, RZ, R45, R2 ;  /* 0x0000002dff042219 */ /* 0x000fe20000011602 */
[----:B------:R-:W-:Y:S01]  /*6c40*/  IMAD R0, R43, R0, RZ ;  /* 0x000000002b007224 */ /* 0x000fe200078e02ff */
[----:B------:R-:W-:Y:S02]  /*6c50*/  SEL R3, R50, R3, !P0 ;  /* 0x0000000332037207 */ /* 0x000fe40004000000 */
[----:B------:R-:W-:Y:S01]  /*6c60*/  SEL R2, R51, R5, !P3 ;  /* 0x0000000533027207 */ /* 0x000fe20005800000 */
[----:B------:R-:W-:Y:S01]  /*6c70*/  IMAD R5, R43, R4, RZ ;  /* 0x000000042b057224 */ /* 0x000fe200078e02ff */
[C---:B------:R-:W-:Y:S01]  /*6c80*/  ISETP.GE.AND P0, PT, R3.reuse, R0, PT ;  /* 0x000000000300720c */ /* 0x040fe20003f06270 */
[C---:B------:R-:W-:Y:S03]  /*6c90*/  IMAD.HI.U32 R0, R3.reuse, R44, RZ ;  /* 0x0000002c03007227 */ /* 0x040fe600078e00ff */
[C---:B------:R-:W-:Y:S02]  /*6ca0*/  ISETP.GE.OR P0, PT, R2.reuse, R5, P0 ;  /* 0x000000050200720c */ /* 0x040fe40000706670 */
[----:B------:R-:W-:Y:S04]  /*6cb0*/  SHF.R.U32.HI R0, RZ, R45, R0 ;  /* 0x0000002dff007219 */ /* 0x000fe80000011600 */
        /* <DEDUP_REMOVED lines=15> */
[----:B------:R-:W-:Y:S07]  /*6db0*/  IMAD R50, R3, R46, R50 ;  /* 0x0000002e03327224 */ /* 0x000fee00078e0232 */
.L_x_117:
[----:B-1----:R-:W-:Y:S01]  /*6dc0*/  @!P1 IMAD.HI.U32 R2, R50, R9, RZ ;  /* 0x0000000932029227 */ /* 0x002fe200078e00ff */
[----:B------:R-:W-:Y:S01]  /*6dd0*/  @!P1 ISETP.NE.AND P0, PT, R8, 0x1, PT ;  /* 0x000000010800980c */ /* 0x000fe20003f05270 */
[----:B------:R-:W-:Y:S01]  /*6de0*/  USHF.L.U32 UR42, UR27, 0x7, URZ ;  /* 0x000000071b2a7899 */ /* 0x000fe200080006ff */
[----:B------:R-:W-:Y:S01]  /*6df0*/  @!P1 ISETP.NE.AND P2, PT, R7, 0x1, PT ;  /* 0x000000010700980c */ /* 0x000fe20003f45270 */
[C---:B------:R-:W-:Y:S01]  /*6e00*/  @!P1 IMAD.HI.U32 R0, R51.reuse, R10, RZ ;  /* 0x0000000a33009227 */ /* 0x040fe200078e00ff */
[----:B------:R-:W-:Y:S01]  /*6e10*/  @!P1 SHF.R.U32.HI R2, RZ, R12, R2 ;  /* 0x0000000cff029219 */ /* 0x000fe20000011602 */
[----:B------:R-:W-:Y:S01]  /*6e20*/  USHF.L.U32 UR41, UR11, 0x7, URZ ;  /* 0x000000070b297899 */ /* 0x000fe200080006ff */
[----:B------:R-:W-:Y:S01]  /*6e30*/  @P4 SHF.R.U32.HI R91, RZ, 0x10, R17 ;  /* 0x00000010ff5b4819 */ /* 0x000fe20000011611 */
[----:B------:R-:W-:Y:S01]  /*6e40*/  VIADD R102, R102, 0x1 ;  /* 0x0000000166667836 */ /* 0x000fe20000000000 */
[----:B------:R-:W-:Y:S01]  /*6e50*/  @!P1 SEL R2, R50, R2, !P0 ;  /* 0x0000000232029207 */ /* 0x000fe20004000000 */
[----:B------:R-:W-:Y:S01]  /*6e60*/  BSSY.RECONVERGENT B6, `(.L_x_118) ;  /* 0x0000028000067945 */ /* 0x000fe20003800200 */
[----:B------:R-:W-:Y:S02]  /*6e70*/  @!P1 SHF.R.U32.HI R0, RZ, R11, R0 ;  /* 0x0000000bff009219 */ /* 0x000fe40000011600 */
[----:B------:R-:W-:Y:S02]  /*6e80*/  LOP3.LUT P0, RZ, R88, 0x90, RZ, 0xc0, !PT ;  /* 0x0000009058ff7812 */ /* 0x000fe4000780c0ff */
[----:B------:R-:W-:Y:S05]  /*6e90*/  @!P1 SEL R3, R51, R0, !P2 ;  /* 0x0000000033039207 */ /* 0x000fea0005000000 */
[----:B------:R-:W-:Y:S02]  /*6ea0*/  @!P1 IMAD.IADD R0, R2, 0x1, -R3 ;  /* 0x0000000102009824 */ /* 0x000fe400078e0a03 */
[----:B------:R-:W-:Y:S02]  /*6eb0*/  @!P1 IMAD.IADD R2, R3, 0x1, -R2 ;  /* 0x0000000103029824 */ /* 0x000fe400078e0a02 */
[----:B------:R-:W-:Y:S02]  /*6ec0*/  @!P1 IMAD R51, R0, R7, R51 ;  /* 0x0000000700339224 */ /* 0x000fe400078e0233 */
[----:B------:R-:W-:Y:S01]  /*6ed0*/  @!P1 IMAD R50, R2, R8, R50 ;  /* 0x0000000802329224 */ /* 0x000fe200078e0232 */
[----:B------:R-:W-:Y:S06]  /*6ee0*/  @!P0 BRA `(.L_x_119) ;  /* 0x00000000007c8947 */ /* 0x000fec0003800000 */
[----:B------:R-:W1:Y:S01]  /*6ef0*/  LDCU.64 UR8, c[0x4][0x80] ;  /* 0x01001000ff0877ac */ /* 0x000e620008000a00 */
[----:B------:R-:W-:Y:S01]  /*6f00*/  MOV R2, 0x0 ;  /* 0x0000000000027802 */ /* 0x000fe20000000f00 */
[----:B------:R-:W-:Y:S02]  /*6f10*/  HFMA2 R12, -RZ, RZ, 0, 5.9604644775390625e-08 ;  /* 0x00000001ff0c7431 */ /* 0x000fe400000001ff */
[----:B------:R-:W-:Y:S01]  /*6f20*/  IMAD.MOV.U32 R8, RZ, RZ, 0x70 ;  /* 0x00000070ff087424 */ /* 0x000fe200078e00ff */
[----:B------:R2:W3:Y:S01]  /*6f30*/  LDC.64 R14, c[0x4][R2] ;  /* 0x01000000020e7b82 */ /* 0x0004e20000000a00 */
[----:B------:R-:W4:Y:S01]  /*6f40*/  LDCU.64 UR6, c[0x4][0x88] ;  /* 0x01001100ff0677ac */ /* 0x000f220008000a00 */
[----:B------:R-:W-:Y:S01]  /*6f50*/  IMAD.MOV.U32 R13, RZ, RZ, RZ ;  /* 0x000000ffff0d7224 */ /* 0x000fe200078e00ff */
[----:B------:R-:W2:Y:S01]  /*6f60*/  LDCU.64 UR4, c[0x4][0x8] ;  /* 0x01000100ff0477ac */ /* 0x000ea20008000a00 */
[----:B-1----:R-:W-:Y:S01]  /*6f70*/  MOV R5, UR9 ;  /* 0x0000000900057c02 */ /* 0x002fe20008000f00 */
[----:B------:R-:W-:Y:S01]  /*6f80*/  IMAD.U32 R4, RZ, RZ, UR8 ;  /* 0x00000008ff047e24 */ /* 0x000fe2000f8e00ff */
[----:B----4-:R-:W-:Y:S01]  /*6f90*/  MOV R7, UR7 ;  /* 0x0000000700077c02 */ /* 0x010fe20008000f00 */
[----:B------:R-:W-:Y:S01]  /*6fa0*/  IMAD.U32 R6, RZ, RZ, UR6 ;  /* 0x00000006ff067e24 */ /* 0x000fe2000f8e00ff */
[----:B--2---:R-:W-:Y:S01]  /*6fb0*/  MOV R11, UR5 ;  /* 0x00000005000b7c02 */ /* 0x004fe20008000f00 */
[----:B------:R-:W-:Y:S02]  /*6fc0*/  IMAD.U32 R10, RZ, RZ, UR4 ;  /* 0x00000004ff0a7e24 */ /* 0x000fe4000f8e00ff */
[----:B------:R-:W-:Y:S07]  /*6fd0*/  LEPC R20, `(.L_x_120) ;  /* 0x000000001014794e */ /* 0x000fee0000000000 */
[----:B---3-5:R-:W-:Y:S05]  /*6fe0*/  CALL.ABS.NOINC R14 ;  /* 0x000000000e007343 */ /* 0x028fea0003c00000 */
.L_x_120:
[----:B------:R-:W1:Y:S01]  /*6ff0*/  LDCU.64 UR8, c[0x4][0x80] ;  /* 0x01001000ff0877ac */ /* 0x000e620008000a00 */
[----:B------:R-:W2:Y:S01]  /*7000*/  LDC.64 R2, c[0x4][R2] ;  /* 0x0100000002027b82 */ /* 0x000ea20000000a00 */
[----:B------:R-:W-:Y:S02]  /*7010*/  HFMA2 R12, -RZ, RZ, 0, 5.9604644775390625e-08 ;  /* 0x00000001ff0c7431 */ /* 0x000fe400000001ff */
[----:B------:R-:W-:Y:S02]  /*7020*/  IMAD.MOV.U32 R8, RZ, RZ, 0x70 ;  /* 0x00000070ff087424 */ /* 0x000fe400078e00ff */
[----:B------:R-:W-:Y:S01]  /*7030*/  IMAD.MOV.U32 R13, RZ, RZ, RZ ;  /* 0x000000ffff0d7224 */ /* 0x000fe200078e00ff */
[----:B------:R-:W3:Y:S01]  /*7040*/  LDCU.64 UR6, c[0x4][0x88] ;  /* 0x01001100ff0677ac */ /* 0x000ee20008000a00 */
[----:B------:R-:W4:Y:S01]  /*7050*/  LDCU.64 UR4, c[0x4][0x8] ;  /* 0x01000100ff0477ac */ /* 0x000f220008000a00 */
[----:B-1----:R-:W-:Y:S02]  /*7060*/  MOV R4, UR8 ;  /* 0x0000000800047c02 */ /* 0x002fe40008000f00 */
[----:B------:R-:W-:Y:S02]  /*7070*/  MOV R5, UR9 ;  /* 0x0000000900057c02 */ /* 0x000fe40008000f00 */
[----:B---3--:R-:W-:Y:S01]  /*7080*/  MOV R7, UR7 ;  /* 0x0000000700077c02 */ /* 0x008fe20008000f00 */
[----:B------:R-:W-:Y:S01]  /*7090*/  IMAD.U32 R6, RZ, RZ, UR6 ;  /* 0x00000006ff067e24 */ /* 0x000fe2000f8e00ff */
[----:B----4-:R-:W-:Y:S01]  /*70a0*/  MOV R11, UR5 ;  /* 0x00000005000b7c02 */ /* 0x010fe20008000f00 */
[----:B------:R-:W-:Y:S02]  /*70b0*/  IMAD.U32 R10, RZ, RZ, UR4 ;  /* 0x00000004ff0a7e24 */ /* 0x000fe4000f8e00ff */
[----:B------:R-:W-:Y:S07]  /*70c0*/  LEPC R20, `(.L_x_119) ;  /* 0x000000001014794e */ /* 0x000fee0000000000 */
[----:B--2---:R-:W-:Y:S05]  /*70d0*/  CALL.ABS.NOINC R2 ;  /* 0x0000000002007343 */ /* 0x004fea0003c00000 */
.L_x_119:
[----:B------:R-:W-:Y:S05]  /*70e0*/  BSYNC.RECONVERGENT B6 ;  /* 0x0000000000067941 */ /* 0x000fea0003800200 */
.L_x_118:
[----:B------:R-:W-:Y:S01]  /*70f0*/  ISETP.NE.U32.AND P4, PT, R82, RZ, PT ;  /* 0x000000ff5200720c */ /* 0x000fe20003f85070 */
[----:B------:R-:W-:Y:S01]  /*7100*/  UISETP.NE.AND UP2, UPT, UR36, URZ, UPT ;  /* 0x000000ff2400728c */ /* 0x000fe2000bf45270 */
[----:B------:R-:W-:Y:S01]  /*7110*/  ISETP.NE.U32.AND P2, PT, RZ, UR48, PT ;  /* 0x00000030ff007c0c */ /* 0x000fe2000bf45070 */
[----:B------:R-:W-:Y:S01]  /*7120*/  UISETP.NE.U32.AND UP1, UPT, UR50, URZ, UPT ;  /* 0x000000ff3200728c */ /* 0x000fe2000bf25070 */
[----:B------:R-:W-:Y:S01]  /*7130*/  ISETP.NE.AND.EX P4, PT, R83, RZ, PT, P4 ;  /* 0x000000ff5300720c */ /* 0x000fe20003f85340 */
[----:B------:R-:W-:Y:S01]  /*7140*/  UPLOP3.LUT UP0, UPT, UPT, UPT, UPT, 0x40, 0x4 ;  /* 0x000000000004789c */ /* 0x000fe20003f0e870 */
[----:B------:R-:W-:Y:S01]  /*7150*/  ISETP.NE.AND.EX P2, PT, RZ, UR49, PT, P2 ;  /* 0x00000031ff007c0c */ /* 0x000fe2000bf45320 */
[----:B------:R-:W-:Y:S01]  /*7160*/  UISETP.NE.AND.EX UP1, UPT, UR51, URZ, UPT, UP1 ;  /* 0x000000ff3300728c */ /* 0x000fe2000bf25310 */
[----:B------:R-:W-:Y:S04]  /*7170*/  PLOP3.LUT P1, PT, PT, PT, UP2, 0x80, 0x8 ;  /* 0x000000000008781c */ /* 0x000fe80003f2f028 */
[----:B------:R-:W-:Y:S06]  /*7180*/  @UP2 UPLOP3.LUT UP0, UPT, UPT, UPT, UP1, 0x80, 0x8 ;  /* 0x000000000008289c */ /* 0x000fec0003f0f010 */
[----:B------:R-:W-:Y:S01]  /*7190*/  PLOP3.LUT P0, PT, PT, PT, UP0, 0x80, 0x8 ;  /* 0x000000000008781c */ /* 0x000fe20003f0f008 */
[----:B------:R-:W-:Y:S01]  /*71a0*/  @!UPT UIADD3 URZ, UPT, UPT, URZ, URZ, URZ ;  /* 0x000000fffffff290 */ /* 0x000fe2000fffe0ff */
[----:B------:R-:W-:Y:S11]  /*71b0*/  BRA.U !UP1, `(.L_x_121) ;  /* 0x0000000109387547 */ /* 0x000ff6000b800000 */
[----:B------:R-:W-:Y:S01]  /*71c0*/  UISETP.NE.U32.AND UP0, UPT, UR48, URZ, UPT ;  /* 0x000000ff3000728c */ /* 0x000fe2000bf05070 */
[----:B------:R-:W-:Y:S02]  /*71d0*/  HFMA2 R0, -RZ, RZ, 0, 5.9604644775390625e-08 ;  /* 0x00000001ff007431 */ /* 0x000fe400000001ff */
[----:B------:R-:W-:Y:S01]  /*71e0*/  IMAD.MOV.U32 R86, RZ, RZ, 0x1 ;  /* 0x00000001ff567424 */ /* 0x000fe200078e00ff */
[----:B------:R-:W-:Y:S06]  /*71f0*/  UISETP.NE.AND.EX UP0, UPT, UR49, URZ, UPT, UP0 ;  /* 0x000000ff3100728c */ /* 0x000fec000bf05300 */
[----:B------:R-:W-:Y:S05]  /*7200*/  PLOP3.LUT P3, PT, PT, PT, UP0, 0x80, 0x8 ;  /* 0x000000000008781c */ /* 0x000fea0003f6f008 */
[----:B------:R-:W1:Y:S01]  /*7210*/  @UP0 LDCU.64 UR6, c[0x0][0xc88] ;  /* 0x00019100ff0607ac */ /* 0x000e620008000a00 */
[----:B------:R-:W-:Y:S07]  /*7220*/  @UP0 UIMAD UR4, UR44, UR50, URZ ;  /* 0x000000322c0402a4 */ /* 0x000fee000f8e02ff */
[----:B------:R-:W-:Y:S01]  /*7230*/  @!P3 PRMT R86, R0, 0x7610, R86 ;  /* 0x000076100056b816 */ /* 0x000fe20000000056 */
[----:B-1----:R-:W-:Y:S03]  /*7240*/  @UP0 UIMAD.WIDE UR6, UR4, 0x4, UR6 ;  /* 0x00000004040608a5 */ /* 0x002fe6000f8e0206 */
[----:B------:R-:W1:Y:S03]  /*7250*/  @!UP0 LDCU UR4, c[0x0][0xc80] ;  /* 0x00019000ff0487ac */ /* 0x000e660008000800 */
[----:B------:R-:W-:Y:S01]  /*7260*/  IMAD.U32 R2, RZ, RZ, UR6 ;  /* 0x00000006ff027e24 */ /* 0x000fe2000f8e00ff */
[----:B------:R-:W-:Y:S05]  /*7270*/  MOV R3, UR7 ;  /* 0x0000000700037c02 */ /* 0x000fea0008000f00 */
[----:B-----5:R2:W5:Y:S02]  /*7280*/  @P3 LDG.E R53, desc[UR46][R2.64] ;  /* 0x0000002e02353981 */ /* 0x020564000c1e1900 */
[----:B-12---:R-:W-:Y:S02]  /*7290*/  @!P3 IMAD.U32 R53, RZ, RZ, UR4 ;  /* 0x00000004ff35be24 */ /* 0x006fe4000f8e00ff */
.L_x_121:
[----:B------:R-:W-:Y:S05]  /*72a0*/  @!P4 BRA `(.L_x_122) ;  /* 0x000000000020c947 */ /* 0x000fea0003800000 */
[----:B------:R-:W-:Y:S04]  /*72b0*/  ISETP.NE.U32.AND P3, PT, R80, RZ, PT ;  /* 0x000000ff5000720c */ /* 0x000fe80003f65070 */
[----:B------:R-:W-:Y:S11]  /*72c0*/  ISETP.NE.AND.EX P3, PT, R81, RZ, PT, P3 ;  /* 0x000000ff5100720c */ /* 0x000ff60003f65330 */
[----:B------:R-:W-:Y:S02]  /*72d0*/  @!UPT UIADD3 URZ, UPT, UPT, URZ, URZ, URZ ;  /* 0x000000fffffff290 */ /* 0x000fe4000fffe0ff */
[----:B------:R-:W1:Y:S01]  /*72e0*/  @P3 LDC.64 R2, c[0x0][0xca8] ;  /* 0x00032a00ff023b82 */ /* 0x000e620000000a00 */
[----:B------:R-:W-:Y:S04]  /*72f0*/  @P3 IMAD R0, R82, UR44, RZ ;  /* 0x0000002c52003c24 */ /* 0x000fe8000f8e02ff */
[----:B-1----:R-:W-:Y:S05]  /*7300*/  @P3 IMAD.WIDE R2, R0, 0x4, R2 ;  /* 0x0000000400023825 */ /* 0x002fea00078e0202 */
[----:B-----5:R1:W5:Y:S02]  /*7310*/  @P3 LDG.E R52, desc[UR46][R2.64] ;  /* 0x0000002e02343981 */ /* 0x020364000c1e1900 */
[----:B-1----:R-:W2:Y:S02]  /*7320*/  @!P3 LDC R52, c[0x0][0xca0] ;  /* 0x00032800ff34bb82 */ /* 0x002ea40000000800 */
.L_x_122:
[----:B-----5:R-:W-:Y:S01]  /*7330*/  FSETP.NEU.AND P3, PT, R53, RZ, PT ;  /* 0x000000ff3500720b */ /* 0x020fe20003f6d000 */
[----:B------:R-:W-:Y:S01]  /*7340*/  IMAD.MOV.U32 R69, RZ, RZ, 0x10 ;  /* 0x00000010ff457424 */ /* 0x000fe200078e00ff */
[----:B------:R-:W-:Y:S01]  /*7350*/  SEL R2, RZ, 0xffffffff, P2 ;  /* 0xffffffffff027807 */ /* 0x000fe20001000000 */
[----:B------:R-:W-:Y:S01]  /*7360*/  IMAD R59, R94, 0x80, R95 ;  /* 0x000000805e3b7824 */ /* 0x000fe200078e025f */
[----:B------:R-:W-:Y:S01]  /*7370*/  @P1 LOP3.LUT P2, RZ, R86, 0xff, RZ, 0xc0, !PT ;  /* 0x000000ff56ff1812 */ /* 0x000fe2000784c0ff */
[----:B------:R-:W-:Y:S01]  /*7380*/  IMAD.SHL.U32 R104, R96, 0x2, RZ ;  /* 0x0000000260687824 */ /* 0x000fe200078e00ff */
[----:B------:R-:W-:Y:S01]  /*7390*/  @P1 SEL R0, RZ, 0xffffffff, P3 ;  /* 0xffffffffff001807 */ /* 0x000fe20001800000 */
[----:B------:R-:W-:Y:S01]  /*73a0*/  BSSY B1, `(.L_x_123) ;  /* 0x0000039000017945 */ /* 0x000fe20003800000 */
[----:B------:R-:W-:Y:S01]  /*73b0*/  LEA R58, R94, UR45, 0x3 ;  /* 0x0000002d5e3a7c11 */ /* 0x000fe2000f8e18ff */
[----:B------:R-:W-:Y:S01]  /*73c0*/  VIADD R103, R104, UR45 ;  /* 0x0000002d68677c36 */ /* 0x000fe20008000000 */
[----:B------:R-:W-:Y:S01]  /*73d0*/  @P0 SEL R0, R2, R0, !P2 ;  /* 0x0000000002000207 */ /* 0x000fe20005000000 */
[----:B------:R-:W-:Y:S01]  /*73e0*/  IMAD.MOV.U32 R70, RZ, RZ, 0x1 ;  /* 0x00000001ff467424 */ /* 0x000fe200078e00ff */
[----:B------:R-:W-:Y:S01]  /*73f0*/  SHF.L.U32 R3, R93, 0x1f, RZ ;  /* 0x0000001f5d037819 */ /* 0x000fe200000006ff */
[----:B------:R-:W-:Y:S01]  /*7400*/  IMAD.MOV.U32 R68, RZ, RZ, RZ ;  /* 0x000000ffff447224 */ /* 0x000fe200078e00ff */
[----:B------:R-:W-:Y:S02]  /*7410*/  @P1 LOP3.LUT R0, R0, 0x1, RZ, 0xc0, !PT ;  /* 0x0000000100001812 */ /* 0x000fe400078ec0ff */
[----:B------:R-:W-:Y:S02]  /*7420*/  CS2R R78, SRZ ;  /* 0x00000000004e7805 */ /* 0x000fe4000001ff00 */
[----:B------:R-:W-:Y:S02]  /*7430*/  PLOP3.LUT P2, PT, PT, PT, UP1, 0x80, 0x8 ;  /* 0x000000000008781c */ /* 0x000fe40003f4f018 */
[----:B------:R-:W-:Y:S02]  /*7440*/  CS2R R76, SRZ ;  /* 0x00000000004c7805 */ /* 0x000fe4000001ff00 */
[----:B------:R-:W-:Y:S02]  /*7450*/  ISETP.NE.U32.OR P4, PT, R0, 0x1, !P1 ;  /* 0x000000010000780c */ /* 0x000fe40004f85470 */
[----:B------:R-:W-:Y:S02]  /*7460*/  CS2R R74, SRZ ;  /* 0x00000000004a7805 */ /* 0x000fe4000001ff00 */
[----:B------:R-:W-:Y:S02]  /*7470*/  LOP3.LUT P5, RZ, R97, 0x40, RZ, 0xc0, !PT ;  /* 0x0000004061ff7812 */ /* 0x000fe400078ac0ff */
[----:B------:R-:W-:Y:S02]  /*7480*/  CS2R R72, SRZ ;  /* 0x0000000000487805 */ /* 0x000fe4000001ff00 */
[----:B------:R-:W-:Y:S02]  /*7490*/  P2R R105, PR, RZ, 0x10 ;  /* 0x00000010ff697803 */ /* 0x000fe40000000000 */
[----:B------:R-:W-:Y:S02]  /*74a0*/  CS2R R66, SRZ ;  /* 0x0000000000427805 */ /* 0x000fe4000001ff00 */
[----:B------:R-:W-:Y:S02]  /*74b0*/  SEL R69, R69, 0xfffffff0, !P5 ;  /* 0xfffffff045457807 */ /* 0x000fe40006800000 */
[----:B------:R-:W-:Y:S02]  /*74c0*/  CS2R R64, SRZ ;  /* 0x0000000000407805 */ /* 0x000fe4000001ff00 */
[----:B------:R-:W-:Y:S02]  /*74d0*/  CS2R R62, SRZ ;  /* 0x00000000003e7805 */ /* 0x000fe4000001ff00 */
[----:B------:R-:W-:Y:S01]  /*74e0*/  CS2R R60, SRZ ;  /* 0x00000000003c7805 */ /* 0x000fe2000001ff00 */
[----:B------:R-:W-:Y:S01]  /*74f0*/  IMAD.IADD R103, R103, 0x1, R69 ;  /* 0x0000000167677824 */ /* 0x000fe200078e0245 */
[----:B------:R-:W-:Y:S04]  /*7500*/  @P4 SHF.L.U32 R0, RZ, 0x1f, RZ ;  /* 0x0000001fff004819 */ /* 0x000fe800000006ff */
[----:B------:R1:W3:Y:S01]  /*7510*/  @P4 SYNCS.PHASECHK.TRANS64.TRYWAIT P1, [UR45+0x170], R0 ;  /* 0x00017000ff0045a7 */ /* 0x0002e2000802112d */
[----:B------:R4:W2:Y:S01]  /*7520*/  SYNCS.PHASECHK.TRANS64.TRYWAIT P0, [R58+URZ+0x1e0], R3 ;  /* 0x0001e0033a0075a7 */ /* 0x0008a200080011ff */
[----:B-1----:R-:W-:Y:S02]  /*7530*/  SEL R0, RZ, 0xffffffff, P3 ;  /* 0xffffffffff007807 */ /* 0x002fe40001800000 */
[----:B------:R-:W-:Y:S04]  /*7540*/  LOP3.LUT P3, R101, R86, 0xff, RZ, 0xc0, !PT ;  /* 0x000000ff56657812 */ /* 0x000fe8000786c0ff */
[----:B------:R-:W-:Y:S04]  /*7550*/  @P2 SEL R0, R2, R0, !P3 ;  /* 0x0000000002002207 */ /* 0x000fe80005800000 */
[----:B------:R-:W-:Y:S04]  /*7560*/  LOP3.LUT R0, R0, 0x1, RZ, 0xc0, !PT ;  /* 0x0000000100007812 */ /* 0x000fe800078ec0ff */
[----:B------:R-:W-:Y:S02]  /*7570*/  ISETP.NE.U32.AND P2, PT, R0, 0x1, PT ;  /* 0x000000010000780c */ /* 0x000fe40003f45070 */
[----:B------:R-:W-:Y:S02]  /*7580*/  SHF.R.U32.HI R0, RZ, 0x15, R59 ;  /* 0x00000015ff007819 */ /* 0x000fe4000001163b */
[----:B------:R-:W-:Y:S02]  /*7590*/  P2R R71, PR, RZ, 0x4 ;  /* 0x00000004ff477803 */ /* 0x000fe40000000000 */
[----:B------:R-:W-:Y:S02]  /*75a0*/  LOP3.LUT R2, R0, 0x3, RZ, 0xc0, !PT ;  /* 0x0000000300027812 */ /* 0x000fe400078ec0ff */
[----:B---3--:R-:W-:Y:S01]  /*75b0*/  @P4 SEL R70, RZ, 0x1, !P1 ;  /* 0x00000001ff464807 */ /* 0x008fe20004800000 */
[----:B--2-4-:R-:W-:Y:S06]  /*75c0*/  @!P4 BRA `(.L_x_124) ;  /* 0x000000000058c947 */ /* 0x014fec0003800000 */
[----:B------:R-:W-:Y:S01]  /*75d0*/  IMAD.MOV.U32 R79, RZ, RZ, RZ ;  /* 0x000000ffff4f7224 */ /* 0x000fe200078e00ff */
[----:B------:R-:W-:Y:S01]  /*75e0*/  ISETP.NE.AND P1, PT, R70, RZ, PT ;  /* 0x000000ff4600720c */ /* 0x000fe20003f25270 */
[----:B------:R-:W-:Y:S01]  /*75f0*/  BSSY B0, `(.L_x_125) ;  /* 0x000000c000007945 */ /* 0x000fe20003800000 */
[----:B------:R-:W-:Y:S02]  /*7600*/  CS2R R62, SRZ ;  /* 0x00000000003e7805 */ /* 0x000fe4000001ff00 */
[----:B------:R-:W-:Y:S02]  /*7610*/  CS2R R60, SRZ ;  /* 0x00000000003c7805 */ /* 0x000fe4000001ff00 */
[----:B------:R-:W-:Y:S02]  /*7620*/  CS2R R66, SRZ ;  /* 0x0000000000427805 */ /* 0x000fe4000001ff00 */
[----:B------:R-:W-:Y:S02]  /*7630*/  CS2R R64, SRZ ;  /* 0x0000000000407805 */ /* 0x000fe4000001ff00 */
[----:B------:R-:W-:Y:S02]  /*7640*/  CS2R R74, SRZ ;  /* 0x00000000004a7805 */ /* 0x000fe4000001ff00 */
[----:B------:R-:W-:Y:S02]  /*7650*/  CS2R R72, SRZ ;  /* 0x0000000000487805 */ /* 0x000fe4000001ff00 */
[----:B------:R-:W-:Y:S01]  /*7660*/  CS2R R76, SRZ ;  /* 0x00000000004c7805 */ /* 0x000fe2000001ff00 */
[----:B------:R-:W-:Y:S06]  /*7670*/  @P1 BRA `(.L_x_126) ;  /* 0x00000000000c1947 */ /* 0x000fec0003800000 */
[----:B------:R-:W-:Y:S04]  /*7680*/  SHF.L.U32 R5, RZ, 0x1f, RZ ;  /* 0x0000001fff057819 */ /* 0x000fe800000006ff */
[----:B------:R-:W1:Y:S02]  /*7690*/  SYNCS.PHASECHK.TRANS64.TRYWAIT P1, [UR45+0x170], R5 ;  /* 0x00017005ff0075a7 */ /* 0x000e64000802112d */
[----:B-1----:R-:W-:Y:S05]  /*76a0*/  @!P1 BRA `(.L_x_127) ;  /* 0x00000088007c9947 */ /* 0x002fea0003800000 */
.L_x_126:
[----:B------:R-:W-:Y:S05]  /*76b0*/  BSYNC B0 ;  /* 0x0000000000007941 */ /* 0x000fea0003800000 */
.L_x_125:
[----:B------:R-:W-:Y:S01]  /*76c0*/  ISETP.NE.AND P1, PT, R71, RZ, PT ;  /* 0x000000ff4700720c */ /* 0x000fe20003f25270 */
[----:B------:R-:W-:Y:S11]  /*76d0*/  HFMA2 R68, -RZ, RZ, 0, 5.9604644775390625e-08 ;  /* 0x00000001ff447431 */ /* 0x000ff600000001ff */
[----:B------:R-:W-:Y:S01]  /*76e0*/  @!UPT UIADD3 URZ, UPT, UPT, URZ, URZ, URZ ;  /* 0x000000fffffff290 */ /* 0x000fe2000fffe0ff */
[----:B------:R2:W3:Y:S04]  /*76f0*/  @P1 LDS.128 R60, [R104+UR45+0x300] ;  /* 0x0003002d683c1984 */ /* 0x0004e80008000c00 */
[----:B------:R2:W4:Y:S04]  /*7700*/  @P1 LDS.128 R64, [R103+0x300] ;  /* 0x0003000067401984 */ /* 0x0005280000000c00 */
[----:B------:R2:W1:Y:S04]  /*7710*/  @P1 LDS.128 R72, [R104+UR45+0xb00] ;  /* 0x000b002d68481984 */ /* 0x0004680008000c00 */
[----:B------:R2:W1:Y:S02]  /*7720*/  @P1 LDS.128 R76, [R103+0xb00] ;  /* 0x000b0000674c1984 */ /* 0x0004640000000c00 */
.L_x_124:
[----:B------:R-:W-:Y:S05]  /*7730*/  BSYNC B1 ;  /* 0x0000000000017941 */ /* 0x000fea0003800000 */
.L_x_123:
[----:B------:R-:W-:Y:S02]  /*7740*/  ISETP.NE.AND P1, PT, R98, R2, PT ;  /* 0x000000026200720c */ /* 0x000fe40003f25270 */
[----:B------:R-:W-:Y:S01]  /*7750*/  MOV R39, RZ ;  /* 0x000000ff00277202 */ /* 0x000fe20000000f00 */
[----:B------:R-:W-:Y:S10]  /*7760*/  @P0 BRA `(.L_x_128) ;  /* 0x0000000000080947 */ /* 0x000ff40003800000 */
[----:B------:R-:W5:Y:S02]  /*7770*/  SYNCS.PHASECHK.TRANS64.TRYWAIT P0, [R58+URZ+0x1e0], R3 ;  /* 0x0001e0033a0075a7 */ /* 0x000f6400080011ff */
[----:B-----5:R-:W-:Y:S05]  /*7780*/  @!P0 BRA `(.L_x_129) ;  /* 0x00000088005c8947 */ /* 0x020fea0003800000 */
.L_x_128:
[----:B------:R-:W-:Y:S01]  /*7790*/  IMAD.MOV.U32 R38, RZ, RZ, RZ ;  /* 0x000000ffff267224 */ /* 0x000fe200078e00ff */
[----:B------:R-:W-:Y:S02]  /*77a0*/  CS2R R36, SRZ ;  /* 0x0000000000247805 */ /* 0x000fe4000001ff00 */
        /* <DEDUP_REMOVED lines=13> */
[----:B-1----:R-:W-:Y:S01]  /*7880*/  CS2R R4, SRZ ;  /* 0x0000000000047805 */ /* 0x002fe2000001ff00 */
[----:B------:R-:W-:Y:S06]  /*7890*/  @P1 BRA `(.L_x_130) ;  /* 0x0000000000bc1947 */ /* 0x000fec0003800000 */
[----:B------:R-:W-:Y:S11]  /*78a0*/  LOP3.LUT P0, RZ, R0, 0x3, R99, 0x48, !PT ;  /* 0x0000000300ff7812 */ /* 0x000ff60007804863 */
[----:B------:R-:W-:Y:S02]  /*78b0*/  @!UPT UIADD3 URZ, UPT, UPT, URZ, URZ, URZ ;  /* 0x000000fffffff290 */ /* 0x000fe4000fffe0ff */
[----:B------:R-:W-:Y:S05]  /*78c0*/  @!P0 BRA `(.L_x_131) ;  /* 0x0000000000408947 */ /* 0x000fea0003800000 */
[----:B------:R-:W1:Y:S01]  /*78d0*/  LDCU.64 UR8, c[0x4][0x70] ;  /* 0x01000e00ff0877ac */ /* 0x000e620008000a00 */
[----:B------:R-:W-:Y:S01]  /*78e0*/  MOV R15, 0x0 ;  /* 0x00000000000f7802 */ /* 0x000fe20000000f00 */
[----:B------:R-:W-:Y:S02]  /*78f0*/  HFMA2 R12, -RZ, RZ, 0, 5.9604644775390625e-08 ;  /* 0x00000001ff0c7431 */ /* 0x000fe400000001ff */
[----:B------:R-:W-:Y:S02]  /*7900*/  IMAD.MOV.U32 R8, RZ, RZ, 0x192 ;  /* 0x00000192ff087424 */ /* 0x000fe400078e00ff */
[----:B------:R-:W-:Y:S01]  /*7910*/  IMAD.MOV.U32 R13, RZ, RZ, RZ ;  /* 0x000000ffff0d7224 */ /* 0x000fe200078e00ff */
[----:B------:R-:W5:Y:S01]  /*7920*/  LDCU.64 UR6, c[0x4][0x78] ;  /* 0x01000f00ff0677ac */ /* 0x000f620008000a00 */
[----:B------:R-:W2:Y:S01]  /*7930*/  LDC.64 R14, c[0x4][R15] ;  /* 0x010000000f0e7b82 */ /* 0x000ea20000000a00 */
[----:B------:R-:W3:Y:S01]  /*7940*/  LDCU.64 UR4, c[0x4][0x10] ;  /* 0x01000200ff0477ac */ /* 0x000ee20008000a00 */
[----:B-1----:R-:W-:Y:S01]  /*7950*/  MOV R5, UR9 ;  /* 0x0000000900057c02 */ /* 0x002fe20008000f00 */
[----:B------:R-:W-:Y:S01]  /*7960*/  IMAD.U32 R4, RZ, RZ, UR8 ;  /* 0x00000008ff047e24 */ /* 0x000fe2000f8e00ff */
[----:B-----5:R-:W-:Y:S01]  /*7970*/  MOV R7, UR7 ;  /* 0x0000000700077c02 */ /* 0x020fe20008000f00 */
[----:B------:R-:W-:Y:S01]  /*7980*/  IMAD.U32 R6, RZ, RZ, UR6 ;  /* 0x00000006ff067e24 */ /* 0x000fe2000f8e00ff */
[----:B---3--:R-:W-:Y:S01]  /*7990*/  MOV R11, UR5 ;  /* 0x00000005000b7c02 */ /* 0x008fe20008000f00 */
[----:B------:R-:W-:Y:S02]  /*79a0*/  IMAD.U32 R10, RZ, RZ, UR4 ;  /* 0x00000004ff0a7e24 */ /* 0x000fe4000f8e00ff */
[----:B------:R-:W-:Y:S07]  /*79b0*/  LEPC R20, `(.L_x_131) ;  /* 0x000000001014794e */ /* 0x000fee0000000000 */
[----:B--2-4-:R-:W-:Y:S05]  /*79c0*/  CALL.ABS.NOINC R14 ;  /* 0x000000000e007343 */ /* 0x014fea0003c00000 */
.L_x_131:
[----:B------:R-:W-:Y:S05]  /*79d0*/  WARPSYNC.ALL ;  /* 0x0000000000007948 */ /* 0x000fea0003800000 */
[C---:B------:R-:W-:Y:S01]  /*79e0*/  R2UR UR4, R59.reuse ;  /* 0x000000003b0472ca */ /* 0x040fe200000e0000 */
[----:B------:R-:W-:Y:S05]  /*79f0*/  VIADD R0, R59, 0x40 ;  /* 0x000000403b007836 */ /* 0x000fea0000000000 */
[----:B------:R-:W-:Y:S04]  /*7a00*/  SHF.R.U32.HI R0, RZ, 0x15, R0 ;  /* 0x00000015ff007819 */ /* 0x000fe80000011600 */
[----:B------:R-:W-:Y:S03]  /*7a10*/  LOP3.LUT P0, RZ, R0, 0x3, R99, 0x48, !PT ;  /* 0x0000000300ff7812 */ /* 0x000fe60007804863 */
[----:B------:R-:W1:Y:S10]  /*7a20*/  LDTM.x16 R24, tmem[UR4] ;  /* 0x00000004001879ee */ /* 0x000e740008240000 */
[----:B-1----:R-:W-:Y:S05]  /*7a30*/  @!P0 BRA `(.L_x_132) ;  /* 0x0000000000408947 */ /* 0x002fea0003800000 */
        /* <DEDUP_REMOVED lines=16> */
.L_x_132:
[----:B------:R-:W-:Y:S05]  /*7b40*/  WARPSYNC.ALL ;  /* 0x0000000000007948 */ /* 0x000fea0003800000 */
[----:B------:R-:W-:Y:S11]  /*7b50*/  R2UR UR4, R59 ;  /* 0x000000003b0472ca */ /* 0x000ff600000e0000 */
[----:B------:R-:W-:Y:S02]  /*7b60*/  @!UPT UIADD3 URZ, UPT, UPT, URZ, URZ, URZ ;  /* 0x000000fffffff290 */ /* 0x000fe4000fffe0ff */
[----:B------:R-:W1:Y:S02]  /*7b70*/  LDTM.x16 R4, tmem[UR4+0x40] ;  /* 0x00004004000479ee */ /* 0x000e640008240000 */
[----:B-1----:R-:W-:Y:S01]  /*7b80*/  NOP ;  /* 0x0000000000007918 */ /* 0x002fe20000000000 */
.L_x_130:
[----:B---3--:R-:W-:Y:S01]  /*7b90*/  SHF.L.U32 R20, R60, 0x10, RZ ;  /* 0x000000103c147819 */ /* 0x008fe200000006ff */
[----:B------:R-:W-:Y:S01]  /*7ba0*/  FMUL R0, R52, R24 ;  /* 0x0000001834007220 */ /* 0x000fe20000400000 */
[----:B------:R-:W-:Y:S01]  /*7bb0*/  ISETP.NE.AND P0, PT, R98, R2, PT ;  /* 0x000000026200720c */ /* 0x000fe20003f05270 */
[----:B------:R-:W-:Y:S01]  /*7bc0*/  FMUL R2, R52, R25 ;  /* 0x0000001934027220 */ /* 0x000fe20000400000 */
[----:B------:R-:W-:Y:S01]  /*7bd0*/  LOP3.LUT R21, R60, 0xffff0000, RZ, 0xc0, !PT ;  /* 0xffff00003c157812 */ /* 0x000fe200078ec0ff */
[----:B------:R-:W-:Y:S01]  /*7be0*/  FFMA R0, R53, R20, R0 ;  /* 0x0000001435007223 */ /* 0x000fe20000000000 */
[C---:B------:R-:W-:Y:S01]  /*7bf0*/  SHF.L.U32 R22, R61.reuse, 0x10, RZ ;  /* 0x000000103d167819 */ /* 0x040fe200000006ff */
[----:B------:R-:W-:Y:S01]  /*7c00*/  FMUL R3, R52, R26 ;  /* 0x0000001a34037220 */ /* 0x000fe20000400000 */
[----:B------:R-:W-:Y:S01]  /*7c10*/  LOP3.LUT R23, R61, 0xffff0000, RZ, 0xc0, !PT ;  /* 0xffff00003d177812 */ /* 0x000fe200078ec0ff */
[C---:B------:R-:W-:Y:S01]  /*7c20*/  FFMA R2, R53.reuse, R21, R2 ;  /* 0x0000001535027223 */ /* 0x040fe20000000002 */
[----:B------:R-:W-:Y:S01]  /*7c30*/  SHF.L.U32 R40, R62, 0x10, RZ ;  /* 0x000000103e287819 */ /* 0x000fe200000006ff */
[----:B------:R-:W-:Y:S01]  /*7c40*/  FMUL R20, R52, R27 ;  /* 0x0000001b34147220 */ /* 0x000fe20000400000 */
[----:B------:R-:W-:Y:S01]  /*7c50*/  LOP3.LUT R41, R62, 0xffff0000, RZ, 0xc0, !PT ;  /* 0xffff00003e297812 */ /* 0x000fe200078ec0ff */
[----:B------:R-:W-:Y:S01]  /*7c60*/  FFMA R3, R53, R22, R3 ;  /* 0x0000001635037223 */ /* 0x000fe20000000003 */
[----:B------:R-:W-:Y:S01]  /*7c70*/  F2FP.BF16.F32.PACK_AB R108, R2, R0 ;  /* 0x00000000026c723e */ /* 0x000fe200000010ff */
[C---:B------:R-:W-:Y:S01]  /*7c80*/  FMUL R21, R52.reuse, R28 ;  /* 0x0000001c34157220 */ /* 0x040fe20000400000 */
[----:B------:R-:W-:Y:S01]  /*7c90*/  LOP3.LUT R42, R77, 0xffff0000, RZ, 0xc0, !PT ;  /* 0xffff00004d2a7812 */ /* 0x000fe200078ec0ff */
[----:B------:R-:W-:Y:S01]  /*7ca0*/  FMUL R22, R52, R29 ;  /* 0x0000001d34167220 */ /* 0x000fe20000400000 */
[----:B------:R-:W-:Y:S01]  /*7cb0*/  SHF.L.U32 R54, R78, 0x10, RZ ;  /* 0x000000104e367819 */ /* 0x000fe200000006ff */
[----:B------:R-:W-:Y:S01]  /*7cc0*/  FFMA R20, R53, R23, R20 ;  /* 0x0000001735147223 */ /* 0x000fe20000000014 */
[----:B------:R-:W-:Y:S01]  /*7cd0*/  SHF.L.U32 R23, R63, 0x10, RZ ;  /* 0x000000103f177819 */ /* 0x000fe200000006ff */
[----:B------:R-:W-:Y:S01]  /*7ce0*/  FFMA R21, R53, R40, R21 ;  /* 0x0000002835157223 */ /* 0x000fe20000000015 */
[----:B------:R-:W-:Y:S01]  /*7cf0*/  LOP3.LUT R40, R63, 0xffff0000, RZ, 0xc0, !PT ;  /* 0xffff00003f287812 */ /* 0x000fe200078ec0ff */
[C---:B------:R-:W-:Y:S01]  /*7d00*/  FFMA R22, R53.reuse, R41, R22 ;  /* 0x0000002935167223 */ /* 0x040fe20000000016 */
[----:B------:R-:W-:Y:S01]  /*7d10*/  F2FP.BF16.F32.PACK_AB R109, R20, R3 ;  /* 0x00000003146d723e */ /* 0x000fe200000010ff */
[----:B------:R-:W-:Y:S01]  /*7d20*/  FMUL R0, R52, R30 ;  /* 0x0000001e34007220 */ /* 0x000fe20000400000 */
[----:B----4-:R-:W-:Y:S01]  /*7d30*/  LOP3.LUT R41, R66, 0xffff0000, RZ, 0xc0, !PT ;  /* 0xffff000042297812 */ /* 0x010fe200078ec0ff */
[----:B------:R-:W-:Y:S01]  /*7d40*/  FMUL R2, R52, R31 ;  /* 0x0000001f34027220 */ /* 0x000fe20000400000 */
[----:B------:R-:W-:Y:S01]  /*7d50*/  F2FP.BF16.F32.PACK_AB R110, R22, R21 ;  /* 0x00000015166e723e */ /* 0x000fe200000010ff */
[C---:B------:R-:W-:Y:S01]  /*7d60*/  FFMA R0, R53.reuse, R23, R0 ;  /* 0x0000001735007223 */ /* 0x040fe20000000000 */
[C---:B------:R-:W-:Y:S01]  /*7d70*/  SHF.L.U32 R22, R64.reuse, 0x10, RZ ;  /* 0x0000001040167819 */ /* 0x040fe200000006ff */
[----:B------:R-:W-:Y:S01]  /*7d80*/  FFMA R2, R53, R40, R2 ;  /* 0x0000002835027223 */ /* 0x000fe20000000002 */
[----:B------:R-:W-:Y:S01]  /*7d90*/  LOP3.LUT R23, R64, 0xffff0000, RZ, 0xc0, !PT ;  /* 0xffff000040177812 */ /* 0x000fe200078ec0ff */
[C---:B------:R-:W-:Y:S01]  /*7da0*/  FMUL R3, R52.reuse, R32 ;  /* 0x0000002034037220 */ /* 0x040fe20000400000 */
[----:B------:R-:W-:Y:S01]  /*7db0*/  SHF.L.U32 R40, R65, 0x10, RZ ;  /* 0x0000001041287819 */ /* 0x000fe200000006ff */
[----:B------:R-:W-:Y:S01]  /*7dc0*/  FMUL R20, R52, R33 ;  /* 0x0000002134147220 */ /* 0x000fe20000400000 */
[----:B------:R-:W-:Y:S01]  /*7dd0*/  F2FP.BF16.F32.PACK_AB R111, R2, R0 ;  /* 0x00000000026f723e */ /* 0x000fe200000010ff */
[----:B------:R-:W-:Y:S01]  /*7de0*/  FMUL R21, R52, R34 ;  /* 0x0000002234157220 */ /* 0x000fe20000400000 */
[----:B------:R-:W-:Y:S01]  /*7df0*/  LOP3.LUT R55, R78, 0xffff0000, RZ, 0xc0, !PT ;  /* 0xffff00004e377812 */ /* 0x000fe200078ec0ff */
[----:B------:R-:W-:Y:S01]  /*7e00*/  FFMA R3, R53, R22, R3 ;  /* 0x0000001635037223 */ /* 0x000fe20000000003 */
[----:B------:R-:W-:Y:S01]  /*7e10*/  SHF.L.U32 R56, R79, 0x10, RZ ;  /* 0x000000104f387819 */ /* 0x000fe200000006ff */
[----:B------:R-:W-:Y:S01]  /*7e20*/  FFMA R20, R53, R23, R20 ;  /* 0x0000001735147223 */ /* 0x000fe20000000014 */
[----:B------:R-:W-:Y:S01]  /*7e30*/  LOP3.LUT R23, R65, 0xffff0000, RZ, 0xc0, !PT ;  /* 0xffff000041177812 */ /* 0x000fe200078ec0ff */
[----:B------:R-:W-:Y:S01]  /*7e40*/  FFMA R21, R53, R40, R21 ;  /* 0x0000002835157223 */ /* 0x000fe20000000015 */
[----:B------:R-:W-:Y:S01]  /*7e50*/  SHF.L.U32 R40, R66, 0x10, RZ ;  /* 0x0000001042287819 */ /* 0x000fe200000006ff */
[----:B------:R-:W-:Y:S01]  /*7e60*/  FMUL R0, R52, R35 ;  /* 0x0000002334007220 */ /* 0x000fe20000400000 */
[----:B------:R-:W-:Y:S01]  /*7e70*/  F2FP.BF16.F32.PACK_AB R112, R20, R3 ;  /* 0x000000031470723e */ /* 0x000fe200000010ff */
[C---:B------:R-:W-:Y:S01]  /*7e80*/  FMUL R2, R52.reuse, R36 ;  /* 0x0000002434027220 */ /* 0x040fe20000400000 */
[----:B------:R-:W-:Y:S01]  /*7e90*/  LOP3.LUT R57, R79, 0xffff0000, RZ, 0xc0, !PT ;  /* 0xffff00004f397812 */ /* 0x000fe200078ec0ff */
[----:B------:R-:W-:Y:S01]  /*7ea0*/  FMUL R22, R52, R37 ;  /* 0x0000002534167220 */ /* 0x000fe20000400000 */
[----:B------:R-:W-:Y:S01]  /*7eb0*/  ISETP.NE.AND P1, PT, R98, RZ, PT ;  /* 0x000000ff6200720c */ /* 0x000fe20003f25270 */
[----:B------:R-:W-:Y:S01]  /*7ec0*/  FFMA R0, R53, R23, R0 ;  /* 0x0000001735007223 */ /* 0x000fe20000000000 */
[----:B------:R-:W-:Y:S01]  /*7ed0*/  SHF.L.U32 R23, R67, 0x10, RZ ;  /* 0x0000001043177819 */ /* 0x000fe200000006ff */
[----:B------:R-:W-:Y:S01]  /*7ee0*/  FFMA R2, R53, R40, R2 ;  /* 0x0000002835027223 */ /* 0x000fe20000000002 */
[----:B------:R-:W-:Y:S01]  /*7ef0*/  LOP3.LUT R40, R67, 0xffff0000, RZ, 0xc0, !PT ;  /* 0xffff000043287812 */ /* 0x000fe200078ec0ff */
[----:B------:R1:W-:Y:S01]  /*7f00*/  @!P0 STS.128 [R104+UR45+0x300], R108 ;  /* 0x0003006c68008988 */ /* 0x0003e20008000c2d */
[----:B------:R-:W-:Y:S01]  /*7f10*/  F2FP.BF16.F32.PACK_AB R113, R0, R21 ;  /* 0x000000150071723e */ /* 0x000fe200000010ff */
[C---:B------:R-:W-:Y:S01]  /*7f20*/  FFMA R22, R53.reuse, R41, R22 ;  /* 0x0000002935167223 */ /* 0x040fe20000000016 */
[----:B------:R-:W-:Y:S01]  /*7f30*/  LOP3.LUT R41, R74, 0xffff0000, RZ, 0xc0, !PT ;  /* 0xffff00004a297812 */ /* 0x000fe200078ec0ff */
[C---:B------:R-:W-:Y:S01]  /*7f40*/  FMUL R3, R52.reuse, R38 ;  /* 0x0000002634037220 */ /* 0x040fe20000400000 */
[C---:B------:R-:W-:Y:S01]  /*7f50*/  FMUL R20, R52.reuse, R39 ;  /* 0x0000002734147220 */ /* 0x040fe20000400000 */
        /* <DEDUP_REMOVED lines=9> */
[C---:B------:R-:W-:Y:S01]  /*7ff0*/  FFMA R0, R53.reuse, R22, R0 ;  /* 0x0000001635007223 */ /* 0x040fe20000000000 */
[C---:B------:R-:W-:Y:S01]  /*8000*/  FFMA R2, R53.reuse, R23, R2 ;  /* 0x0000001735027223 */ /* 0x040fe20000000002 */
[----:B------:R-:W-:Y:S01]  /*8010*/  F2FP.BF16.F32.PACK_AB R115, R20, R3 ;  /* 0x000000031473723e */ /* 0x000fe200000010ff */
[----:B------:R-:W-:Y:S01]  /*8020*/  FFMA R21, R53, R40, R21 ;  /* 0x0000002835157223 */ /* 0x000fe20000000015 */
[----:B------:R-:W-:Y:S01]  /*8030*/  LOP3.LUT R23, R73, 0xffff0000, RZ, 0xc0, !PT ;  /* 0xffff000049177812 */ /* 0x000fe200078ec0ff */
[----:B------:R-:W-:Y:S01]  /*8040*/  FMUL R3, R52, R7 ;  /* 0x0000000734037220 */ /* 0x000fe20000400000 */
[----:B------:R-:W-:Y:S01]  /*8050*/  SHF.L.U32 R40, R74, 0x10, RZ ;  /* 0x000000104a287819 */ /* 0x000fe200000006ff */
[----:B------:R1:W-:Y:S01]  /*8060*/  @!P0 STS.128 [R103+0x300], R112 ;  /* 0x0003007067008388 */ /* 0x0003e20000000c00 */
[C---:B------:R-:W-:Y:S01]  /*8070*/  FMUL R20, R52.reuse, R8 ;  /* 0x0000000834147220 */ /* 0x040fe20000400000 */
[----:B------:R-:W-:Y:S01]  /*8080*/  FMUL R22, R52, R9 ;  /* 0x0000000934167220 */ /* 0x000fe20000400000 */
[C---:B------:R-:W-:Y:S01]  /*8090*/  FFMA R3, R53.reuse, R23, R3 ;  /* 0x0000001735037223 */ /* 0x040fe20000000003 */
[----:B------:R-:W-:Y:S01]  /*80a0*/  F2FP.BF16.F32.PACK_AB R116, R2, R0 ;  /* 0x000000000274723e */ /* 0x000fe200000010ff */
[----:B------:R-:W-:Y:S01]  /*80b0*/  FFMA R20, R53, R40, R20 ;  /* 0x0000002835147223 */ /* 0x000fe20000000014 */
[C---:B------:R-:W-:Y:S01]  /*80c0*/  SHF.L.U32 R23, R75.reuse, 0x10, RZ ;  /* 0x000000104b177819 */ /* 0x040fe200000006ff */
[C---:B------:R-:W-:Y:S01]  /*80d0*/  FMUL R0, R52.reuse, R10 ;  /* 0x0000000a34007220 */ /* 0x040fe20000400000 */
[----:B------:R-:W-:Y:S01]  /*80e0*/  LOP3.LUT R40, R75, 0xffff0000, RZ, 0xc0, !PT ;  /* 0xffff00004b287812 */ /* 0x000fe200078ec0ff */
[C---:B------:R-:W-:Y:S01]  /*80f0*/  FFMA R22, R53.reuse, R41, R22 ;  /* 0x0000002935167223 */ /* 0x040fe20000000016 */
[C---:B------:R-:W-:Y:S01]  /*8100*/  FMUL R2, R52.reuse, R11 ;  /* 0x0000000b34027220 */ /* 0x040fe20000400000 */
[----:B------:R-:W-:Y:S01]  /*8110*/  FFMA R0, R53, R23, R0 ;  /* 0x0000001735007223 */ /* 0x000fe20000000000 */
[----:B------:R-:W-:Y:S01]  /*8120*/  F2FP.BF16.F32.PACK_AB R117, R3, R21 ;  /* 0x000000150375723e */ /* 0x000fe200000010ff */
[----:B------:R-:W-:Y:S01]  /*8130*/  FMUL R3, R52, R12 ;  /* 0x0000000c34037220 */ /* 0x000fe20000400000 */
[----:B------:R-:W-:Y:S01]  /*8140*/  FFMA R2, R53, R40, R2 ;  /* 0x0000002835027223 */ /* 0x000fe20000000002 */
[----:B------:R-:W-:Y:S01]  /*8150*/  SHF.L.U32 R23, R76, 0x10, RZ ;  /* 0x000000104c177819 */ /* 0x000fe200000006ff */
[----:B------:R-:W-:Y:S01]  /*8160*/  FMUL R21, R52, R14 ;  /* 0x0000000e34157220 */ /* 0x000fe20000400000 */
[----:B------:R-:W-:Y:S01]  /*8170*/  F2FP.BF16.F32.PACK_AB R118, R22, R20 ;  /* 0x000000141676723e */ /* 0x000fe200000010ff */
[----:B------:R-:W-:Y:S01]  /*8180*/  FMUL R20, R52, R13 ;  /* 0x0000000d34147220 */ /* 0x000fe20000400000 */
[----:B------:R-:W-:Y:S01]  /*8190*/  LOP3.LUT R40, R76, 0xffff0000, RZ, 0xc0, !PT ;  /* 0xffff00004c287812 */ /* 0x000fe200078ec0ff */
[C---:B------:R-:W-:Y:S01]  /*81a0*/  FMUL R22, R52.reuse, R15 ;  /* 0x0000000f34167220 */ /* 0x040fe20000400000 */
[----:B------:R-:W-:Y:S01]  /*81b0*/  SHF.L.U32 R41, R77, 0x10, RZ ;  /* 0x000000104d297819 */ /* 0x000fe200000006ff */
[C---:B------:R-:W-:Y:S01]  /*81c0*/  FFMA R3, R53.reuse, R23, R3 ;  /* 0x0000001735037223 */ /* 0x040fe20000000003 */
[C---:B------:R-:W-:Y:S01]  /*81d0*/  FMUL R23, R52.reuse, R16 ;  /* 0x0000001034177220 */ /* 0x040fe20000400000 */
[C---:B------:R-:W-:Y:S01]  /*81e0*/  FFMA R20, R53.reuse, R40, R20 ;  /* 0x0000002835147223 */ /* 0x040fe20000000014 */
[C---:B------:R-:W-:Y:S01]  /*81f0*/  FMUL R40, R52.reuse, R17 ;  /* 0x0000001134287220 */ /* 0x040fe20000400000 */
[C---:B------:R-:W-:Y:S01]  /*8200*/  FFMA R21, R53.reuse, R41, R21 ;  /* 0x0000002935157223 */ /* 0x040fe20000000015 */
[C---:B------:R-:W-:Y:S01]  /*8210*/  FFMA R22, R53.reuse, R42, R22 ;  /* 0x0000002a35167223 */ /* 0x040fe20000000016 */
[C---:B------:R-:W-:Y:S01]  /*8220*/  FMUL R41, R52.reuse, R18 ;  /* 0x0000001234297220 */ /* 0x040fe20000400000 */
[----:B------:R-:W-:Y:S01]  /*8230*/  FMUL R42, R52, R19 ;  /* 0x00000013342a7220 */ /* 0x000fe20000400000 */
[----:B------:R-:W-:Y:S01]  /*8240*/  F2FP.BF16.F32.PACK_AB R119, R2, R0 ;  /* 0x000000000277723e */ /* 0x000fe200000010ff */
[C---:B------:R-:W-:Y:S01]  /*8250*/  FFMA R23, R53.reuse, R54, R23 ;  /* 0x0000003635177223 */ /* 0x040fe20000000017 */
[C---:B------:R-:W-:Y:S01]  /*8260*/  FFMA R40, R53.reuse, R55, R40 ;  /* 0x0000003735287223 */ /* 0x040fe20000000028 */
[C---:B------:R-:W-:Y:S01]  /*8270*/  FFMA R41, R53.reuse, R56, R41 ;  /* 0x0000003835297223 */ /* 0x040fe20000000029 */
[----:B------:R-:W-:Y:S01]  /*8280*/  FFMA R42, R53, R57, R42 ;  /* 0x00000039352a7223 */ /* 0x000fe2000000002a */
[----:B------:R1:W-:Y:S01]  /*8290*/  @!P0 STS.128 [R104+UR45+0xb00], R116 ;  /* 0x000b007468008988 */ /* 0x0003e20008000c2d */
[----:B------:R-:W-:Y:S02]  /*82a0*/  F2FP.BF16.F32.PACK_AB R21, R22, R21 ;  /* 0x000000151615723e */ /* 0x000fe400000010ff */
[----:B------:R-:W-:Y:S02]  /*82b0*/  F2FP.BF16.F32.PACK_AB R22, R40, R23 ;  /* 0x000000172816723e */ /* 0x000fe400000010ff */
[----:B------:R-:W-:Y:S02]  /*82c0*/  F2FP.BF16.F32.PACK_AB R20, R20, R3 ;  /* 0x000000031414723e */ /* 0x000fe400000010ff */
[----:B------:R-:W-:Y:S05]  /*82d0*/  F2FP.BF16.F32.PACK_AB R23, R42, R41 ;  /* 0x000000292a17723e */ /* 0x000fea00000010ff */
[----:B------:R1:W-:Y:S01]  /*82e0*/  @!P0 STS.128 [R103+0xb00], R20 ;  /* 0x000b001467008388 */ /* 0x0003e20000000c00 */
[----:B------:R-:W-:Y:S01]  /*82f0*/  @!PT LDS RZ, [RZ] ;  /* 0x00000000fffff984 */ /* 0x000fe20000000800 */
[----:B------:R-:W-:Y:S01]  /*8300*/  @!PT LDS RZ, [RZ] ;  /* 0x00000000fffff984 */ /* 0x000fe20000000800 */
[----:B------:R-:W-:Y:S01]  /*8310*/  @!PT LDS RZ, [RZ] ;  /* 0x00000000fffff984 */ /* 0x000fe20000000800 */
[----:B------:R-:W-:Y:S01]  /*8320*/  @!PT LDS RZ, [RZ] ;  /* 0x00000000fffff984 */ /* 0x000fe20000000800 */
[----:B------:R3:W-:Y:S07]  /*8330*/  MEMBAR.ALL.CTA ;  /* 0x0000000000007992 */ /* 0x0007ee0000008000 */
[----:B---3--:R-:W3:Y:S01]  /*8340*/  FENCE.VIEW.ASYNC.S ;  /* 0x00000000000073c6 */ /* 0x008ee20000000000 */
[----:B------:R-:W-:Y:S05]  /*8350*/  WARPSYNC.ALL ;  /* 0x0000000000007948 */ /* 0x000fea0003800000 */
[----:B------:R-:W-:Y:S01]  /*8360*/  BSSY.RECONVERGENT B0, `(.L_x_133) ;  /* 0x0000011000007945 */ /* 0x000fe20003800200 */
[----:B---3--:R-:W-:Y:S06]  /*8370*/  BAR.SYNC.DEFER_BLOCKING 0x1, 0x80 ;  /* 0x0042000000007b1d */ /* 0x008fec0000010000 */
[----:B------:R-:W-:Y:S05]  /*8380*/  @P1 BRA `(.L_x_134) ;  /* 0x0000000000381947 */ /* 0x000fea0003800000 */
[----:B------:R-:W-:Y:S02]  /*8390*/  UIADD3 UR4, UPT, UPT, UR45, 0x300, URZ ;  /* 0x000003002d047890 */ /* 0x000fe4000fffe0ff */
[----:B------:R-:W-:Y:S01]  /*83a0*/  UIADD3 UR8, UP0, UPT, UR58, 0xa80, URZ ;  /* 0x00000a803a087890 */ /* 0x000fe2000ff1e0ff */
[----:B------:R-:W-:Y:S01]  /*83b0*/  UMOV UR43, UR44 ;  /* 0x0000002c002b7c82 */ /* 0x000fe20008000000 */
[----:B------:R-:W-:Y:S02]  /*83c0*/  UIADD3 UR5, UPT, UPT, UR41, 0x40, URZ ;  /* 0x0000004029057890 */ /* 0x000fe4000fffe0ff */
[----:B------:R-:W-:Y:S01]  /*83d0*/  MOV R88, UR4 ;  /* 0x0000000400587c02 */ /* 0x000fe20008000f00 */
[----:B------:R-:W-:Y:S02]  /*83e0*/  UIADD3.X UR9, UPT, UPT, URZ, UR59, URZ, UP0, !UPT ;  /* 0x0000003bff097290 */ /* 0x000fe400087fe4ff */
[----:B------:R-:W-:Y:S01]  /*83f0*/  UIADD3 UR4, UPT, UPT, UR45, 0xb00, URZ ;  /* 0x00000b002d047890 */ /* 0x000fe2000fffe0ff */
[----:B------:R-:W-:Y:S01]  /*8400*/  R2UR UR40, R88 ;  /* 0x00000000582872ca */ /* 0x000fe200000e0000 */
[----:B------:R-:W-:Y:S01]  /*8410*/  UMOV UR6, UR42 ;  /* 0x0000002a00067c82 */ /* 0x000fe20008000000 */
[----:B------:R-:W-:Y:S11]  /*8420*/  UMOV UR7, UR44 ;  /* 0x0000002c00077c82 */ /* 0x000ff60008000000 */
[----:B------:R3:W-:Y:S01]  /*8430*/  UTMASTG.3D [UR40], [UR8] ;  /* 0x00000028080073b5 */ /* 0x0007e20008010000 */
[----:B------:R3:W-:Y:S01]  /*8440*/  UTMASTG.3D [UR4], [UR8] ;  /* 0x00000004080073b5 */ /* 0x0007e20008010000 */
[----:B------:R0:W-:Y:S01]  /*8450*/  UTMACMDFLUSH ;  /* 0x00000000000079b7 */ /* 0x0001e20000000000 */
[----:B---3--:R-:W-:Y:S04]  /*8460*/  DEPBAR.LE SB0, 0x1 ;  /* 0x000080400000791a */ /* 0x008fe80000000000 */
.L_x_134:
[----:B------:R-:W-:Y:S05]  /*8470*/  BSYNC.RECONVERGENT B0 ;  /* 0x0000000000007941 */ /* 0x000fea0003800200 */
.L_x_133:
[----:B------:R-:W-:Y:S01]  /*8480*/  BAR.SYNC.DEFER_BLOCKING 0x1, 0x80 ;  /* 0x0042000000007b1d */ /* 0x000fe20000010000 */
[----:B------:R-:W-:Y:S01]  /*8490*/  ISETP.NE.AND P1, PT, R105, RZ, PT ;  /* 0x000000ff6900720c */ /* 0x000fe20003f25270 */
[----:B------:R-:W-:Y:S01]  /*84a0*/  UISETP.NE.AND UP0, UPT, UR56, URZ, UPT ;  /* 0x000000ff3800728c */ /* 0x000fe2000bf05270 */
[----:B------:R-:W-:Y:S11]  /*84b0*/  LEA R2, R68, UR45, 0x3 ;  /* 0x0000002d44027c11 */ /* 0x000ff6000f8e18ff */
[----:B------:R-:W-:Y:S01]  /*84c0*/  @P1 SHF.L.U32 R3, RZ, 0x1f, RZ ;  /* 0x0000001fff031819 */ /* 0x000fe200000006ff */
[----:B------:R-:W-:Y:S06]  /*84d0*/  BRA.U !UP0, `(.L_x_135) ;  /* 0x0000000108247547 */ /* 0x000fec000b800000 */
[----:B-1----:R-:W-:Y:S01]  /*84e0*/  IMAD.U32 R20, RZ, RZ, UR57 ;  /* 0x00000039ff147e24 */ /* 0x002fe2000f8e00ff */
[----:B------:R-:W-:Y:S01]  /*84f0*/  MOV R0, UR37 ;  /* 0x0000002500007c02 */ /* 0x000fe20008000f00 */
[----:B------:R-:W-:Y:S03]  /*8500*/  UIADD3 UR57, UPT, UPT, UR57, 0x1, URZ ;  /* 0x0000000139397890 */ /* 0x000fe6000fffe0ff */
[----:B------:R-:W-:Y:S01]  /*8510*/  @P1 LEA R20, R20, UR45, 0x3 ;  /* 0x0000002d14141c11 */ /* 0x000fe2000f8e18ff */
[----:B------:R-:W-:Y:S04]  /*8520*/  UISETP.NE.AND UP0, UPT, UR57, 0x4, UPT ;  /* 0x000000043900788c */ /* 0x000fe8000bf05270 */
[----:B------:R-:W-:Y:S01]  /*8530*/  @P1 VIADD R20, R20, 0x190 ;  /* 0x0000019014141836 */ /* 0x000fe20000000000 */
[----:B------:R-:W-:Y:S04]  /*8540*/  USEL UR57, UR57, URZ, UP0 ;  /* 0x000000ff39397287 */ /* 0x000fe80008000000 */
[----:B------:R-:W-:Y:S04]  /*8550*/  @P1 PRMT R0, R0, 0x654, R20 ;  /* 0x0000065400001816 */ /* 0x000fe80000000014 */
[----:B------:R3:W-:Y:S04]  /*8560*/  @P1 SYNCS.ARRIVE.TRANS64.RED.A1T0 RZ, [R0+URZ], RZ ;  /* 0x000000ff00ff19a7 */ /* 0x0007e800081004ff */
.L_x_135:
[----:B------:R-:W4:Y:S01]  /*8570*/  @P1 SYNCS.PHASECHK.TRANS64.TRYWAIT P0, [R2+URZ+0x170], R3 ;  /* 0x00017003020015a7 */ /* 0x000f2200080011ff */
[----:B------:R-:W-:Y:S01]  /*8580*/  BSSY B1, `(.L_x_136) ;  /* 0x0000014000017945 */ /* 0x000fe20003800000 */
[----:B----4-:R-:W-:Y:S03]  /*8590*/  @P1 SEL R70, RZ, 0x1, !P0 ;  /* 0x00000001ff461807 */ /* 0x010fe60004000000 */
[----:B------:R-:W-:Y:S05]  /*85a0*/  @!P1 BRA `(.L_x_137) ;  /* 0x0000000000449947 */ /* 0x000fea0003800000 */
[----:B------:R-:W-:Y:S01]  /*85b0*/  ISETP.NE.AND P1, PT, R71, RZ, PT ;  /* 0x000000ff4700720c */ /* 0x000fe20003f25270 */
[----:B------:R-:W-:Y:S01]  /*85c0*/  BSSY B0, `(.L_x_138) ;  /* 0x0000009000007945 */ /* 0x000fe20003800000 */
[----:B------:R-:W-:Y:S11]  /*85d0*/  ISETP.NE.AND P0, PT, R70, RZ, PT ;  /* 0x000000ff4600720c */ /* 0x000ff60003f05270 */
[----:B-1----:R-:W-:Y:S05]  /*85e0*/  @P1 IMAD R20, R68, 0x1000, R104 ;  /* 0x0000100044141824 */ /* 0x002fea00078e0268 */
[----:B------:R-:W-:Y:S05]  /*85f0*/  @P1 IADD3 R3, PT, PT, R20, UR45, RZ ;  /* 0x0000002d14031c10 */ /* 0x000fea000fffe0ff */
[----:B------:R-:W-:Y:S01]  /*8600*/  @P1 IMAD.IADD R3, R69, 0x1, R3 ;  /* 0x0000000145031824 */ /* 0x000fe200078e0203 */
[----:B------:R-:W-:Y:S06]  /*8610*/  @P0 BRA `(.L_x_139) ;  /* 0x00000000000c0947 */ /* 0x000fec0003800000 */
[----:B---3--:R-:W-:Y:S04]  /*8620*/  SHF.L.U32 R0, RZ, 0x1f, RZ ;  /* 0x0000001fff007819 */ /* 0x008fe800000006ff */
[----:B------:R-:W1:Y:S02]  /*8630*/  SYNCS.PHASECHK.TRANS64.TRYWAIT P0, [R2+URZ+0x170], R0 ;  /* 0x00017000020075a7 */ /* 0x000e6400080011ff */
[----:B-1----:R-:W-:Y:S05]  /*8640*/  @!P0 BRA `(.L_x_140) ;  /* 0x0000007800c08947 */ /* 0x002fea0003800000 */
.L_x_139:
[----:B------:R-:W-:Y:S05]  /*8650*/  BSYNC B0 ;  /* 0x0000000000007941 */ /* 0x000fea0003800000 */
.L_x_138:
[----:B------:R-:W-:Y:S02]  /*8660*/  ISETP.NE.AND P0, PT, R71, RZ, PT ;  /* 0x000000ff4700720c */ /* 0x000fe40003f05270 */
[----:B------:R-:W-:Y:S11]  /*8670*/  IADD3 R68, PT, PT, R68, 0x1, RZ ;  /* 0x0000000144447810 */ /* 0x000ff60007ffe0ff */
[----:B------:R4:W1:Y:S04]  /*8680*/  @P0 LDS.128 R60, [R20+UR45+0x300] ;  /* 0x0003002d143c0984 */ /* 0x0008680008000c00 */
[----:B------:R4:W1:Y:S04]  /*8690*/  @P0 LDS.128 R72, [R20+UR45+0xb00] ;  /* 0x000b002d14480984 */ /* 0x0008680008000c00 */
[----:B------:R4:W1:Y:S04]  /*86a0*/  @P0 LDS.128 R64, [R3+0x300] ;  /* 0x0003000003400984 */ /* 0x0008680000000c00 */
[----:B------:R4:W1:Y:S02]  /*86b0*/  @P0 LDS.128 R76, [R3+0xb00] ;  /* 0x000b0000034c0984 */ /* 0x0008640000000c00 */
.L_x_137:
[----:B------:R-:W-:Y:S05]  /*86c0*/  BSYNC B1 ;  /* 0x0000000000017941 */ /* 0x000fea0003800000 */
.L_x_136:
[----:B----4-:R-:W-:Y:S05]  /*86d0*/  VIADD R3, R59, 0x400000 ;  /* 0x004000003b037836 */ /* 0x010fea0000000000 */
[----:B-1-3--:R-:W-:Y:S04]  /*86e0*/  SHF.R.U32.HI R0, RZ, 0x15, R3 ;  /* 0x00000015ff007819 */ /* 0x00afe80000011603 */
[----:B------:R-:W-:Y:S04]  /*86f0*/  LOP3.LUT R22, R0, 0x3, RZ, 0xc0, !PT ;  /* 0x0000000300167812 */ /* 0x000fe800078ec0ff */
[----:B------:R-:W-:Y:S11]  /*8700*/  ISETP.NE.AND P0, PT, R98, R22, PT ;  /* 0x000000166200720c */ /* 0x000ff60003f05270 */
[----:B------:R-:W-:Y:S02]  /*8710*/  @!UPT UIADD3 URZ, UPT, UPT, URZ, URZ, URZ ;  /* 0x000000fffffff290 */ /* 0x000fe4000fffe0ff */
[----:B------:R-:W-:Y:S05]  /*8720*/  @P0 BRA `(.L_x_141) ;  /* 0x0000000000bc0947 */ /* 0x000fea0003800000 */
[----:B------:R-:W-:Y:S02]  /*8730*/  LOP3.LUT P0, RZ, R0, 0x3, R99, 0x48, !PT ;  /* 0x0000000300ff7812 */ /* 0x000fe40007804863 */
[----:B------:R-:W-:Y:S11]  /*8740*/  MOV R2, R3 ;  /* 0x0000000300027202 */ /* 0x000ff60000000f00 */
[----:B------:R-:W-:Y:S05]  /*8750*/  @!P0 BRA `(.L_x_142) ;  /* 0x0000000000408947 */ /* 0x000fea0003800000 */
[----:B------:R-:W1:Y:S01]  /*8760*/  LDCU.64 UR8, c[0x4][0x70] ;  /* 0x01000e00ff0877ac */ /* 0x000e620008000a00 */
[----:B------:R-:W-:Y:S01]  /*8770*/  MOV R15, 0x0 ;  /* 0x00000000000f7802 */ /* 0x000fe20000000f00 */
[----:B------:R-:W-:Y:S02]  /*8780*/  HFMA2 R12, -RZ, RZ, 0, 5.9604644775390625e-08 ;  /* 0x00000001ff0c7431 */ /* 0x000fe400000001ff */
[----:B------:R-:W-:Y:S02]  /*8790*/  IMAD.MOV.U32 R8, RZ, RZ, 0x192 ;  /* 0x00000192ff087424 */ /* 0x000fe400078e00ff */
[----:B------:R-:W-:Y:S01]  /*87a0*/  IMAD.MOV.U32 R13, RZ, RZ, RZ ;  /* 0x000000ffff0d7224 */ /* 0x000fe200078e00ff */
[----:B------:R-:W3:Y:S01]  /*87b0*/  LDCU.64 UR6, c[0x4][0x78] ;  /* 0x01000f00ff0677ac */ /* 0x000ee20008000a00 */
[----:B------:R-:W4:Y:S01]  /*87c0*/  LDC.64 R14, c[0x4][R15] ;  /* 0x010000000f0e7b82 */ /* 0x000f220000000a00 */
[----:B------:R-:W5:Y:S01]  /*87d0*/  LDCU.64 UR4, c[0x4][0x10] ;  /* 0x01000200ff0477ac */ /* 0x000f620008000a00 */
[----:B-1----:R-:W-:Y:S01]  /*87e0*/  MOV R5, UR9 ;  /* 0x0000000900057c02 */ /* 0x002fe20008000f00 */
[----:B------:R-:W-:Y:S01]  /*87f0*/  IMAD.U32 R4, RZ, RZ, UR8 ;  /* 0x00000008ff047e24 */ /* 0x000fe2000f8e00ff */
[----:B---3--:R-:W-:Y:S01]  /*8800*/  MOV R7, UR7 ;  /* 0x0000000700077c02 */ /* 0x008fe20008000f00 */
[----:B------:R-:W-:Y:S01]  /*8810*/  IMAD.U32 R6, RZ, RZ, UR6 ;  /* 0x00000006ff067e24 */ /* 0x000fe2000f8e00ff */
[----:B-----5:R-:W-:Y:S01]  /*8820*/  MOV R11, UR5 ;  /* 0x00000005000b7c02 */ /* 0x020fe20008000f00 */
[----:B------:R-:W-:Y:S02]  /*8830*/  IMAD.U32 R10, RZ, RZ, UR4 ;  /* 0x00000004ff0a7e24 */ /* 0x000fe4000f8e00ff */
[----:B------:R-:W-:Y:S07]  /*8840*/  LEPC R20, `(.L_x_142) ;  /* 0x000000001014794e */ /* 0x000fee0000000000 */
[----:B--2-4-:R-:W-:Y:S05]  /*8850*/  CALL.ABS.NOINC R14 ;  /* 0x000000000e007343 */ /* 0x014fea0003c00000 */
.L_x_142:
        /* <DEDUP_REMOVED lines=23> */
.L_x_143:
[----:B------:R-:W-:Y:S05]  /*89d0*/  WARPSYNC.ALL ;  /* 0x0000000000007948 */ /* 0x000fea0003800000 */
[----:B------:R-:W-:Y:S11]  /*89e0*/  R2UR UR4, R2 ;  /* 0x00000000020472ca */ /* 0x000ff600000e0000 */
[----:B------:R-:W-:Y:S02]  /*89f0*/  @!UPT UIADD3 URZ, UPT, UPT, URZ, URZ, URZ ;  /* 0x000000fffffff290 */ /* 0x000fe4000fffe0ff */
[----:B------:R-:W1:Y:S02]  /*8a00*/  LDTM.x16 R4, tmem[UR4+0x40] ;  /* 0x00004004000479ee */ /* 0x000e640008240000 */
[----:B-1----:R-:W-:Y:S01]  /*8a10*/  NOP ;  /* 0x0000000000007918 */ /* 0x002fe20000000000 */
.L_x_141:
[----:B------:R-:W-:Y:S01]  /*8a20*/  ISETP.NE.AND P2, PT, R105, RZ, PT ;  /* 0x000000ff6900720c */ /* 0x000fe20003f45270 */
[----:B------:R-:W-:Y:S01]  /*8a30*/  FMUL R0, R52, R24 ;  /* 0x0000001834007220 */ /* 0x000fe20000400000 */
[----:B------:R-:W-:Y:S01]  /*8a40*/  SHF.L.U32 R3, R60, 0x10, RZ ;  /* 0x000000103c037819 */ /* 0x000fe200000006ff */
[----:B------:R-:W-:Y:S01]  /*8a50*/  FMUL R2, R52, R25 ;  /* 0x0000001934027220 */ /* 0x000fe20000400000 */
[----:B------:R-:W-:Y:S02]  /*8a60*/  LOP3.LUT R20, R60, 0xffff0000, RZ, 0xc0, !PT ;  /* 0xffff00003c147812 */ /* 0x000fe400078ec0ff */
[----:B------:R-:W-:Y:S01]  /*8a70*/  SHF.L.U32 R21, R61, 0x10, RZ ;  /* 0x000000103d157819 */ /* 0x000fe200000006ff */
[C---:B------:R-:W-:Y:S01]  /*8a80*/  FFMA R0, R53.reuse, R3, R0 ;  /* 0x0000000335007223 */ /* 0x040fe20000000000 */
[----:B------:R-:W-:Y:S01]  /*8a90*/  ISETP.NE.AND P1, PT, R98, R22, PT ;  /* 0x000000166200720c */ /* 0x000fe20003f25270 */
[C---:B------:R-:W-:Y:S01]  /*8aa0*/  FFMA R2, R53.reuse, R20, R2 ;  /* 0x0000001435027223 */ /* 0x040fe20000000002 */
[----:B------:R-:W-:Y:S01]  /*8ab0*/  MOV R20, UR57 ;  /* 0x0000003900147c02 */ /* 0x000fe20008000f00 */
[----:B------:R-:W-:Y:S01]  /*8ac0*/  FMUL R3, R52, R26 ;  /* 0x0000001a34037220 */ /* 0x000fe20000400000 */
[----:B------:R-:W-:Y:S02]  /*8ad0*/  SHF.L.U32 R22, R62, 0x10, RZ ;  /* 0x000000103e167819 */ /* 0x000fe400000006ff */
[----:B------:R-:W-:Y:S01]  /*8ae0*/  @P2 LEA R20, R20, UR45, 0x3 ;  /* 0x0000002d14142c11 */ /* 0x000fe2000f8e18ff */
[----:B------:R-:W-:Y:S01]  /*8af0*/  FFMA R3, R53, R21, R3 ;  /* 0x0000001535037223 */ /* 0x000fe20000000003 */
[----:B------:R-:W-:Y:S01]  /*8b00*/  F2FP.BF16.F32.PACK_AB R108, R2, R0 ;  /* 0x00000000026c723e */ /* 0x000fe200000010ff */
[C---:B------:R-:W-:Y:S01]  /*8b10*/  FMUL R0, R52.reuse, R27 ;  /* 0x0000001b34007220 */ /* 0x040fe20000400000 */
[----:B------:R-:W-:Y:S01]  /*8b20*/  LOP3.LUT R21, R61, 0xffff0000, RZ, 0xc0, !PT ;  /* 0xffff00003d157812 */ /* 0x000fe200078ec0ff */
[----:B------:R-:W-:Y:S01]  /*8b30*/  FMUL R2, R52, R28 ;  /* 0x0000001c34027220 */ /* 0x000fe20000400000 */
[----:B------:R-:W-:Y:S01]  /*8b40*/  @P2 IADD3 R40, PT, PT, R20, 0x190, RZ ;  /* 0x0000019014282810 */ /* 0x000fe20007ffe0ff */
[----:B------:R-:W-:Y:S01]  /*8b50*/  FMUL R20, R52, R29 ;  /* 0x0000001d34147220 */ /* 0x000fe20000400000 */
[----:B------:R-:W-:Y:S01]  /*8b60*/  LOP3.LUT R23, R62, 0xffff0000, RZ, 0xc0, !PT ;  /* 0xffff00003e177812 */ /* 0x000fe200078ec0ff */
[C---:B------:R-:W-:Y:S01]  /*8b70*/  FFMA R0, R53.reuse, R21, R0 ;  /* 0x0000001535007223 */ /* 0x040fe20000000000 */
[----:B------:R-:W-:Y:S01]  /*8b80*/  MOV R106, UR37 ;  /* 0x00000025006a7c02 */ /* 0x000fe20008000f00 */
[C---:B------:R-:W-:Y:S01]  /*8b90*/  FFMA R2, R53.reuse, R22, R2 ;  /* 0x0000001635027223 */ /* 0x040fe20000000002 */
[----:B------:R-:W-:Y:S01]  /*8ba0*/  LOP3.LUT R41, R66, 0xffff0000, RZ, 0xc0, !PT ;  /* 0xffff000042297812 */ /* 0x000fe200078ec0ff */
[----:B------:R-:W-:Y:S01]  /*8bb0*/  FFMA R20, R53, R23, R20 ;  /* 0x0000001735147223 */ /* 0x000fe20000000014 */
[----:B------:R-:W-:Y:S01]  /*8bc0*/  @P2 PRMT R106, R106, 0x654, R40 ;  /* 0x000006546a6a2816 */ /* 0x000fe20000000028 */
[C---:B------:R-:W-:Y:S01]  /*8bd0*/  FMUL R21, R52.reuse, R30 ;  /* 0x0000001e34157220 */ /* 0x040fe20000400000 */
[C---:B------:R-:W-:Y:S01]  /*8be0*/  SHF.L.U32 R23, R63.reuse, 0x10, RZ ;  /* 0x000000103f177819 */ /* 0x040fe200000006ff */
[----:B------:R-:W-:Y:S01]  /*8bf0*/  FMUL R22, R52, R31 ;  /* 0x0000001f34167220 */ /* 0x000fe20000400000 */
[----:B------:R-:W-:Y:S02]  /*8c00*/  LOP3.LUT R40, R63, 0xffff0000, RZ, 0xc0, !PT ;  /* 0xffff00003f287812 */ /* 0x000fe400078ec0ff */
[----:B------:R-:W-:Y:S01]  /*8c10*/  F2FP.BF16.F32.PACK_AB R110, R20, R2 ;  /* 0x00000002146e723e */ /* 0x000fe200000010ff */
[C---:B------:R-:W-:Y:S01]  /*8c20*/  FFMA R21, R53.reuse, R23, R21 ;  /* 0x0000001735157223 */ /* 0x040fe20000000015 */
[----:B------:R-:W-:Y:S01]  /*8c30*/  F2FP.BF16.F32.PACK_AB R109, R0, R3 ;  /* 0x00000003006d723e */ /* 0x000fe200000010ff */
[----:B------:R-:W-:Y:S01]  /*8c40*/  FFMA R22, R53, R40, R22 ;  /* 0x0000002835167223 */ /* 0x000fe20000000016 */
[----:B------:R-:W-:Y:S01]  /*8c50*/  SHF.L.U32 R20, R64, 0x10, RZ ;  /* 0x0000001040147819 */ /* 0x000fe200000006ff */
[----:B------:R-:W-:Y:S01]  /*8c60*/  FMUL R0, R52, R32 ;  /* 0x0000002034007220 */ /* 0x000fe20000400000 */
[----:B------:R-:W-:Y:S01]  /*8c70*/  LOP3.LUT R23, R64, 0xffff0000, RZ, 0xc0, !PT ;  /* 0xffff000040177812 */ /* 0x000fe200078ec0ff */
[C---:B------:R-:W-:Y:S01]  /*8c80*/  FMUL R2, R52.reuse, R33 ;  /* 0x0000002134027220 */ /* 0x040fe20000400000 */
[----:B------:R-:W-:Y:S01]  /*8c90*/  SHF.L.U32 R40, R65, 0x10, RZ ;  /* 0x0000001041287819 */ /* 0x000fe200000006ff */
[----:B------:R-:W-:Y:S01]  /*8ca0*/  FMUL R3, R52, R34 ;  /* 0x0000002234037220 */ /* 0x000fe20000400000 */
[----:B------:R-:W-:Y:S01]  /*8cb0*/  F2FP.BF16.F32.PACK_AB R111, R22, R21 ;  /* 0x00000015166f723e */ /* 0x000fe200000010ff */
[----:B------:R-:W-:Y:S01]  /*8cc0*/  FFMA R0, R53, R20, R0 ;  /* 0x0000001435007223 */ /* 0x000fe20000000000 */
[----:B------:R-:W-:Y:S01]  /*8cd0*/  LOP3.LUT R42, R77, 0xffff0000, RZ, 0xc0, !PT ;  /* 0xffff00004d2a7812 */ /* 0x000fe200078ec0ff */
[----:B------:R-:W-:Y:S01]  /*8ce0*/  FFMA R2, R53, R23, R2 ;  /* 0x0000001735027223 */ /* 0x000fe20000000002 */
[----:B------:R-:W-:Y:S01]  /*8cf0*/  LOP3.LUT R23, R65, 0xffff0000, RZ, 0xc0, !PT ;  /* 0xffff000041177812 */ /* 0x000fe200078ec0ff */
[C---:B------:R-:W-:Y:S01]  /*8d00*/  FFMA R3, R53.reuse, R40, R3 ;  /* 0x0000002835037223 */ /* 0x040fe20000000003 */
[----:B------:R-:W-:Y:S01]  /*8d10*/  SHF.L.U32 R40, R66, 0x10, RZ ;  /* 0x0000001042287819 */ /* 0x000fe200000006ff */
[----:B------:R-:W-:Y:S01]  /*8d20*/  FMUL R20, R52, R35 ;  /* 0x0000002334147220 */ /* 0x000fe20000400000 */
[----:B------:R-:W-:Y:S01]  /*8d30*/  F2FP.BF16.F32.PACK_AB R112, R2, R0 ;  /* 0x000000000270723e */ /* 0x000fe200000010ff */
[----:B------:R-:W-:Y:S01]  /*8d40*/  FMUL R21, R52, R36 ;  /* 0x0000002434157220 */ /* 0x000fe20000400000 */
[----:B------:R-:W-:Y:S01]  /*8d50*/  SHF.L.U32 R54, R78, 0x10, RZ ;  /* 0x000000104e367819 */ /* 0x000fe200000006ff */
[----:B------:R-:W-:Y:S01]  /*8d60*/  FMUL R22, R52, R37 ;  /* 0x0000002534167220 */ /* 0x000fe20000400000 */
[----:B------:R-:W-:Y:S01]  /*8d70*/  LOP3.LUT R55, R78, 0xffff0000, RZ, 0xc0, !PT ;  /* 0xffff00004e377812 */ /* 0x000fe200078ec0ff */
[----:B------:R-:W-:Y:S01]  /*8d80*/  FFMA R20, R53, R23, R20 ;  /* 0x0000001735147223 */ /* 0x000fe20000000014 */
[----:B------:R-:W-:Y:S01]  /*8d90*/  SHF.L.U32 R23, R67, 0x10, RZ ;  /* 0x0000001043177819 */ /* 0x000fe200000006ff */
[----:B------:R-:W-:Y:S01]  /*8da0*/  FFMA R21, R53, R40, R21 ;  /* 0x0000002835157223 */ /* 0x000fe20000000015 */
[----:B------:R-:W-:Y:S01]  /*8db0*/  LOP3.LUT R40, R67, 0xffff0000, RZ, 0xc0, !PT ;  /* 0xffff000043287812 */ /* 0x000fe200078ec0ff */
[C---:B------:R-:W-:Y:S01]  /*8dc0*/  FFMA R22, R53.reuse, R41, R22 ;  /* 0x0000002935167223 */ /* 0x040fe20000000016 */
[----:B------:R-:W-:Y:S01]  /*8dd0*/  F2FP.BF16.F32.PACK_AB R113, R20, R3 ;  /* 0x000000031471723e */ /* 0x000fe200000010ff */
[----:B------:R-:W-:Y:S01]  /*8de0*/  FMUL R0, R52, R38 ;  /* 0x0000002634007220 */ /* 0x000fe20000400000 */
[----:B------:R-:W-:Y:S01]  /*8df0*/  LOP3.LUT R41, R74, 0xffff0000, RZ, 0xc0, !PT ;  /* 0xffff00004a297812 */ /* 0x000fe200078ec0ff */
[----:B------:R-:W-:Y:S01]  /*8e00*/  FMUL R2, R52, R39 ;  /* 0x0000002734027220 */ /* 0x000fe20000400000 */
[----:B------:R-:W-:Y:S01]  /*8e10*/  F2FP.BF16.F32.PACK_AB R114, R22, R21 ;  /* 0x000000151672723e */ /* 0x000fe200000010ff */
[----:B------:R1:W-:Y:S01]  /*8e20*/  @!P1 STS.128 [R104+UR45+0x1300], R108 ;  /* 0x0013006c68009988 */ /* 0x0003e20008000c2d */
[C---:B------:R-:W-:Y:S01]  /*8e30*/  SHF.L.U32 R22, R72.reuse, 0x10, RZ ;  /* 0x0000001048167819 */ /* 0x040fe200000006ff */
[C---:B------:R-:W-:Y:S01]  /*8e40*/  FFMA R0, R53.reuse, R23, R0 ;  /* 0x0000001735007223 */ /* 0x040fe20000000000 */
[----:B------:R-:W-:Y:S01]  /*8e50*/  LOP3.LUT R23, R72, 0xffff0000, RZ, 0xc0, !PT ;  /* 0xffff000048177812 */ /* 0x000fe200078ec0ff */
[----:B------:R-:W-:Y:S01]  /*8e60*/  FFMA R2, R53, R40, R2 ;  /* 0x0000002835027223 */ /* 0x000fe20000000002 */
[----:B------:R-:W-:Y:S01]  /*8e70*/  SHF.L.U32 R40, R73, 0x10, RZ ;  /* 0x0000001049287819 */ /* 0x000fe200000006ff */
[C---:B------:R-:W-:Y:S01]  /*8e80*/  FMUL R3, R52.reuse, R4 ;  /* 0x0000000434037220 */ /* 0x040fe20000400000 */
[C---:B------:R-:W-:Y:S01]  /*8e90*/  SHF.L.U32 R56, R79.reuse, 0x10, RZ ;  /* 0x000000104f387819 */ /* 0x040fe200000006ff */
[----:B------:R-:W-:Y:S01]  /*8ea0*/  FMUL R20, R52, R5 ;  /* 0x0000000534147220 */ /* 0x000fe20000400000 */
[----:B------:R-:W-:Y:S01]  /*8eb0*/  F2FP.BF16.F32.PACK_AB R115, R2, R0 ;  /* 0x000000000273723e */ /* 0x000fe200000010ff */
[----:B------:R-:W-:Y:S01]  /*8ec0*/  FMUL R21, R52, R6 ;  /* 0x0000000634157220 */ /* 0x000fe20000400000 */
[----:B------:R-:W-:Y:S01]  /*8ed0*/  LOP3.LUT R57, R79, 0xffff0000, RZ, 0xc0, !PT ;  /* 0xffff00004f397812 */ /* 0x000fe200078ec0ff */
[C---:B------:R-:W-:Y:S01]  /*8ee0*/  FFMA R3, R53.reuse, R22, R3 ;  /* 0x0000001635037223 */ /* 0x040fe20000000003 */
[----:B------:R-:W-:Y:S01]  /*8ef0*/  FFMA R20, R53, R23, R20 ;  /* 0x0000001735147223 */ /* 0x000fe20000000014 */
[----:B------:R1:W-:Y:S01]  /*8f00*/  @!P1 STS.128 [R103+0x1300], R112 ;  /* 0x0013007067009388 */ /* 0x0003e20000000c00 */
[----:B------:R-:W-:Y:S01]  /*8f10*/  LOP3.LUT R23, R73, 0xffff0000, RZ, 0xc0, !PT ;  /* 0xffff000049177812 */ /* 0x000fe200078ec0ff */
[C---:B------:R-:W-:Y:S01]  /*8f20*/  FFMA R21, R53.reuse, R40, R21 ;  /* 0x0000002835157223 */ /* 0x040fe20000000015 */
[----:B------:R-:W-:Y:S01]  /*8f30*/  SHF.L.U32 R40, R74, 0x10, RZ ;  /* 0x000000104a287819 */ /* 0x000fe200000006ff */
[----:B------:R-:W-:Y:S01]  /*8f40*/  FMUL R0, R52, R7 ;  /* 0x0000000734007220 */ /* 0x000fe20000400000 */
[----:B------:R-:W-:Y:S01]  /*8f50*/  F2FP.BF16.F32.PACK_AB R116, R20, R3 ;  /* 0x000000031474723e */ /* 0x000fe200000010ff */
[----:B------:R-:W-:Y:S01]  /*8f60*/  FMUL R2, R52, R8 ;  /* 0x0000000834027220 */ /* 0x000fe20000400000 */
[----:B------:R-:W-:Y:S01]  /*8f70*/  ISETP.NE.AND P0, PT, R98, RZ, PT ;  /* 0x000000ff6200720c */ /* 0x000fe20003f05270 */
[C---:B------:R-:W-:Y:S01]  /*8f80*/  FMUL R22, R52.reuse, R9 ;  /* 0x0000000934167220 */ /* 0x040fe20000400000 */
[C---:B------:R-:W-:Y:S01]  /*8f90*/  FFMA R0, R53.reuse, R23, R0 ;  /* 0x0000001735007223 */ /* 0x040fe20000000000 */
[----:B------:R-:W-:Y:S01]  /*8fa0*/  FFMA R2, R53, R40, R2 ;  /* 0x0000002835027223 */ /* 0x000fe20000000002 */
[C---:B------:R-:W-:Y:S01]  /*8fb0*/  SHF.L.U32 R23, R75.reuse, 0x10, RZ ;  /* 0x000000104b177819 */ /* 0x040fe200000006ff */
[C---:B------:R-:W-:Y:S01]  /*8fc0*/  FMUL R3, R52.reuse, R10 ;  /* 0x0000000a34037220 */ /* 0x040fe20000400000 */
[----:B------:R-:W-:Y:S01]  /*8fd0*/  LOP3.LUT R40, R75, 0xffff0000, RZ, 0xc0, !PT ;  /* 0xffff00004b287812 */ /* 0x000fe200078ec0ff */
[C---:B------:R-:W-:Y:S01]  /*8fe0*/  FFMA R22, R53.reuse, R41, R22 ;  /* 0x0000002935167223 */ /* 0x040fe20000000016 */
[----:B------:R-:W-:Y:S01]  /*8ff0*/  FMUL R20, R52, R11 ;  /* 0x0000000b34147220 */ /* 0x000fe20000400000 */
[C---:B------:R-:W-:Y:S01]  /*9000*/  FFMA R3, R53.reuse, R23, R3 ;  /* 0x0000001735037223 */ /* 0x040fe20000000003 */
        /* <DEDUP_REMOVED lines=27> */
[----:B------:R-:W-:Y:S02]  /*91c0*/  F2FP.BF16.F32.PACK_AB R23, R42, R41 ;  /* 0x000000292a17723e */ /* 0x000fe400000010ff */
[----:B------:R-:W-:Y:S02]  /*91d0*/  LEA R0, R68, UR45, 0x3 ;  /* 0x0000002d44007c11 */ /* 0x000fe4000f8e18ff */
[----:B------:R-:W-:Y:S01]  /*91e0*/  @P2 SHF.L.U32 R2, RZ, 0x1f, RZ ;  /* 0x0000001fff022819 */ /* 0x000fe200000006ff */
[----:B------:R1:W-:Y:S01]  /*91f0*/  @!P1 STS.128 [R103+0x1b00], R20 ;  /* 0x001b001467009388 */ /* 0x0003e20000000c00 */
[----:B------:R-:W-:Y:S01]  /*9200*/  @!PT LDS RZ, [RZ] ;  /* 0x00000000fffff984 */ /* 0x000fe20000000800 */
[----:B------:R-:W-:Y:S01]  /*9210*/  @!PT LDS RZ, [RZ] ;  /* 0x00000000fffff984 */ /* 0x000fe20000000800 */
[----:B------:R-:W-:Y:S01]  /*9220*/  @!PT LDS RZ, [RZ] ;  /* 0x00000000fffff984 */ /* 0x000fe20000000800 */
[----:B------:R-:W-:Y:S01]  /*9230*/  @!PT LDS RZ, [RZ] ;  /* 0x00000000fffff984 */ /* 0x000fe20000000800 */
[----:B------:R3:W-:Y:S07]  /*9240*/  MEMBAR.ALL.CTA ;  /* 0x0000000000007992 */ /* 0x0007ee0000008000 */
[----:B---3--:R-:W3:Y:S02]  /*9250*/  FENCE.VIEW.ASYNC.S ;  /* 0x00000000000073c6 */ /* 0x008ee40000000000 */
[----:B------:R-:W-:Y:S05]  /*9260*/  WARPSYNC.ALL ;  /* 0x0000000000007948 */ /* 0x000fea0003800000 */
[----:B------:R-:W-:Y:S01]  /*9270*/  BSSY.RECONVERGENT B0, `(.L_x_144) ;  /* 0x0000011000007945 */ /* 0x000fe20003800200 */
[----:B---3--:R-:W-:Y:S06]  /*9280*/  BAR.SYNC.DEFER_BLOCKING 0x1, 0x80 ;  /* 0x0042000000007b1d */ /* 0x008fec0000010000 */
[----:B------:R-:W-:Y:S05]  /*9290*/  @P0 BRA `(.L_x_145) ;  /* 0x0000000000380947 */ /* 0x000fea0003800000 */
[----:B------:R-:W-:Y:S02]  /*92a0*/  UIADD3 UR12, UP0, UPT, UR58, 0xa80, URZ ;  /* 0x00000a803a0c7890 */ /* 0x000fe4000ff1e0ff */
[----:B------:R-:W-:Y:S02]  /*92b0*/  UIADD3 UR10, UPT, UPT, UR42, 0x40, URZ ;  /* 0x000000402a0a7890 */ /* 0x000fe4000fffe0ff */
[----:B------:R-:W-:Y:S02]  /*92c0*/  UIADD3 UR8, UPT, UPT, UR45, 0x1300, URZ ;  /* 0x000013002d087890 */ /* 0x000fe4000fffe0ff */
[----:B------:R-:W-:Y:S01]  /*92d0*/  UIADD3.X UR13, UPT, UPT, URZ, UR59, URZ, UP0, !UPT ;  /* 0x0000003bff0d7290 */ /* 0x000fe200087fe4ff */
[----:B------:R-:W-:Y:S01]  /*92e0*/  UMOV UR9, UR41 ;  /* 0x0000002900097c82 */ /* 0x000fe20008000000 */
[----:B------:R-:W-:Y:S01]  /*92f0*/  UMOV UR11, UR44 ;  /* 0x0000002c000b7c82 */ /* 0x000fe20008000000 */
[----:B------:R-:W-:Y:S02]  /*9300*/  UIADD3 UR5, UPT, UPT, UR41, 0x40, URZ ;  /* 0x0000004029057890 */ /* 0x000fe4000fffe0ff */
[----:B------:R-:W-:Y:S01]  /*9310*/  UIADD3 UR4, UPT, UPT, UR45, 0x1b00, URZ ;  /* 0x00001b002d047890 */ /* 0x000fe2000fffe0ff */
[----:B------:R-:W-:Y:S03]  /*9320*/  UMOV UR7, UR44 ;  /* 0x0000002c00077c82 */ /* 0x000fe60008000000 */
[----:B------:R3:W-:Y:S01]  /*9330*/  UTMASTG.3D [UR8], [UR12] ;  /* 0x000000080c0073b5 */ /* 0x0007e20008010000 */
[----:B------:R-:W-:Y:S04]  /*9340*/  UMOV UR6, UR10 ;  /* 0x0000000a00067c82 */ /* 0x000fe80008000000 */
[----:B------:R3:W-:Y:S01]  /*9350*/  UTMASTG.3D [UR4], [UR12] ;  /* 0x000000040c0073b5 */ /* 0x0007e20008010000 */
[----:B------:R0:W-:Y:S01]  /*9360*/  UTMACMDFLUSH ;  /* 0x00000000000079b7 */ /* 0x0001e20000000000 */
[----:B---3--:R-:W-:Y:S04]  /*9370*/  DEPBAR.LE SB0, 0x1 ;  /* 0x000080400000791a */ /* 0x008fe80000000000 */
.L_x_145:
[----:B------:R-:W-:Y:S05]  /*9380*/  BSYNC.RECONVERGENT B0 ;  /* 0x0000000000007941 */ /* 0x000fea0003800200 */
.L_x_144:
[----:B------:R-:W-:Y:S01]  /*9390*/  BAR.SYNC.DEFER_BLOCKING 0x1, 0x80 ;  /* 0x0042000000007b1d */ /* 0x000fe20000010000 */
[----:B------:R-:W-:Y:S01]  /*93a0*/  UIADD3 UR43, UPT, UPT, UR57, 0x1, URZ ;  /* 0x00000001392b7890 */ /* 0x000fe2000fffe0ff */
[----:B-1----:R-:W-:Y:S01]  /*93b0*/  VIADD R23, R59, 0x10 ;  /* 0x000000103b177836 */ /* 0x002fe20000000000 */
[----:B------:R-:W-:Y:S02]  /*93c0*/  UIADD3 UR53, UPT, UPT, UR41, 0x10, URZ ;  /* 0x0000001029357890 */ /* 0x000fe4000fffe0ff */
[----:B------:R-:W-:Y:S02]  /*93d0*/  UISETP.NE.AND UP0, UPT, UR43, 0x4, UPT ;  /* 0x000000042b00788c */ /* 0x000fe4000bf05270 */
[----:B------:R-:W-:Y:S02]  /*93e0*/  SHF.R.U32.HI R21, RZ, 0x15, R23 ;  /* 0x00000015ff157819 */ /* 0x000fe40000011617 */
[----:B------:R-:W-:Y:S02]  /*93f0*/  USEL UR43, UR43, URZ, UP0 ;  /* 0x000000ff2b2b7287 */ /* 0x000fe40008000000 */
[----:B------:R-:W-:Y:S01]  /*9400*/  LOP3.LUT R22, R21, 0x3, RZ, 0xc0, !PT ;  /* 0x0000000315167812 */ /* 0x000fe200078ec0ff */
[----:B------:R1:W-:Y:S01]  /*9410*/  @P2 SYNCS.ARRIVE.TRANS64.RED.A1T0 RZ, [R106+URZ], RZ ;  /* 0x000000ff6aff29a7 */ /* 0x0003e200081004ff */
[----:B------:R-:W-:Y:S01]  /*9420*/  BSSY B1, `(.L_x_146) ;  /* 0x0000015000017945 */ /* 0x000fe20003800000 */
[----:B------:R-:W3:Y:S02]  /*9430*/  @P2 SYNCS.PHASECHK.TRANS64.TRYWAIT P0, [R0+URZ+0x170], R2 ;  /* 0x00017002000025a7 */ /* 0x000ee400080011ff */
[----:B---3--:R-:W-:Y:S01]  /*9440*/  @P2 SEL R70, RZ, 0x1, !P0 ;  /* 0x00000001ff462807 */ /* 0x008fe20004000000 */
[----:B-1----:R-:W-:Y:S06]  /*9450*/  @!P2 BRA `(.L_x_147) ;  /* 0x000000000044a947 */ /* 0x002fec0003800000 */
[----:B------:R-:W-:Y:S01]  /*9460*/  ISETP.NE.AND P1, PT, R71, RZ, PT ;  /* 0x000000ff4700720c */ /* 0x000fe20003f25270 */
[----:B------:R-:W-:Y:S01]  /*9470*/  BSSY B0, `(.L_x_148) ;  /* 0x0000009000007945 */ /* 0x000fe20003800000 */
[----:B------:R-:W-:Y:S11]  /*9480*/  ISETP.NE.AND P0, PT, R70, RZ, PT ;  /* 0x000000ff4600720c */ /* 0x000ff60003f05270 */
[----:B------:R-:W-:Y:S05]  /*9490*/  @P1 IMAD R3, R68, 0x1000, R104 ;  /* 0x0000100044031824 */ /* 0x000fea00078e0268 */
[----:B------:R-:W-:Y:S05]  /*94a0*/  @P1 IADD3 R2, PT, PT, R3, UR45, RZ ;  /* 0x0000002d03021c10 */ /* 0x000fea000fffe0ff */
[----:B------:R-:W-:Y:S01]  /*94b0*/  @P1 IMAD.IADD R2, R69, 0x1, R2 ;  /* 0x0000000145021824 */ /* 0x000fe200078e0202 */
[----:B------:R-:W-:Y:S06]  /*94c0*/  @P0 BRA `(.L_x_149) ;  /* 0x00000000000c0947 */ /* 0x000fec0003800000 */
[----:B------:R-:W-:Y:S04]  /*94d0*/  SHF.L.U32 R20, RZ, 0x1f, RZ ;  /* 0x0000001fff147819 */ /* 0x000fe800000006ff */
[----:B------:R-:W1:Y:S02]  /*94e0*/  SYNCS.PHASECHK.TRANS64.TRYWAIT P0, [R0+URZ+0x170], R20 ;  /* 0x00017014000075a7 */ /* 0x000e6400080011ff */
[----:B-1----:R-:W-:Y:S05]  /*94f0*/  @!P0 BRA `(.L_x_150) ;  /* 0x0000006c00288947 */ /* 0x002fea0003800000 */
.L_x_149:
[----:B------:R-:W-:Y:S05]  /*9500*/  BSYNC B0 ;  /* 0x0000000000007941 */ /* 0x000fea0003800000 */
.L_x_148:
[----:B------:R-:W-:Y:S02]  /*9510*/  ISETP.NE.AND P0, PT, R71, RZ, PT ;  /* 0x000000ff4700720c */ /* 0x000fe40003f05270 */
[----:B------:R-:W-:Y:S11]  /*9520*/  IADD3 R68, PT, PT, R68, 0x1, RZ ;  /* 0x0000000144447810 */ /* 0x000ff60007ffe0ff */
[----:B------:R3:W4:Y:S04]  /*9530*/  @P0 LDS.128 R60, [R3+UR45+0x300] ;  /* 0x0003002d033c0984 */ /* 0x0007280008000c00 */
[----:B------:R3:W1:Y:S04]  /*9540*/  @P0 LDS.128 R72, [R3+UR45+0xb00] ;  /* 0x000b002d03480984 */ /* 0x0006680008000c00 */
[----:B------:R3:W1:Y:S04]  /*9550*/  @P0 LDS.128 R64, [R2+0x300] ;  /* 0x0003000002400984 */ /* 0x0006680000000c00 */
[----:B------:R3:W1:Y:S02]  /*9560*/  @P0 LDS.128 R76, [R2+0xb00] ;  /* 0x000b0000024c0984 */ /* 0x0006640000000c00 */
.L_x_147:
[----:B------:R-:W-:Y:S05]  /*9570*/  BSYNC B1 ;  /* 0x0000000000017941 */ /* 0x000fea0003800000 */
.L_x_146:
[----:B------:R-:W-:Y:S11]  /*9580*/  ISETP.NE.AND P0, PT, R98, R22, PT ;  /* 0x000000166200720c */ /* 0x000ff60003f05270 */
[----:B------:R-:W-:Y:S02]  /*9590*/  @!UPT UIADD3 URZ, UPT, UPT, URZ, URZ, URZ ;  /* 0x000000fffffff290 */ /* 0x000fe4000fffe0ff */
[----:B------:R-:W-:Y:S05]  /*95a0*/  @P0 BRA `(.L_x_151) ;  /* 0x0000000000bc0947 */ /* 0x000fea0003800000 */
[----:B------:R-:W-:Y:S11]  /*95b0*/  LOP3.LUT P0, RZ, R21, 0x3, R99, 0x48, !PT ;  /* 0x0000000315ff7812 */ /* 0x000ff60007804863 */
[----:B------:R-:W-:Y:S02]  /*95c0*/  @!UPT UIADD3 URZ, UPT, UPT, URZ, URZ, URZ ;  /* 0x000000fffffff290 */ /* 0x000fe4000fffe0ff */
[----:B------:R-:W-:Y:S05]  /*95d0*/  @!P0 BRA `(.L_x_152) ;  /* 0x0000000000408947 */ /* 0x000fea0003800000 */
[----:B------:R-:W5:Y:S01]  /*95e0*/  LDCU.64 UR8, c[0x4][0x70] ;  /* 0x01000e00ff0877ac */ /* 0x000f620008000a00 */
[----:B---3--:R-:W-:Y:S01]  /*95f0*/  MOV R3, 0x0 ;  /* 0x0000000000037802 */ /* 0x008fe20000000f00 */
[----:B------:R-:W-:Y:S02]  /*9600*/  HFMA2 R12, -RZ, RZ, 0, 5.9604644775390625e-08 ;  /* 0x00000001ff0c7431 */ /* 0x000fe400000001ff */
[----:B------:R-:W-:Y:S02]  /*9610*/  IMAD.MOV.U32 R8, RZ, RZ, 0x192 ;  /* 0x00000192ff087424 */ /* 0x000fe400078e00ff */
[----:B------:R-:W-:Y:S01]  /*9620*/  IMAD.MOV.U32 R13, RZ, RZ, RZ ;  /* 0x000000ffff0d7224 */ /* 0x000fe200078e00ff */
[----:B------:R-:W3:Y:S01]  /*9630*/  LDCU.64 UR6, c[0x4][0x78] ;  /* 0x01000f00ff0677ac */ /* 0x000ee20008000a00 */
[----:B------:R-:W1:Y:S01]  /*9640*/  LDC.64 R2, c[0x4][R3] ;  /* 0x0100000003027b82 */ /* 0x000e620000000a00 */
[----:B------:R-:W2:Y:S01]  /*9650*/  LDCU.64 UR4, c[0x4][0x10] ;  /* 0x01000200ff0477ac */ /* 0x000ea20008000a00 */
[----:B-----5:R-:W-:Y:S01]  /*9660*/  MOV R5, UR9 ;  /* 0x0000000900057c02 */ /* 0x020fe20008000f00 */
[----:B------:R-:W-:Y:S01]  /*9670*/  IMAD.U32 R4, RZ, RZ, UR8 ;  /* 0x00000008ff047e24 */ /* 0x000fe2000f8e00ff */
[----:B---3--:R-:W-:Y:S01]  /*9680*/  MOV R7, UR7 ;  /* 0x0000000700077c02 */ /* 0x008fe20008000f00 */
[----:B------:R-:W-:Y:S01]  /*9690*/  IMAD.U32 R6, RZ, RZ, UR6 ;  /* 0x00000006ff067e24 */ /* 0x000fe2000f8e00ff */
[----:B--2---:R-:W-:Y:S01]  /*96a0*/  MOV R11, UR5 ;  /* 0x00000005000b7c02 */ /* 0x004fe20008000f00 */
[----:B------:R-:W-:Y:S02]  /*96b0*/  IMAD.U32 R10, RZ, RZ, UR4 ;  /* 0x00000004ff0a7e24 */ /* 0x000fe4000f8e00ff */
[----:B-1----:R-:W-:Y:S07]  /*96c0*/  LEPC R20, `(.L_x_152) ;  /* 0x000000001014794e */ /* 0x002fee0000000000 */
[----:B----4-:R-:W-:Y:S05]  /*96d0*/  CALL.ABS.NOINC R2 ;  /* 0x0000000002007343 */ /* 0x010fea0003c00000 */
.L_x_152:
[----:B------:R-:W-:Y:S05]  /*96e0*/  WARPSYNC.ALL ;  /* 0x0000000000007948 */ /* 0x000fea0003800000 */
[C---:B------:R-:W-:Y:S01]  /*96f0*/  R2UR UR4, R23.reuse ;  /* 0x00000000170472ca */ /* 0x040fe200000e0000 */
[----:B-1----:R-:W-:Y:S05]  /*9700*/  VIADD R0, R23, 0x40 ;  /* 0x0000004017007836 */ /* 0x002fea0000000000 */
[----:B------:R-:W-:Y:S04]  /*9710*/  SHF.R.U32.HI R0, RZ, 0x15, R0 ;  /* 0x00000015ff007819 */ /* 0x000fe80000011600 */
[----:B------:R-:W-:Y:S03]  /*9720*/  LOP3.LUT P0, RZ, R0, 0x3, R99, 0x48, !PT ;  /* 0x0000000300ff7812 */ /* 0x000fe60007804863 */
[----:B------:R-:W1:Y:S10]  /*9730*/  LDTM.x16 R24, tmem[UR4] ;  /* 0x00000004001879ee */ /* 0x000e740008240000 */
[----:B-1----:R-:W-:Y:S05]  /*9740*/  @!P0 BRA `(.L_x_153) ;  /* 0x0000000000408947 */ /* 0x002fea0003800000 */
[----:B------:R-:W1:Y:S01]  /*9750*/  LDCU.64 UR8, c[0x4][0x70] ;  /* 0x01000e00ff0877ac */ /* 0x000e620008000a00 */
[----:B---3--:R-:W-:Y:S01]  /*9760*/  MOV R3, 0x0 ;  /* 0x0000000000037802 */ /* 0x008fe20000000f00 */
[----:B------:R-:W-:Y:S02]  /*9770*/  HFMA2 R12, -RZ, RZ, 0, 5.9604644775390625e-08 ;  /* 0x00000001ff0c7431 */ /* 0x000fe400000001ff */
[----:B------:R-:W-:Y:S02]  /*9780*/  IMAD.MOV.U32 R8, RZ, RZ, 0x192 ;  /* 0x00000192ff087424 */ /* 0x000fe400078e00ff */
[----:B------:R-:W-:Y:S01]  /*9790*/  IMAD.MOV.U32 R13, RZ, RZ, RZ ;  /* 0x000000ffff0d7224 */ /* 0x000fe200078e00ff */
[----:B------:R-:W3:Y:S01]  /*97a0*/  LDCU.64 UR6, c[0x4][0x78] ;  /* 0x01000f00ff0677ac */ /* 0x000ee20008000a00 */
[----:B------:R-:W2:Y:S01]  /*97b0*/  LDC.64 R2, c[0x4][R3] ;  /* 0x0100000003027b82 */ /* 0x000ea20000000a00 */
        /* <DEDUP_REMOVED lines=9> */
.L_x_153:
[----:B------:R-:W-:Y:S05]  /*9850*/  WARPSYNC.ALL ;  /* 0x0000000000007948 */ /* 0x000fea0003800000 */
[----:B------:R-:W-:Y:S11]  /*9860*/  R2UR UR4, R23 ;  /* 0x00000000170472ca */ /* 0x000ff600000e0000 */
[----:B------:R-:W-:Y:S02]  /*9870*/  @!UPT UIADD3 URZ, UPT, UPT, URZ, URZ, URZ ;  /* 0x000000fffffff290 */ /* 0x000fe4000fffe0ff */
[----:B------:R-:W1:Y:S02]  /*9880*/  LDTM.x16 R4, tmem[UR4+0x40] ;  /* 0x00004004000479ee */ /* 0x000e640008240000 */
[----:B-1----:R-:W-:Y:S01]  /*9890*/  NOP ;  /* 0x0000000000007918 */ /* 0x002fe20000000000 */
.L_x_151:
[----:B------:R-:W-:Y:S01]  /*98a0*/  ISETP.NE.AND P2, PT, R105, RZ, PT ;  /* 0x000000ff6900720c */ /* 0x000fe20003f45270 */
[----:B-1----:R-:W-:Y:S01]  /*98b0*/  FMUL R0, R52, R24 ;  /* 0x0000001834007220 */ /* 0x002fe20000400000 */
[----:B---34-:R-:W-:Y:S01]  /*98c0*/  SHF.L.U32 R3, R60, 0x10, RZ ;  /* 0x000000103c037819 */ /* 0x018fe200000006ff */
        /* <DEDUP_REMOVED lines=146> */
.L_x_155:
[----:B------:R-:W-:Y:S05]  /*a1f0*/  BSYNC.RECONVERGENT B0 ;  /* 0x0000000000007941 */ /* 0x000fea0003800200 */
.L_x_154:
[----:B------:R-:W-:Y:S01]  /*a200*/  BAR.SYNC.DEFER_BLOCKING 0x1, 0x80 ;  /* 0x0042000000007b1d */ /* 0x000fe20000010000 */
[----:B------:R-:W-:Y:S04]  /*a210*/  UIADD3 UR40, UPT, UPT, UR43, 0x1, URZ ;  /* 0x000000012b287890 */ /* 0x000fe8000fffe0ff */
[----:B------:R-:W-:Y:S04]  /*a220*/  UISETP.NE.AND UP0, UPT, UR40, 0x4, UPT ;  /* 0x000000042800788c */ /* 0x000fe8000bf05270 */
[----:B------:R-:W-:Y:S01]  /*a230*/  USEL UR40, UR40, URZ, UP0 ;  /* 0x000000ff28287287 */ /* 0x000fe20008000000 */
[----:B------:R3:W-:Y:S01]  /*a240*/  @P2 SYNCS.ARRIVE.TRANS64.RED.A1T0 RZ, [R106+URZ], RZ ;  /* 0x000000ff6aff29a7 */ /* 0x0007e200081004ff */
[----:B------:R-:W-:Y:S01]  /*a250*/  BSSY B1, `(.L_x_156) ;  /* 0x000001a000017945 */ /* 0x000fe20003800000 */
[----:B------:R-:W4:Y:S01]  /*a260*/  @P2 SYNCS.PHASECHK.TRANS64.TRYWAIT P0, [R0+URZ+0x170], R2 ;  /* 0x00017002000025a7 */ /* 0x000f2200080011ff */
[----:B---3--:R-:W-:Y:S01]  /*a270*/  HFMA2 R106, -RZ, RZ, 0, 0 ;  /* 0x00000000ff6a7431 */ /* 0x008fe200000001ff */
[----:B----4-:R-:W-:Y:S01]  /*a280*/  @P2 SEL R70, RZ, 0x1, !P0 ;  /* 0x00000001ff462807 */ /* 0x010fe20004000000 */
[----:B------:R-:W-:Y:S06]  /*a290*/  @!P2 BRA `(.L_x_157) ;  /* 0x000000000054a947 */ /* 0x000fec0003800000 */
[----:B------:R-:W-:Y:S01]  /*a2a0*/  ISETP.NE.AND P1, PT, R71, RZ, PT ;  /* 0x000000ff4700720c */ /* 0x000fe20003f25270 */
[----:B------:R-:W-:Y:S01]  /*a2b0*/  BSSY B0, `(.L_x_158) ;  /* 0x0000009000007945 */ /* 0x000fe20003800000 */
[----:B------:R-:W-:Y:S11]  /*a2c0*/  ISETP.NE.AND P0, PT, R70, RZ, PT ;  /* 0x000000ff4600720c */ /* 0x000ff60003f05270 */
[----:B------:R-:W-:Y:S05]  /*a2d0*/  @P1 IMAD R3, R68, 0x1000, R104 ;  /* 0x0000100044031824 */ /* 0x000fea00078e0268 */
[----:B------:R-:W-:Y:S05]  /*a2e0*/  @P1 IADD3 R2, PT, PT, R3, UR45, RZ ;  /* 0x0000002d03021c10 */ /* 0x000fea000fffe0ff */
[----:B------:R-:W-:Y:S01]  /*a2f0*/  @P1 IMAD.IADD R2, R69, 0x1, R2 ;  /* 0x0000000145021824 */ /* 0x000fe200078e0202 */
[----:B------:R-:W-:Y:S06]  /*a300*/  @P0 BRA `(.L_x_159) ;  /* 0x00000000000c0947 */ /* 0x000fec0003800000 */
[----:B-1----:R-:W-:Y:S04]  /*a310*/  SHF.L.U32 R20, RZ, 0x1f, RZ ;  /* 0x0000001fff147819 */ /* 0x002fe800000006ff */
[----:B------:R-:W1:Y:S02]  /*a320*/  SYNCS.PHASECHK.TRANS64.TRYWAIT P0, [R0+URZ+0x170], R20 ;  /* 0x00017014000075a7 */ /* 0x000e6400080011ff */
[----:B-1----:R-:W-:Y:S05]  /*a330*/  @!P0 BRA `(.L_x_160) ;  /* 0x0000005c00ac8947 */ /* 0x002fea0003800000 */
.L_x_159:
[----:B------:R-:W-:Y:S05]  /*a340*/  BSYNC B0 ;  /* 0x0000000000007941 */ /* 0x000fea0003800000 */
.L_x_158:
[----:B------:R-:W-:Y:S01]  /*a350*/  ISETP.NE.AND P0, PT, R71, RZ, PT ;  /* 0x000000ff4700720c */ /* 0x000fe20003f05270 */
[----:B------:R-:W-:Y:S11]  /*a360*/  VIADD R68, R68, 0x1 ;  /* 0x0000000144447836 */ /* 0x000ff60000000000 */
[----:B------:R-:W-:Y:S01]  /*a370*/  @!UPT UIADD3 URZ, UPT, UPT, URZ, URZ, URZ ;  /* 0x000000fffffff290 */ /* 0x000fe2000fffe0ff */
[----:B------:R3:W4:Y:S04]  /*a380*/  @P0 LDS.128 R60, [R3+UR45+0x300] ;  /* 0x0003002d033c0984 */ /* 0x0007280008000c00 */
[----:B------:R3:W1:Y:S04]  /*a390*/  @P0 LDS.128 R72, [R3+UR45+0xb00] ;  /* 0x000b002d03480984 */ /* 0x0006680008000c00 */
[----:B------:R3:W1:Y:S04]  /*a3a0*/  @P0 LDS.128 R64, [R2+0x300] ;  /* 0x0003000002400984 */ /* 0x0006680000000c00 */
[----:B------:R3:W1:Y:S01]  /*a3b0*/  @P0 LDS.128 R76, [R2+0xb00] ;  /* 0x000b0000024c0984 */ /* 0x0006620000000c00 */
[C---:B------:R-:W-:Y:S04]  /*a3c0*/  ISETP.NE.AND P0, PT, R68.reuse, 0x4, PT ;  /* 0x000000044400780c */ /* 0x040fe80003f05270 */
[----:B------:R-:W-:Y:S02]  /*a3d0*/  SEL R68, R68, RZ, P0 ;  /* 0x000000ff44447207 */ /* 0x000fe40000000000 */
[----:B------:R-:W-:Y:S02]  /*a3e0*/  SEL R106, RZ, 0x1, P0 ;  /* 0x00000001ff6a7807 */ /* 0x000fe40000000000 */
.L_x_157:
[----:B------:R-:W-:Y:S05]  /*a3f0*/  BSYNC B1 ;  /* 0x0000000000017941 */ /* 0x000fea0003800000 */
.L_x_156:
[----:B---3--:R-:W-:Y:S05]  /*a400*/  VIADD R3, R59, 0x400010 ;  /* 0x004000103b037836 */ /* 0x008fea0000000000 */
[----:B-1----:R-:W-:Y:S04]  /*a410*/  SHF.R.U32.HI R0, RZ, 0x15, R3 ;  /* 0x00000015ff007819 */ /* 0x002fe80000011603 */
        /* <DEDUP_REMOVED lines=23> */
.L_x_162:
        /* <DEDUP_REMOVED lines=23> */
.L_x_163:
[----:B------:R-:W-:Y:S05]  /*a700*/  WARPSYNC.ALL ;  /* 0x0000000000007948 */ /* 0x000fea0003800000 */
[----:B------:R-:W-:Y:S11]  /*a710*/  R2UR UR4, R2 ;  /* 0x00000000020472ca */ /* 0x000ff600000e0000 */
[----:B------:R-:W-:Y:S02]  /*a720*/  @!UPT UIADD3 URZ, UPT, UPT, URZ, URZ, URZ ;  /* 0x000000fffffff290 */ /* 0x000fe4000fffe0ff */
[----:B------:R-:W1:Y:S02]  /*a730*/  LDTM.x16 R4, tmem[UR4+0x40] ;  /* 0x00004004000479ee */ /* 0x000e640008240000 */
[----:B-1----:R-:W-:Y:S01]  /*a740*/  NOP ;  /* 0x0000000000007918 */ /* 0x002fe20000000000 */
.L_x_161:
[----:B------:R-:W-:Y:S01]  /*a750*/  ISETP.NE.AND P2, PT, R105, RZ, PT ;  /* 0x000000ff6900720c */ /* 0x000fe20003f45270 */
[----:B------:R-:W-:Y:S01]  /*a760*/  FMUL R0, R52, R24 ;  /* 0x0000001834007220 */ /* 0x000fe20000400000 */
[----:B----4-:R-:W-:Y:S01]  /*a770*/  SHF.L.U32 R3, R60, 0x10, RZ ;  /* 0x000000103c037819 */ /* 0x010fe200000006ff */
        /* <DEDUP_REMOVED lines=121> */
[----:B------:R-:W-:Y:S01]  /*af10*/  @P2 SHF.L.U32 R2, R106, 0x1f, RZ ;  /* 0x0000001f6a022819 */ /* 0x000fe200000006ff */
        /* <DEDUP_REMOVED lines=16> */
[----:B------:R-:W-:Y:S02]  /*b020*/  UIADD3 UR5, UPT, UPT, UR41, 0x50, URZ ;  /* 0x0000005029057890 */ /* 0x000fe4000fffe0ff */
[----:B------:R-:W-:Y:S01]  /*b030*/  UIADD3 UR4, UPT, UPT, UR45, 0x3b00, URZ ;  /* 0x00003b002d047890 */ /* 0x000fe2000fffe0ff */
[----:B------:R-:W-:Y:S01]  /*b040*/  UMOV UR7, UR44 ;  /* 0x0000002c00077c82 */ /* 0x000fe20008000000 */
[----:B------:R-:W-:Y:S03]  /*b050*/  UMOV UR6, UR54 ;  /* 0x0000003600067c82 */ /* 0x000fe60008000000 */
[----:B------:R3:W-:Y:S04]  /*b060*/  UTMASTG.3D [UR52], [UR8] ;  /* 0x00000034080073b5 */ /* 0x0007e80008010000 */
[----:B------:R3:W-:Y:S01]  /*b070*/  UTMASTG.3D [UR4], [UR8] ;  /* 0x00000004080073b5 */ /* 0x0007e20008010000 */
[----:B------:R0:W-:Y:S01]  /*b080*/  UTMACMDFLUSH ;  /* 0x00000000000079b7 */ /* 0x0001e20000000000 */
[----:B---3--:R-:W-:Y:S04]  /*b090*/  DEPBAR.LE SB0, 0x1 ;  /* 0x000080400000791a */ /* 0x008fe80000000000 */
.L_x_165:
[----:B------:R-:W-:Y:S05]  /*b0a0*/  BSYNC.RECONVERGENT B0 ;  /* 0x0000000000007941 */ /* 0x000fea0003800200 */
.L_x_164:
        /* <DEDUP_REMOVED lines=20> */
[----:B------:R-:W-:Y:S04]  /*b1f0*/  SHF.L.U32 R20, R106, 0x1f, RZ ;  /* 0x0000001f6a147819 */ /* 0x000fe800000006ff */
[----:B------:R-:W1:Y:S02]  /*b200*/  SYNCS.PHASECHK.TRANS64.TRYWAIT P0, [R0+URZ+0x170], R20 ;  /* 0x00017014000075a7 */ /* 0x000e6400080011ff */
[----:B-1----:R-:W-:Y:S05]  /*b210*/  @!P0 BRA `(.L_x_170) ;  /* 0x0000005000088947 */ /* 0x002fea0003800000 */
.L_x_169:
[----:B------:R-:W-:Y:S05]  /*b220*/  BSYNC B0 ;  /* 0x0000000000007941 */ /* 0x000fea0003800000 */
.L_x_168:
[----:B------:R-:W-:Y:S01]  /*b230*/  ISETP.NE.AND P0, PT, R71, RZ, PT ;  /* 0x000000ff4700720c */ /* 0x000fe20003f05270 */
[----:B------:R-:W-:Y:S11]  /*b240*/  VIADD R68, R68, 0x1 ;  /* 0x0000000144447836 */ /* 0x000ff60000000000 */
[----:B------:R-:W-:Y:S01]  /*b250*/  @!UPT UIADD3 URZ, UPT, UPT, URZ, URZ, URZ ;  /* 0x000000fffffff290 */ /* 0x000fe2000fffe0ff */
[----:B------:R3:W4:Y:S04]  /*b260*/  @P0 LDS.128 R60, [R3+UR45+0x300] ;  /* 0x0003002d033c0984 */ /* 0x0007280008000c00 */
[----:B------:R3:W2:Y:S04]  /*b270*/  @P0 LDS.128 R72, [R3+UR45+0xb00] ;  /* 0x000b002d03480984 */ /* 0x0006a80008000c00 */
[----:B------:R3:W2:Y:S04]  /*b280*/  @P0 LDS.128 R64, [R2+0x300] ;  /* 0x0003000002400984 */ /* 0x0006a80000000c00 */
[----:B------:R3:W2:Y:S01]  /*b290*/  @P0 LDS.128 R76, [R2+0xb00] ;  /* 0x000b0000024c0984 */ /* 0x0006a20000000c00 */
[C---:B------:R-:W-:Y:S04]  /*b2a0*/  ISETP.NE.AND P0, PT, R68.reuse, 0x4, PT ;  /* 0x000000044400780c */ /* 0x040fe80003f05270 */
[----:B-1----:R-:W-:Y:S02]  /*b2b0*/  SEL R0, RZ, 0x1, P0 ;  /* 0x00000001ff007807 */ /* 0x002fe40000000000 */
[----:B------:R-:W-:Y:S02]  /*b2c0*/  SEL R68, R68, RZ, P0 ;  /* 0x000000ff44447207 */ /* 0x000fe40000000000 */
[----:B------:R-:W-:Y:S02]  /*b2d0*/  LOP3.LUT R106, R106, R0, RZ, 0x3c, !PT ;  /* 0x000000006a6a7212 */ /* 0x000fe400078e3cff */
.L_x_167:
[----:B------:R-:W-:Y:S05]  /*b2e0*/  BSYNC B1 ;  /* 0x0000000000017941 */ /* 0x000fea0003800000 */
.L_x_166:
[----:B------:R-:W-:Y:S11]  /*b2f0*/  ISETP.NE.AND P0, PT, R98, R22, PT ;  /* 0x000000166200720c */ /* 0x000ff60003f05270 */
[----:B------:R-:W-:Y:S02]  /*b300*/  @!UPT UIADD3 URZ, UPT, UPT, URZ, URZ, URZ ;  /* 0x000000fffffff290 */ /* 0x000fe4000fffe0ff */
[----:B------:R-:W-:Y:S05]  /*b310*/  @P0 BRA `(.L_x_171) ;  /* 0x0000000000bc0947 */ /* 0x000fea0003800000 */
[----:B------:R-:W-:Y:S11]  /*b320*/  LOP3.LUT P0, RZ, R21, 0x3, R99, 0x48, !PT ;  /* 0x0000000315ff7812 */ /* 0x000ff60007804863 */
[----:B------:R-:W-:Y:S02]  /*b330*/  @!UPT UIADD3 URZ, UPT, UPT, URZ, URZ, URZ ;  /* 0x000000fffffff290 */ /* 0x000fe4000fffe0ff */
[----:B------:R-:W-:Y:S05]  /*b340*/  @!P0 BRA `(.L_x_172) ;  /* 0x0000000000408947 */ /* 0x000fea0003800000 */
        /* <DEDUP_REMOVED lines=16> */
.L_x_172:
        /* <DEDUP_REMOVED lines=23> */
.L_x_173:
[----:B------:R-:W-:Y:S05]  /*b5c0*/  WARPSYNC.ALL ;  /* 0x0000000000007948 */ /* 0x000fea0003800000 */
[----:B------:R-:W-:Y:S11]  /*b5d0*/  R2UR UR4, R23 ;  /* 0x00000000170472ca */ /* 0x000ff600000e0000 */
[----:B------:R-:W-:Y:S02]  /*b5e0*/  @!UPT UIADD3 URZ, UPT, UPT, URZ, URZ, URZ ;  /* 0x000000fffffff290 */ /* 0x000fe4000fffe0ff */
[----:B------:R-:W1:Y:S02]  /*b5f0*/  LDTM.x16 R4, tmem[UR4+0x40] ;  /* 0x00004004000479ee */ /* 0x000e640008240000 */
[----:B-1----:R-:W-:Y:S01]  /*b600*/  NOP ;  /* 0x0000000000007918 */ /* 0x002fe20000000000 */
.L_x_171:
[----:B------:R-:W-:Y:S01]  /*b610*/  ISETP.NE.AND P2, PT, R105, RZ, PT ;  /* 0x000000ff6900720c */ /* 0x000fe20003f45270 */
[----:B------:R-:W-:Y:S01]  /*b620*/  FMUL R0, R52, R24 ;  /* 0x0000001834007220 */ /* 0x000fe20000400000 */
        /* <DEDUP_REMOVED lines=22> */
[----:B--2---:R-:W-:Y:S01]  /*b790*/  LOP3.LUT R41, R66, 0xffff0000, RZ, 0xc0, !PT ;  /* 0xffff000042297812 */ /* 0x004fe200078ec0ff */
        /* <DEDUP_REMOVED lines=106> */
[----:B--2---:R-:W2:Y:S02]  /*be40*/  FENCE.VIEW.ASYNC.S ;  /* 0x00000000000073c6 */ /* 0x004ea40000000000 */
[----:B------:R-:W-:Y:S05]  /*be50*/  WARPSYNC.ALL ;  /* 0x0000000000007948 */ /* 0x000fea0003800000 */
[----:B------:R-:W-:Y:S01]  /*be60*/  BSSY.RECONVERGENT B0, `(.L_x_174) ;  /* 0x0000012000007945 */ /* 0x000fe20003800200 */
[----:B--2---:R-:W-:Y:S06]  /*be70*/  BAR.SYNC.DEFER_BLOCKING 0x1, 0x80 ;  /* 0x0042000000007b1d */ /* 0x004fec0000010000 */
[----:B------:R-:W-:Y:S05]  /*be80*/  @P0 BRA `(.L_x_175) ;  /* 0x00000000003c0947 */ /* 0x000fea0003800000 */
[----:B------:R-:W-:Y:S02]  /*be90*/  UIADD3 UR4, UPT, UPT, UR45, 0x300, URZ ;  /* 0x000003002d047890 */ /* 0x000fe4000fffe0ff */
[----:B------:R-:W-:Y:S01]  /*bea0*/  UIADD3 UR8, UP0, UPT, UR58, 0xa80, URZ ;  /* 0x00000a803a087890 */ /* 0x000fe2000ff1e0ff */
[----:B------:R-:W-:Y:S01]  /*beb0*/  UMOV UR54, UR42 ;  /* 0x0000002a00367c82 */ /* 0x000fe20008000000 */
[----:B------:R-:W-:Y:S02]  /*bec0*/  UMOV UR55, UR44 ;  /* 0x0000002c00377c82 */ /* 0x000fe40008000000 */
[----:B------:R-:W-:Y:S01]  /*bed0*/  MOV R88, UR4 ;  /* 0x0000000400587c02 */ /* 0x000fe20008000f00 */
[----:B------:R-:W-:Y:S02]  /*bee0*/  UIADD3.X UR9, UPT, UPT, URZ, UR59, URZ, UP0, !UPT ;  /* 0x0000003bff097290 */ /* 0x000fe400087fe4ff */
[----:B------:R-:W-:Y:S01]  /*bef0*/  UIADD3 UR5, UPT, UPT, UR41, 0x60, URZ ;  /* 0x0000006029057890 */ /* 0x000fe2000fffe0ff */
[----:B------:R-:W-:Y:S01]  /*bf00*/  R2UR UR52, R88 ;  /* 0x00000000583472ca */ /* 0x000fe200000e0000 */
[----:B------:R-:W-:Y:S01]  /*bf10*/  UIADD3 UR4, UPT, UPT, UR45, 0xb00, URZ ;  /* 0x00000b002d047890 */ /* 0x000fe2000fffe0ff */
[----:B------:R-:W-:Y:S01]  /*bf20*/  UMOV UR6, UR42 ;  /* 0x0000002a00067c82 */ /* 0x000fe20008000000 */
[----:B------:R-:W-:Y:S10]  /*bf30*/  UMOV UR7, UR44 ;  /* 0x0000002c00077c82 */ /* 0x000ff40008000000 */
[----:B------:R2:W-:Y:S01]  /*bf40*/  UTMASTG.3D [UR52], [UR8] ;  /* 0x00000034080073b5 */ /* 0x0005e20008010000 */
[----:B------:R2:W-:Y:S01]  /*bf50*/  UTMASTG.3D [UR4], [UR8] ;  /* 0x00000004080073b5 */ /* 0x0005e20008010000 */
[----:B------:R0:W-:Y:S01]  /*bf60*/  UTMACMDFLUSH ;  /* 0x00000000000079b7 */ /* 0x0001e20000000000 */
[----:B--2---:R-:W-:Y:S04]  /*bf70*/  DEPBAR.LE SB0, 0x1 ;  /* 0x000080400000791a */ /* 0x004fe80000000000 */
.L_x_175:
[----:B------:R-:W-:Y:S05]  /*bf80*/  BSYNC.RECONVERGENT B0 ;  /* 0x0000000000007941 */ /* 0x000fea0003800200 */
.L_x_174:
[----:B------:R-:W-:Y:S01]  /*bf90*/  BAR.SYNC.DEFER_BLOCKING 0x1, 0x80 ;  /* 0x0042000000007b1d */ /* 0x000fe20000010000 */
[----:B------:R-:W-:Y:S04]  /*bfa0*/  UIADD3 UR40, UPT, UPT, UR43, 0x1, URZ ;  /* 0x000000012b287890 */ /* 0x000fe8000fffe0ff */
[----:B------:R-:W-:Y:S04]  /*bfb0*/  UISETP.NE.AND UP0, UPT, UR40, 0x4, UPT ;  /* 0x000000042800788c */ /* 0x000fe8000bf05270 */
[----:B------:R-:W-:Y:S01]  /*bfc0*/  USEL UR40, UR40, URZ, UP0 ;  /* 0x000000ff28287287 */ /* 0x000fe20008000000 */
[----:B------:R2:W-:Y:S01]  /*bfd0*/  @P2 SYNCS.ARRIVE.TRANS64.RED.A1T0 RZ, [R107+URZ], RZ ;  /* 0x000000ff6bff29a7 */ /* 0x0005e200081004ff */
[----:B------:R-:W-:Y:S01]  /*bfe0*/  BSSY B1, `(.L_x_176) ;  /* 0x000001a000017945 */ /* 0x000fe20003800000 */
[----:B------:R-:W3:Y:S02]  /*bff0*/  @P2 SYNCS.PHASECHK.TRANS64.TRYWAIT P0, [R0+URZ+0x170], R2 ;  /* 0x00017002000025a7 */ /* 0x000ee400080011ff */
[----:B---3--:R-:W-:Y:S01]  /*c000*/  @P2 SEL R70, RZ, 0x1, !P0 ;  /* 0x00000001ff462807 */ /* 0x008fe20004000000 */
[----:B--2---:R-:W-:Y:S06]  /*c010*/  @!P2 BRA `(.L_x_177) ;  /* 0x000000000058a947 */ /* 0x004fec0003800000 */
[----:B------:R-:W-:Y:S01]  /*c020*/  ISETP.NE.AND P1, PT, R71, RZ, PT ;  /* 0x000000ff4700720c */ /* 0x000fe20003f25270 */
[----:B------:R-:W-:Y:S01]  /*c030*/  BSSY B0, `(.L_x_178) ;  /* 0x0000009000007945 */ /* 0x000fe20003800000 */
[----:B------:R-:W-:Y:S11]  /*c040*/  ISETP.NE.AND P0, PT, R70, RZ, PT ;  /* 0x000000ff4600720c */ /* 0x000ff60003f05270 */
[----:B------:R-:W-:Y:S05]  /*c050*/  @P1 IMAD R3, R68, 0x1000, R104 ;  /* 0x0000100044031824 */ /* 0x000fea00078e0268 */
[----:B------:R-:W-:Y:S05]  /*c060*/  @P1 IADD3 R2, PT, PT, R3, UR45, RZ ;  /* 0x0000002d03021c10 */ /* 0x000fea000fffe0ff */
[----:B------:R-:W-:Y:S01]  /*c070*/  @P1 IMAD.IADD R2, R69, 0x1, R2 ;  /* 0x0000000145021824 */ /* 0x000fe200078e0202 */
[----:B------:R-:W-:Y:S06]  /*c080*/  @P0 BRA `(.L_x_179) ;  /* 0x00000000000c0947 */ /* 0x000fec0003800000 */
[----:B-1----:R-:W-:Y:S04]  /*c090*/  SHF.L.U32 R20, R106, 0x1f, RZ ;  /* 0x0000001f6a147819 */ /* 0x002fe800000006ff */
[----:B------:R-:W1:Y:S02]  /*c0a0*/  SYNCS.PHASECHK.TRANS64.TRYWAIT P0, [R0+URZ+0x170], R20 ;  /* 0x00017014000075a7 */ /* 0x000e6400080011ff */
[----:B-1----:R-:W-:Y:S05]  /*c0b0*/  @!P0 BRA `(.L_x_180) ;  /* 0x0000004000748947 */ /* 0x002fea0003800000 */
.L_x_179:
[----:B------:R-:W-:Y:S05]  /*c0c0*/  BSYNC B0 ;  /* 0x0000000000007941 */ /* 0x000fea0003800000 */
.L_x_178:
[----:B------:R-:W-:Y:S01]  /*c0d0*/  ISETP.NE.AND P0, PT, R71, RZ, PT ;  /* 0x000000ff4700720c */ /* 0x000fe20003f05270 */
[----:B------:R-:W-:Y:S11]  /*c0e0*/  VIADD R68, R68, 0x1 ;  /* 0x0000000144447836 */ /* 0x000ff60000000000 */
[----:B------:R-:W-:Y:S01]  /*c0f0*/  @!UPT UIADD3 URZ, UPT, UPT, URZ, URZ, URZ ;  /* 0x000000fffffff290 */ /* 0x000fe2000fffe0ff */
[----:B------:R2:W3:Y:S04]  /*c100*/  @P0 LDS.128 R60, [R3+UR45+0x300] ;  /* 0x0003002d033c0984 */ /* 0x0004e80008000c00 */
[----:B------:R2:W4:Y:S04]  /*c110*/  @P0 LDS.128 R72, [R3+UR45+0xb00] ;  /* 0x000b002d03480984 */ /* 0x0005280008000c00 */
[----:B------:R2:W2:Y:S04]  /*c120*/  @P0 LDS.128 R64, [R2+0x300] ;  /* 0x0003000002400984 */ /* 0x0004a80000000c00 */
[----:B------:R2:W2:Y:S01]  /*c130*/  @P0 LDS.128 R76, [R2+0xb00] ;  /* 0x000b0000024c0984 */ /* 0x0004a20000000c00 */
[C---:B------:R-:W-:Y:S04]  /*c140*/  ISETP.NE.AND P0, PT, R68.reuse, 0x4, PT ;  /* 0x000000044400780c */ /* 0x040fe80003f05270 */
[----:B-1----:R-:W-:Y:S02]  /*c150*/  SEL R0, RZ, 0x1, P0 ;  /* 0x00000001ff007807 */ /* 0x002fe40000000000 */
[----:B------:R-:W-:Y:S02]  /*c160*/  SEL R68, R68, RZ, P0 ;  /* 0x000000ff44447207 */ /* 0x000fe40000000000 */
[----:B------:R-:W-:Y:S02]  /*c170*/  LOP3.LUT R106, R106, R0, RZ, 0x3c, !PT ;  /* 0x000000006a6a7212 */ /* 0x000fe400078e3cff */
.L_x_177:
[----:B------:R-:W-:Y:S05]  /*c180*/  BSYNC B1 ;  /* 0x0000000000017941 */ /* 0x000fea0003800000 */
.L_x_176:
[----:B--2---:R-:W-:Y:S05]  /*c190*/  VIADD R3, R59, 0x400020 ;  /* 0x004000203b037836 */ /* 0x004fea0000000000 */
[----:B------:R-:W-:Y:S04]  /*c1a0*/  SHF.R.U32.HI R0, RZ, 0x15, R3 ;  /* 0x00000015ff007819 */ /* 0x000fe80000011603 */
[----:B-1----:R-:W-:Y:S04]  /*c1b0*/  LOP3.LUT R22, R0, 0x3, RZ, 0xc0, !PT ;  /* 0x0000000300167812 */ /* 0x002fe800078ec0ff */
        /* <DEDUP_REMOVED lines=11> */
[----:B------:R-:W2:Y:S01]  /*c270*/  LDCU.64 UR6, c[0x4][0x78] ;  /* 0x01000f00ff0677ac */ /* 0x000ea20008000a00 */
[----:B------:R-:W3:Y:S01]  /*c280*/  LDC.64 R14, c[0x4][R15] ;  /* 0x010000000f0e7b82 */ /* 0x000ee20000000a00 */
[----:B------:R-:W5:Y:S01]  /*c290*/  LDCU.64 UR4, c[0x4][0x10] ;  /* 0x01000200ff0477ac */ /* 0x000f620008000a00 */
[----:B-1----:R-:W-:Y:S01]  /*c2a0*/  MOV R5, UR9 ;  /* 0x0000000900057c02 */ /* 0x002fe20008000f00 */
[----:B------:R-:W-:Y:S01]  /*c2b0*/  IMAD.U32 R4, RZ, RZ, UR8 ;  /* 0x00000008ff047e24 */ /* 0x000fe2000f8e00ff */
[----:B--2---:R-:W-:Y:S01]  /*c2c0*/  MOV R7, UR7 ;  /* 0x0000000700077c02 */ /* 0x004fe20008000f00 */
[----:B------:R-:W-:Y:S01]  /*c2d0*/  IMAD.U32 R6, RZ, RZ, UR6 ;  /* 0x00000006ff067e24 */ /* 0x000fe2000f8e00ff */
[----:B-----5:R-:W-:Y:S01]  /*c2e0*/  MOV R11, UR5 ;  /* 0x00000005000b7c02 */ /* 0x020fe20008000f00 */
[----:B------:R-:W-:Y:S02]  /*c2f0*/  IMAD.U32 R10, RZ, RZ, UR4 ;  /* 0x00000004ff0a7e24 */ /* 0x000fe4000f8e00ff */
[----:B------:R-:W-:Y:S07]  /*c300*/  LEPC R20, `(.L_x_182) ;  /* 0x000000001014794e */ /* 0x000fee0000000000 */
[----:B---34-:R-:W-:Y:S05]  /*c310*/  CALL.ABS.NOINC R14 ;  /* 0x000000000e007343 */ /* 0x018fea0003c00000 */
.L_x_182:
        /* <DEDUP_REMOVED lines=23> */
.L_x_183:
[----:B------:R-:W-:Y:S05]  /*c490*/  WARPSYNC.ALL ;  /* 0x0000000000007948 */ /* 0x000fea0003800000 */
[----:B------:R-:W-:Y:S11]  /*c4a0*/  R2UR UR4, R2 ;  /* 0x00000000020472ca */ /* 0x000ff600000e0000 */
[----:B------:R-:W-:Y:S02]  /*c4b0*/  @!UPT UIADD3 URZ, UPT, UPT, URZ, URZ, URZ ;  /* 0x000000fffffff290 */ /* 0x000fe4000fffe0ff */
[----:B------:R-:W1:Y:S02]  /*c4c0*/  LDTM.x16 R4, tmem[UR4+0x40] ;  /* 0x00004004000479ee */ /* 0x000e640008240000 */
[----:B-1----:R-:W-:Y:S01]  /*c4d0*/  NOP ;  /* 0x0000000000007918 */ /* 0x002fe20000000000 */
.L_x_181:
[----:B------:R-:W-:Y:S01]  /*c4e0*/  ISETP.NE.AND P2, PT, R105, RZ, PT ;  /* 0x000000ff6900720c */ /* 0x000fe20003f45270 */
[----:B------:R-:W-:Y:S01]  /*c4f0*/  FMUL R0, R52, R24 ;  /* 0x0000001834007220 */ /* 0x000fe20000400000 */
[----:B---3--:R-:W-:Y:S01]  /*c500*/  SHF.L.U32 R3, R60, 0x10, RZ ;  /* 0x000000103c037819 */ /* 0x008fe200000006ff */
        /* <DEDUP_REMOVED lines=145> */
[----:B--2---:R-:W-:Y:S04]  /*ce20*/  DEPBAR.LE SB0, 0x1 ;  /* 0x000080400000791a */ /* 0x004fe80000000000 */
.L_x_185:
[----:B------:R-:W-:Y:S05]  /*ce30*/  BSYNC.RECONVERGENT B0 ;  /* 0x0000000000007941 */ /* 0x000fea0003800200 */
.L_x_184:
        /* <DEDUP_REMOVED lines=10> */
[----:B------:R-:W2:Y:S02]  /*cee0*/  @P2 SYNCS.PHASECHK.TRANS64.TRYWAIT P0, [R0+URZ+0x170], R2 ;  /* 0x00017002000025a7 */ /* 0x000ea400080011ff */
[----:B--2---:R-:W-:Y:S01]  /*cef0*/  @P2 SEL R70, RZ, 0x1, !P0 ;  /* 0x00000001ff462807 */ /* 0x004fe20004000000 */
        /* <DEDUP_REMOVED lines=11> */
.L_x_189:
[----:B------:R-:W-:Y:S05]  /*cfb0*/  BSYNC B0 ;  /* 0x0000000000007941 */ /* 0x000fea0003800000 */
.L_x_188:
        /* <DEDUP_REMOVED lines=11> */
.L_x_187:
[----:B------:R-:W-:Y:S05]  /*d070*/  BSYNC B1 ;  /* 0x0000000000017941 */ /* 0x000fea0003800000 */
.L_x_186:
[----:B------:R-:W-:Y:S11]  /*d080*/  ISETP.NE.AND P0, PT, R98, R22, PT ;  /* 0x000000166200720c */ /* 0x000ff60003f05270 */
[----:B------:R-:W-:Y:S02]  /*d090*/  @!UPT UIADD3 URZ, UPT, UPT, URZ, URZ, URZ ;  /* 0x000000fffffff290 */ /* 0x000fe4000fffe0ff */
[----:B------:R-:W-:Y:S05]  /*d0a0*/  @P0 BRA `(.L_x_191) ;  /* 0x0000000000bc0947 */ /* 0x000fea0003800000 */
[----:B------:R-:W-:Y:S11]  /*d0b0*/  LOP3.LUT P0, RZ, R21, 0x3, R99, 0x48, !PT ;  /* 0x0000000315ff7812 */ /* 0x000ff60007804863 */
[----:B------:R-:W-:Y:S02]  /*d0c0*/  @!UPT UIADD3 URZ, UPT, UPT, URZ, URZ, URZ ;  /* 0x000000fffffff290 */ /* 0x000fe4000fffe0ff */
[----:B------:R-:W-:Y:S05]  /*d0d0*/  @!P0 BRA `(.L_x_192) ;  /* 0x0000000000408947 */ /* 0x000fea0003800000 */
[----:B------:R-:W1:Y:S01]  /*d0e0*/  LDCU.64 UR8, c[0x4][0x70] ;  /* 0x01000e00ff0877ac */ /* 0x000e620008000a00 */
[----:B--2---:R-:W-:Y:S01]  /*d0f0*/  MOV R3, 0x0 ;  /* 0x0000000000037802 */ /* 0x004fe20000000f00 */
        /* <DEDUP_REMOVED lines=14> */
.L_x_192:
        /* <DEDUP_REMOVED lines=23> */
.L_x_193:
[----:B------:R-:W-:Y:S05]  /*d350*/  WARPSYNC.ALL ;  /* 0x0000000000007948 */ /* 0x000fea0003800000 */
[----:B------:R-:W-:Y:S11]  /*d360*/  R2UR UR4, R23 ;  /* 0x00000000170472ca */ /* 0x000ff600000e0000 */
[----:B------:R-:W-:Y:S02]  /*d370*/  @!UPT UIADD3 URZ, UPT, UPT, URZ, URZ, URZ ;  /* 0x000000fffffff290 */ /* 0x000fe4000fffe0ff */
[----:B------:R-:W1:Y:S02]  /*d380*/  LDTM.x16 R4, tmem[UR4+0x40] ;  /* 0x00004004000479ee */ /* 0x000e640008240000 */
[----:B-1----:R-:W-:Y:S01]  /*d390*/  NOP ;  /* 0x0000000000007918 */ /* 0x002fe20000000000 */
.L_x_191:
[----:B------:R-:W-:Y:S01]  /*d3a0*/  ISETP.NE.AND P2, PT, R105, RZ, PT ;  /* 0x000000ff6900720c */ /* 0x000fe20003f45270 */
[----:B------:R-:W-:Y:S01]  /*d3b0*/  FMUL R0, R52, R24 ;  /* 0x0000001834007220 */ /* 0x000fe20000400000 */
[----:B--23--:R-:W-:Y:S01]  /*d3c0*/  SHF.L.U32 R3, R60, 0x10, RZ ;  /* 0x000000103c037819 */ /* 0x00cfe200000006ff */
        /* <DEDUP_REMOVED lines=145> */
[----:B--2---:R-:W-:Y:S04]  /*dce0*/  DEPBAR.LE SB0, 0x1 ;  /* 0x000080400000791a */ /* 0x004fe80000000000 */
.L_x_195:
[----:B------:R-:W-:Y:S05]  /*dcf0*/  BSYNC.RECONVERGENT B0 ;  /* 0x0000000000007941 */ /* 0x000fea0003800200 */
.L_x_194:
        /* <DEDUP_REMOVED lines=17> */
[----:B------:R-:W2:Y:S02]  /*de10*/  SYNCS.PHASECHK.TRANS64.TRYWAIT P0, [R0+URZ+0x170], R106 ;  /* 0x0001706a000075a7 */ /* 0x000ea400080011ff */
[----:B--2---:R-:W-:Y:S05]  /*de20*/  @!P0 BRA `(.L_x_200) ;  /* 0x0000002400408947 */ /* 0x004fea0003800000 */
.L_x_199:
[----:B------:R-:W-:Y:S05]  /*de30*/  BSYNC B0 ;  /* 0x0000000000007941 */ /* 0x000fea0003800000 */
.L_x_198:
[----:B------:R-:W-:Y:S11]  /*de40*/  ISETP.NE.AND P0, PT, R71, RZ, PT ;  /* 0x000000ff4700720c */ /* 0x000ff60003f05270 */
[----:B------:R-:W-:Y:S02]  /*de50*/  @!UPT UIADD3 URZ, UPT, UPT, URZ, URZ, URZ ;  /* 0x000000fffffff290 */ /* 0x000fe4000fffe0ff */
[----:B------:R3:W4:Y:S04]  /*de60*/  @P0 LDS.128 R60, [R68+UR45+0x300] ;  /* 0x0003002d443c0984 */ /* 0x0007280008000c00 */
[----:B------:R3:W1:Y:S04]  /*de70*/  @P0 LDS.128 R72, [R68+UR45+0xb00] ;  /* 0x000b002d44480984 */ /* 0x0006680008000c00 */
[----:B------:R3:W1:Y:S04]  /*de80*/  @P0 LDS.128 R64, [R2+0x300] ;  /* 0x0003000002400984 */ /* 0x0006680000000c00 */
[----:B------:R3:W1:Y:S02]  /*de90*/  @P0 LDS.128 R76, [R2+0xb00] ;  /* 0x000b0000024c0984 */ /* 0x0006640000000c00 */
.L_x_197:
[----:B------:R-:W-:Y:S05]  /*dea0*/  BSYNC B1 ;  /* 0x0000000000017941 */ /* 0x000fea0003800000 */
.L_x_196:
[----:B------:R-:W-:Y:S05]  /*deb0*/  VIADD R59, R59, 0x400030 ;  /* 0x004000303b3b7836 */ /* 0x000fea0000000000 */
[----:B--2---:R-:W-:Y:S04]  /*dec0*/  SHF.R.U32.HI R0, RZ, 0x15, R59 ;  /* 0x00000015ff007819 */ /* 0x004fe8000001163b */
[----:B---3--:R-:W-:Y:S04]  /*ded0*/  LOP3.LUT R2, R0, 0x3, RZ, 0xc0, !PT ;  /* 0x0000000300027812 */ /* 0x008fe800078ec0ff */
[----:B------:R-:W-:Y:S11]  /*dee0*/  ISETP.NE.AND P0, PT, R98, R2, PT ;  /* 0x000000026200720c */ /* 0x000ff60003f05270 */
[----:B------:R-:W-:Y:S02]  /*def0*/  @!UPT UIADD3 URZ, UPT, UPT, URZ, URZ, URZ ;  /* 0x000000fffffff290 */ /* 0x000fe4000fffe0ff */
[----:B------:R-:W-:Y:S05]  /*df00*/  @P0 BRA `(.L_x_201) ;  /* 0x0000000000bc0947 */ /* 0x000fea0003800000 */
[----:B------:R-:W-:Y:S02]  /*df10*/  LOP3.LUT P0, RZ, R0, 0x3, R99, 0x48, !PT ;  /* 0x0000000300ff7812 */ /* 0x000fe40007804863 */
[----:B------:R-:W-:Y:S11]  /*df20*/  MOV R16, R59 ;  /* 0x0000003b00107202 */ /* 0x000ff60000000f00 */
[----:B------:R-:W-:Y:S05]  /*df30*/  @!P0 BRA `(.L_x_202) ;  /* 0x0000000000408947 */ /* 0x000fea0003800000 */
[----:B------:R-:W2:Y:S01]  /*df40*/  LDCU.64 UR8, c[0x4][0x70] ;  /* 0x01000e00ff0877ac */ /* 0x000ea20008000a00 */
[----:B------:R-:W-:Y:S01]  /*df50*/  MOV R15, 0x0 ;  /* 0x00000000000f7802 */ /* 0x000fe20000000f00 */
[----:B------:R-:W-:Y:S02]  /*df60*/  HFMA2 R12, -RZ, RZ, 0, 5.9604644775390625e-08 ;  /* 0x00000001ff0c7431 */ /* 0x000fe400000001ff */
[----:B------:R-:W-:Y:S02]  /*df70*/  IMAD.MOV.U32 R8, RZ, RZ, 0x192 ;  /* 0x00000192ff087424 */ /* 0x000fe400078e00ff */
[----:B------:R-:W-:Y:S01]  /*df80*/  IMAD.MOV.U32 R13, RZ, RZ, RZ ;  /* 0x000000ffff0d7224 */ /* 0x000fe200078e00ff */
[----:B------:R-:W3:Y:S01]  /*df90*/  LDCU.64 UR6, c[0x4][0x78] ;  /* 0x01000f00ff0677ac */ /* 0x000ee20008000a00 */
[----:B------:R-:W1:Y:S01]  /*dfa0*/  LDC.64 R14, c[0x4][R15] ;  /* 0x010000000f0e7b82 */ /* 0x000e620000000a00 */
[----:B------:R-:W5:Y:S01]  /*dfb0*/  LDCU.64 UR4, c[0x4][0x10] ;  /* 0x01000200ff0477ac */ /* 0x000f620008000a00 */
[----:B--2---:R-:W-:Y:S01]  /*dfc0*/  MOV R5, UR9 ;  /* 0x0000000900057c02 */ /* 0x004fe20008000f00 */
[----:B------:R-:W-:Y:S01]  /*dfd0*/  IMAD.U32 R4, RZ, RZ, UR8 ;  /* 0x00000008ff047e24 */ /* 0x000fe2000f8e00ff */
[----:B---3--:R-:W-:Y:S01]  /*dfe0*/  MOV R7, UR7 ;  /* 0x0000000700077c02 */ /* 0x008fe20008000f00 */
[----:B------:R-:W-:Y:S01]  /*dff0*/  IMAD.U32 R6, RZ, RZ, UR6 ;  /* 0x00000006ff067e24 */ /* 0x000fe2000f8e00ff */
[----:B-----5:R-:W-:Y:S01]  /*e000*/  MOV R11, UR5 ;  /* 0x00000005000b7c02 */ /* 0x020fe20008000f00 */
[----:B------:R-:W-:Y:S02]  /*e010*/  IMAD.U32 R10, RZ, RZ, UR4 ;  /* 0x00000004ff0a7e24 */ /* 0x000fe4000f8e00ff */
[----:B-1----:R-:W-:Y:S07]  /*e020*/  LEPC R20, `(.L_x_202) ;  /* 0x000000001014794e */ /* 0x002fee0000000000 */
[----:B----4-:R-:W-:Y:S05]  /*e030*/  CALL.ABS.NOINC R14 ;  /* 0x000000000e007343 */ /* 0x010fea0003c00000 */
.L_x_202:
[----:B------:R-:W-:Y:S05]  /*e040*/  WARPSYNC.ALL ;  /* 0x0000000000007948 */ /* 0x000fea0003800000 */
[C---:B------:R-:W-:Y:S01]  /*e050*/  R2UR UR4, R16.reuse ;  /* 0x00000000100472ca */ /* 0x040fe200000e0000 */
[----:B------:R-:W-:Y:S05]  /*e060*/  VIADD R0, R16, 0x40 ;  /* 0x0000004010007836 */ /* 0x000fea0000000000 */
[----:B------:R-:W-:Y:S04]  /*e070*/  SHF.R.U32.HI R0, RZ, 0x15, R0 ;  /* 0x00000015ff007819 */ /* 0x000fe80000011600 */
[----:B------:R-:W-:Y:S03]  /*e080*/  LOP3.LUT P0, RZ, R0, 0x3, R99, 0x48, !PT ;  /* 0x0000000300ff7812 */ /* 0x000fe60007804863 */
[----:B------:R-:W2:Y:S10]  /*e090*/  LDTM.x16 R24, tmem[UR4] ;  /* 0x00000004001879ee */ /* 0x000eb40008240000 */
[----:B--2---:R-:W-:Y:S05]  /*e0a0*/  @!P0 BRA `(.L_x_203) ;  /* 0x0000000000408947 */ /* 0x004fea0003800000 */
        /* <DEDUP_REMOVED lines=16> */
.L_x_203:
[----:B------:R-:W-:Y:S05]  /*e1b0*/  WARPSYNC.ALL ;  /* 0x0000000000007948 */ /* 0x000fea0003800000 */
[----:B------:R-:W-:Y:S11]  /*e1c0*/  R2UR UR4, R16 ;  /* 0x00000000100472ca */ /* 0x000ff600000e0000 */
[----:B------:R-:W-:Y:S02]  /*e1d0*/  @!UPT UIADD3 URZ, UPT, UPT, URZ, URZ, URZ ;  /* 0x000000fffffff290 */ /* 0x000fe4000fffe0ff */
[----:B------:R-:W2:Y:S02]  /*e1e0*/  LDTM.x16 R4, tmem[UR4+0x40] ;  /* 0x00004004000479ee */ /* 0x000ea40008240000 */
[----:B--2---:R-:W-:Y:S01]  /*e1f0*/  NOP ;  /* 0x0000000000007918 */ /* 0x004fe20000000000 */
.L_x_201:
[----:B------:R-:W-:Y:S01]  /*e200*/  ISETP.NE.AND P1, PT, R98, R2, PT ;  /* 0x000000026200720c */ /* 0x000fe20003f25270 */
[----:B------:R-:W-:Y:S05]  /*e210*/  WARPSYNC.ALL ;  /* 0x0000000000007948 */ /* 0x000fea0003800000 */
[C---:B----4-:R-:W-:Y:S01]  /*e220*/  SHF.L.U32 R3, R60.reuse, 0x10, RZ ;  /* 0x000000103c037819 */ /* 0x050fe200000006ff */
[----:B------:R-:W-:Y:S01]  /*e230*/  NOP ;  /* 0x0000000000007918 */ /* 0x000fe20000000000 */
[----:B------:R-:W-:Y:S01]  /*e240*/  LOP3.LUT R40, R60, 0xffff0000, RZ, 0xc0, !PT ;  /* 0xffff00003c287812 */ /* 0x000fe200078ec0ff */
[C---:B------:R-:W-:Y:S01]  /*e250*/  FMUL R0, R52.reuse, R24 ;  /* 0x0000001834007220 */ /* 0x040fe20000400000 */
[C---:B------:R-:W-:Y:S01]  /*e260*/  SHF.L.U32 R41, R61.reuse, 0x10, RZ ;  /* 0x000000103d297819 */ /* 0x040fe200000006ff */
[----:B------:R-:W-:Y:S01]  /*e270*/  FMUL R2, R52, R25 ;  /* 0x0000001934027220 */ /* 0x000fe20000400000 */
[----:B------:R-:W-:Y:S01]  /*e280*/  LOP3.LUT R42, R61, 0xffff0000, RZ, 0xc0, !PT ;  /* 0xffff00003d2a7812 */ /* 0x000fe200078ec0ff */
[C---:B------:R-:W-:Y:S01]  /*e290*/  FFMA R0, R53.reuse, R3, R0 ;  /* 0x0000000335007223 */ /* 0x040fe20000000000 */
[----:B------:R-:W-:Y:S01]  /*e2a0*/  R2UR UR4, R58 ;  /* 0x000000003a0472ca */ /* 0x000fe200000e0000 */
[----:B------:R-:W-:Y:S01]  /*e2b0*/  FFMA R2, R53, R40, R2 ;  /* 0x0000002835027223 */ /* 0x000fe20000000002 */
[----:B------:R-:W-:Y:S01]  /*e2c0*/  SHF.L.U32 R54, R62, 0x10, RZ ;  /* 0x000000103e367819 */ /* 0x000fe200000006ff */
[----:B-1----:R-:W-:Y:S01]  /*e2d0*/  FMUL R20, R52, R4 ;  /* 0x0000000434147220 */ /* 0x002fe20000400000 */
[----:B------:R-:W-:Y:S01]  /*e2e0*/  LOP3.LUT R55, R62, 0xffff0000, RZ, 0xc0, !PT ;  /* 0xffff00003e377812 */ /* 0x000fe200078ec0ff */
[----:B------:R-:W-:Y:S01]  /*e2f0*/  FMUL R3, R52, R26 ;  /* 0x0000001a34037220 */ /* 0x000fe20000400000 */
[----:B------:R-:W-:Y:S01]  /*e300*/  F2FP.BF16.F32.PACK_AB R108, R2, R0 ;  /* 0x00000000026c723e */ /* 0x000fe200000010ff */
[----:B------:R-:W-:Y:S01]  /*e310*/  FMUL R4, R52, R27 ;  /* 0x0000001b34047220 */ /* 0x000fe20000400000 */
[----:B------:R-:W-:Y:S01]  /*e320*/  SHF.L.U32 R56, R63, 0x10, RZ ;  /* 0x000000103f387819 */ /* 0x000fe200000006ff */
[----:B------:R-:W-:Y:S01]  /*e330*/  FFMA R3, R53, R41, R3 ;  /* 0x0000002935037223 */ /* 0x000fe20000000003 */
[----:B------:R-:W-:Y:S01]  /*e340*/  LOP3.LUT R57, R63, 0xffff0000, RZ, 0xc0, !PT ;  /* 0xffff00003f397812 */ /* 0x000fe200078ec0ff */
[----:B------:R-:W-:Y:S01]  /*e350*/  FFMA R4, R53, R42, R4 ;  /* 0x0000002a35047223 */ /* 0x000fe20000000004 */
[----:B------:R-:W-:Y:S01]  /*e360*/  SHF.L.U32 R58, R64, 0x10, RZ ;  /* 0x00000010403a7819 */ /* 0x000fe200000006ff */
[----:B------:R-:W-:Y:S01]  /*e370*/  FMUL R0, R52, R28 ;  /* 0x0000001c34007220 */ /* 0x000fe20000400000 */
[----:B------:R-:W-:Y:S01]  /*e380*/  LOP3.LUT R59, R64, 0xffff0000, RZ, 0xc0, !PT ;  /* 0xffff0000403b7812 */ /* 0x000fe200078ec0ff */
[----:B------:R-:W-:Y:S01]  /*e390*/  FMUL R2, R52, R29 ;  /* 0x0000001d34027220 */ /* 0x000fe20000400000 */
[----:B------:R-:W-:Y:S01]  /*e3a0*/  F2FP.BF16.F32.PACK_AB R109, R4, R3 ;  /* 0x00000003046d723e */ /* 0x000fe200000010ff */
[C---:B------:R-:W-:Y:S01]  /*e3b0*/  FMUL R21, R52.reuse, R5 ;  /* 0x0000000534157220 */ /* 0x040fe20000400000 */
[C---:B------:R-:W-:Y:S01]  /*e3c0*/  SHF.L.U32 R60, R65.reuse, 0x10, RZ ;  /* 0x00000010413c7819 */ /* 0x040fe200000006ff */
[C---:B------:R-:W-:Y:S01]  /*e3d0*/  FMUL R5, R52.reuse, R30 ;  /* 0x0000001e34057220 */ /* 0x040fe20000400000 */
[----:B------:R-:W-:Y:S01]  /*e3e0*/  LOP3.LUT R61, R65, 0xffff0000, RZ, 0xc0, !PT ;  /* 0xffff0000413d7812 */ /* 0x000fe200078ec0ff */
[----:B------:R-:W-:Y:S01]  /*e3f0*/  FMUL R22, R52, R6 ;  /* 0x0000000634167220 */ /* 0x000fe20000400000 */
[----:B------:R-:W-:Y:S01]  /*e400*/  SHF.L.U32 R62, R66, 0x10, RZ ;  /* 0x00000010423e7819 */ /* 0x000fe200000006ff */
        /* <DEDUP_REMOVED lines=10> */
[----:B------:R-:W-:Y:S01]  /*e4b0*/  FMUL R3, R52, R33 ;  /* 0x0000002134037220 */ /* 0x000fe20000400000 */
[----:B------:R-:W-:Y:S01]  /*e4c0*/  F2FP.BF16.F32.PACK_AB R110, R2, R0 ;  /* 0x00000000026e723e */ /* 0x000fe200000010ff */
[----:B------:R-:W-:Y:S01]  /*e4d0*/  FFMA R5, R53, R56, R5 ;  /* 0x0000003835057223 */ /* 0x000fe20000000005 */
[----:B------:R-:W-:Y:S01]  /*e4e0*/  SHF.L.U32 R68, R73, 0x10, RZ ;  /* 0x0000001049447819 */ /* 0x000fe200000006ff */
[----:B------:R-:W-:Y:S01]  /*e4f0*/  FFMA R6, R53, R57, R6 ;  /* 0x0000003935067223 */ /* 0x000fe20000000006 */
[----:B------:R-:W-:Y:S01]  /*e500*/  LOP3.LUT R69, R73, 0xffff0000, RZ, 0xc0, !PT ;  /* 0xffff000049457812 */ /* 0x000fe200078ec0ff */
[C---:B------:R-:W-:Y:S01]  /*e510*/  FFMA R7, R53.reuse, R58, R7 ;  /* 0x0000003a35077223 */ /* 0x040fe20000000007 */
[----:B------:R-:W-:Y:S01]  /*e520*/  SHF.L.U32 R70, R74, 0x10, RZ ;  /* 0x000000104a467819 */ /* 0x000fe200000006ff */
[----:B------:R-:W-:Y:S01]  /*e530*/  UIADD3 UR4, UPT, UPT, UR4, 0x1f0, URZ ;  /* 0x000001f004047890 */ /* 0x000fe2000fffe0ff */
[----:B------:R-:W-:Y:S01]  /*e540*/  F2FP.BF16.F32.PACK_AB R111, R6, R5 ;  /* 0x00000005066f723e */ /* 0x000fe200000010ff */
[----:B------:R-:W-:Y:S01]  /*e550*/  FFMA R3, R53, R59, R3 ;  /* 0x0000003b35037223 */ /* 0x000fe20000000003 */
[----:B------:R-:W-:Y:S01]  /*e560*/  LOP3.LUT R71, R74, 0xffff0000, RZ, 0xc0, !PT ;  /* 0xffff00004a477812 */ /* 0x000fe200078ec0ff */
[C---:B------:R-:W-:Y:S01]  /*e570*/  FMUL R0, R52.reuse, R34 ;  /* 0x0000002234007220 */ /* 0x040fe20000400000 */
[----:B------:R-:W-:Y:S01]  /*e580*/  SHF.L.U32 R72, R75, 0x10, RZ ;  /* 0x000000104b487819 */ /* 0x000fe200000006ff */
[C---:B------:R-:W-:Y:S01]  /*e590*/  FMUL R2, R52.reuse, R35 ;  /* 0x0000002334027220 */ /* 0x040fe20000400000 */
[----:B------:R-:W-:Y:S01]  /*e5a0*/  UPRMT UR4, UR37, 0x654, UR4 ;  /* 0x0000065425047896 */ /* 0x000fe20008000004 */
[C---:B------:R-:W-:Y:S01]  /*e5b0*/  FMUL R4, R52.reuse, R36 ;  /* 0x0000002434047220 */ /* 0x040fe20000400000 */
[C---:B------:R-:W-:Y:S01]  /*e5c0*/  FMUL R5, R52.reuse, R37 ;  /* 0x0000002534057220 */ /* 0x040fe20000400000 */
[----:B------:R-:W-:Y:S01]  /*e5d0*/  F2FP.BF16.F32.PACK_AB R28, R3, R7 ;  /* 0x00000007031c723e */ /* 0x000fe200000010ff */
[C---:B------:R-:W-:Y:S01]  /*e5e0*/  FFMA R0, R53.reuse, R60, R0 ;  /* 0x0000003c35007223 */ /* 0x040fe20000000000 */
[C---:B------:R-:W-:Y:S01]  /*e5f0*/  FMUL R6, R52.reuse, R38 ;  /* 0x0000002634067220 */ /* 0x040fe20000400000 */
[C---:B------:R-:W-:Y:S01]  /*e600*/  FFMA R2, R53.reuse, R61, R2 ;  /* 0x0000003d35027223 */ /* 0x040fe20000000002 */
[C---:B------:R-:W-:Y:S01]  /*e610*/  FMUL R3, R52.reuse, R39 ;  /* 0x0000002734037220 */ /* 0x040fe20000400000 */
[C---:B------:R-:W-:Y:S01]  /*e620*/  FFMA R4, R53.reuse, R62, R4 ;  /* 0x0000003e35047223 */ /* 0x040fe20000000004 */
[C---:B------:R-:W-:Y:S01]  /*e630*/  FFMA R5, R53.reuse, R63, R5 ;  /* 0x0000003f35057223 */ /* 0x040fe20000000005 */
[C---:B------:R-:W-:Y:S01]  /*e640*/  FFMA R6, R53.reuse, R64, R6 ;  /* 0x0000004035067223 */ /* 0x040fe20000000006 */
[C---:B------:R-:W-:Y:S01]  /*e650*/  FFMA R3, R53.reuse, R65, R3 ;  /* 0x0000004135037223 */ /* 0x040fe20000000003 */
[----:B------:R-:W-:Y:S01]  /*e660*/  FFMA R20, R53, R66, R20 ;  /* 0x0000004235147223 */ /* 0x000fe20000000014 */
[----:B------:R-:W-:Y:S01]  /*e670*/  FMUL R8, R52, R8 ;  /* 0x0000000834087220 */ /* 0x000fe20000400000 */
[----:B------:R-:W-:Y:S01]  /*e680*/  SYNCS.ARRIVE.TRANS64.RED.A1T0 RZ, [UR4], RZ ;  /* 0x000000ffffff79a7 */ /* 0x000fe20008100404 */
[----:B------:R1:W-:Y:S01]  /*e690*/  @!P1 STS.128 [R104+UR45+0x3300], R108 ;  /* 0x0033006c68009988 */ /* 0x0003e20008000c2d */
[----:B------:R-:W-:Y:S01]  /*e6a0*/  LOP3.LUT R73, R75, 0xffff0000, RZ, 0xc0, !PT ;  /* 0xffff00004b497812 */ /* 0x000fe200078ec0ff */
[C---:B------:R-:W-:Y:S01]  /*e6b0*/  FFMA R21, R53.reuse, R67, R21 ;  /* 0x0000004335157223 */ /* 0x040fe20000000015 */
[----:B------:R-:W-:Y:S01]  /*e6c0*/  SHF.L.U32 R24, R76, 0x10, RZ ;  /* 0x000000104c187819 */ /* 0x000fe200000006ff */
[----:B------:R-:W-:Y:S01]  /*e6d0*/  FMUL R9, R52, R9 ;  /* 0x0000000934097220 */ /* 0x000fe20000400000 */
[----:B------:R-:W-:Y:S01]  /*e6e0*/  LOP3.LUT R25, R76, 0xffff0000, RZ, 0xc0, !PT ;  /* 0xffff00004c197812 */ /* 0x000fe200078ec0ff */
[C---:B------:R-:W-:Y:S01]  /*e6f0*/  FFMA R22, R53.reuse, R68, R22 ;  /* 0x0000004435167223 */ /* 0x040fe20000000016 */
[C---:B------:R-:W-:Y:S01]  /*e700*/  FMUL R10, R52.reuse, R10 ;  /* 0x0000000a340a7220 */ /* 0x040fe20000400000 */
[C---:B------:R-:W-:Y:S01]  /*e710*/  FFMA R23, R53.reuse, R69, R23 ;  /* 0x0000004535177223 */ /* 0x040fe20000000017 */
[----:B------:R-:W-:Y:S01]  /*e720*/  FMUL R11, R52, R11 ;  /* 0x0000000b340b7220 */ /* 0x000fe20000400000 */
[----:B------:R-:W-:Y:S01]  /*e730*/  F2FP.BF16.F32.PACK_AB R29, R2, R0 ;  /* 0x00000000021d723e */ /* 0x000fe200000010ff */
[----:B------:R-:W-:Y:S01]  /*e740*/  FFMA R8, R53, R70, R8 ;  /* 0x0000004635087223 */ /* 0x000fe20000000008 */
[----:B------:R-:W-:Y:S01]  /*e750*/  F2FP.BF16.F32.PACK_AB R30, R5, R4 ;  /* 0x00000004051e723e */ /* 0x000fe200000010ff */
[C---:B------:R-:W-:Y:S01]  /*e760*/  FMUL R12, R52.reuse, R12 ;  /* 0x0000000c340c7220 */ /* 0x040fe20000400000 */
[----:B------:R-:W-:Y:S01]  /*e770*/  F2FP.BF16.F32.PACK_AB R31, R3, R6 ;  /* 0x00000006031f723e */ /* 0x000fe200000010ff */
[----:B------:R-:W-:Y:S01]  /*e780*/  FFMA R9, R53, R71, R9 ;  /* 0x0000004735097223 */ /* 0x000fe20000000009 */
[C---:B------:R-:W-:Y:S01]  /*e790*/  FMUL R13, R52.reuse, R13 ;  /* 0x0000000d340d7220 */ /* 0x040fe20000400000 */
[----:B------:R-:W-:Y:S01]  /*e7a0*/  SHF.L.U32 R26, R77, 0x10, RZ ;  /* 0x000000104d1a7819 */ /* 0x000fe200000006ff */
[----:B------:R-:W-:Y:S01]  /*e7b0*/  FFMA R10, R53, R72, R10 ;  /* 0x00000048350a7223 */ /* 0x000fe2000000000a */
[----:B------:R1:W-:Y:S01]  /*e7c0*/  @!P1 STS.128 [R103+0x3300], R28 ;  /* 0x0033001c67009388 */ /* 0x0003e20000000c00 */
[C---:B------:R-:W-:Y:S01]  /*e7d0*/  FMUL R14, R52.reuse, R14 ;  /* 0x0000000e340e7220 */ /* 0x040fe20000400000 */
[----:B------:R-:W-:Y:S01]  /*e7e0*/  LOP3.LUT R27, R77, 0xffff0000, RZ, 0xc0, !PT ;  /* 0xffff00004d1b7812 */ /* 0x000fe200078ec0ff */
[C---:B------:R-:W-:Y:S01]  /*e7f0*/  FFMA R11, R53.reuse, R73, R11 ;  /* 0x00000049350b7223 */ /* 0x040fe2000000000b */
[----:B------:R-:W-:Y:S01]  /*e800*/  FMUL R15, R52, R15 ;  /* 0x0000000f340f7220 */ /* 0x000fe20000400000 */
[----:B------:R-:W-:Y:S01]  /*e810*/  SHF.L.U32 R40, R78, 0x10, RZ ;  /* 0x000000104e287819 */ /* 0x000fe200000006ff */
[C---:B------:R-:W-:Y:S01]  /*e820*/  FFMA R12, R53.reuse, R24, R12 ;  /* 0x00000018350c7223 */ /* 0x040fe2000000000c */
[----:B------:R-:W-:Y:S01]  /*e830*/  FMUL R16, R52, R16 ;  /* 0x0000001034107220 */ /* 0x000fe20000400000 */
[----:B------:R-:W-:Y:S01]  /*e840*/  LOP3.LUT R74, R78, 0xffff0000, RZ, 0xc0, !PT ;  /* 0xffff00004e4a7812 */ /* 0x000fe200078ec0ff */
[----:B------:R-:W-:Y:S01]  /*e850*/  FFMA R13, R53, R25, R13 ;  /* 0x00000019350d7223 */ /* 0x000fe2000000000d */
[C---:B------:R-:W-:Y:S01]  /*e860*/  FMUL R17, R52.reuse, R17 ;  /* 0x0000001134117220 */ /* 0x040fe20000400000 */
[----:B------:R-:W-:Y:S01]  /*e870*/  SHF.L.U32 R75, R79, 0x10, RZ ;  /* 0x000000104f4b7819 */ /* 0x000fe200000006ff */
[----:B------:R-:W-:Y:S01]  /*e880*/  FFMA R14, R53, R26, R14 ;  /* 0x0000001a350e7223 */ /* 0x000fe2000000000e */
[----:B------:R-:W-:Y:S01]  /*e890*/  F2FP.BF16.F32.PACK_AB R20, R21, R20 ;  /* 0x000000141514723e */ /* 0x000fe200000010ff */
[C---:B------:R-:W-:Y:S01]  /*e8a0*/  FMUL R18, R52.reuse, R18 ;  /* 0x0000001234127220 */ /* 0x040fe20000400000 */
[----:B------:R-:W-:Y:S01]  /*e8b0*/  LOP3.LUT R76, R79, 0xffff0000, RZ, 0xc0, !PT ;  /* 0xffff00004f4c7812 */ /* 0x000fe200078ec0ff */
[----:B------:R-:W-:Y:S01]  /*e8c0*/  FFMA R15, R53, R27, R15 ;  /* 0x0000001b350f7223 */ /* 0x000fe2000000000f */
[----:B------:R-:W-:Y:S01]  /*e8d0*/  F2FP.BF16.F32.PACK_AB R21, R23, R22 ;  /* 0x000000161715723e */ /* 0x000fe200000010ff */
[----:B------:R-:W-:Y:S01]  /*e8e0*/  FMUL R19, R52, R19 ;  /* 0x0000001334137220 */ /* 0x000fe20000400000 */
[----:B------:R-:W-:Y:S01]  /*e8f0*/  F2FP.BF16.F32.PACK_AB R22, R9, R8 ;  /* 0x000000080916723e */ /* 0x000fe200000010ff */
[----:B------:R-:W-:Y:S01]  /*e900*/  FFMA R16, R53, R40, R16 ;  /* 0x0000002835107223 */ /* 0x000fe20000000010 */
[----:B------:R-:W-:Y:S01]  /*e910*/  F2FP.BF16.F32.PACK_AB R23, R11, R10 ;  /* 0x0000000a0b17723e */ /* 0x000fe200000010ff */
[C---:B------:R-:W-:Y:S01]  /*e920*/  FFMA R17, R53.reuse, R74, R17 ;  /* 0x0000004a35117223 */ /* 0x040fe20000000011 */
[C---:B------:R-:W-:Y:S01]  /*e930*/  FFMA R18, R53.reuse, R75, R18 ;  /* 0x0000004b35127223 */ /* 0x040fe20000000012 */
[----:B------:R-:W-:Y:S01]  /*e940*/  FFMA R19, R53, R76, R19 ;  /* 0x0000004c35137223 */ /* 0x000fe20000000013 */
[----:B------:R-:W-:Y:S01]  /*e950*/  F2FP.BF16.F32.PACK_AB R12, R13, R12 ;  /* 0x0000000c0d0c723e */ /* 0x000fe200000010ff */
[----:B------:R1:W-:Y:S01]  /*e960*/  @!P1 STS.128 [R104+UR45+0x3b00], R20 ;  /* 0x003b001468009988 */ /* 0x0003e20008000c2d */
[----:B------:R-:W-:Y:S01]  /*e970*/  F2FP.BF16.F32.PACK_AB R13, R15, R14 ;  /* 0x0000000e0f0d723e */ /* 0x000fe200000010ff */
[----:B------:R-:W-:Y:S01]  /*e980*/  BSSY.RECONVERGENT B0, `(.L_x_204) ;  /* 0x000001a000007945 */ /* 0x000fe20003800200 */
[----:B------:R-:W-:Y:S02]  /*e990*/  F2FP.BF16.F32.PACK_AB R14, R17, R16 ;  /* 0x00000010110e723e */ /* 0x000fe400000010ff */
[----:B------:R-:W-:Y:S02]  /*e9a0*/  F2FP.BF16.F32.PACK_AB R15, R19, R18 ;  /* 0x00000012130f723e */ /* 0x000fe400000010ff */
[----:B------:R-:W-:Y:S03]  /*e9b0*/  ISETP.NE.AND P0, PT, R98, RZ, PT ;  /* 0x000000ff6200720c */ /* 0x000fe60003f05270 */
[----:B------:R1:W-:Y:S01]  /*e9c0*/  @!P1 STS.128 [R103+0x3b00], R12 ;  /* 0x003b000c67009388 */ /* 0x0003e20000000c00 */
[----:B------:R-:W-:Y:S01]  /*e9d0*/  @!PT LDS RZ, [RZ] ;  /* 0x00000000fffff984 */ /* 0x000fe20000000800 */
[----:B------:R-:W-:Y:S01]  /*e9e0*/  @!PT LDS RZ, [RZ] ;  /* 0x00000000fffff984 */ /* 0x000fe20000000800 */
[----:B------:R-:W-:Y:S01]  /*e9f0*/  @!PT LDS RZ, [RZ] ;  /* 0x00000000fffff984 */ /* 0x000fe20000000800 */
[----:B------:R-:W-:Y:S01]  /*ea00*/  @!PT LDS RZ, [RZ] ;  /* 0x00000000fffff984 */ /* 0x000fe20000000800 */
[----:B------:R2:W-:Y:S07]  /*ea10*/  MEMBAR.ALL.CTA ;  /* 0x0000000000007992 */ /* 0x0005ee0000008000 */
[----:B--2---:R-:W2:Y:S02]  /*ea20*/  FENCE.VIEW.ASYNC.S ;  /* 0x00000000000073c6 */ /* 0x004ea40000000000 */
        /* <DEDUP_REMOVED lines=15> */
.L_x_205:
[----:B------:R-:W-:Y:S05]  /*eb20*/  BSYNC.RECONVERGENT B0 ;  /* 0x0000000000007941 */ /* 0x000fea0003800200 */
.L_x_204:
[----:B------:R-:W-:Y:S01]  /*eb30*/  BAR.SYNC.DEFER_BLOCKING 0x1, 0x80 ;  /* 0x0042000000007b1d */ /* 0x000fe20000010000 */
[----:B------:R-:W-:Y:S01]  /*eb40*/  UISETP.NE.AND UP0, UPT, UR56, -0x8, UPT ;  /* 0xfffffff83800788c */ /* 0x000fe2000bf05270 */
[----:B------:R-:W-:Y:S08]  /*eb50*/  IADD3 R94, PT, PT, R94, 0x1, RZ ;  /* 0x000000015e5e7810 */ /* 0x000ff00007ffe0ff */
[----:B------:R-:W-:Y:S05]  /*eb60*/  BRA.U !UP0, `(.L_x_206) ;  /* 0x0000000108287547 */ /* 0x000fea000b800000 */
[----:B------:R-:W-:Y:S01]  /*eb70*/  ISETP.NE.AND P0, PT, R105, RZ, PT ;  /* 0x000000ff6900720c */ /* 0x000fe20003f05270 */
[----:B------:R-:W-:Y:S01]  /*eb80*/  IMAD.U32 R2, RZ, RZ, UR57 ;  /* 0x00000039ff027e24 */ /* 0x000fe2000f8e00ff */
[----:B------:R-:W-:Y:S01]  /*eb90*/  UIADD3 UR57, UPT, UPT, UR57, 0x1, URZ ;  /* 0x0000000139397890 */ /* 0x000fe2000fffe0ff */
[----:B------:R-:W-:Y:S03]  /*eba0*/  IMAD.U32 R0, RZ, RZ, UR37 ;  /* 0x00000025ff007e24 */ /* 0x000fe6000f8e00ff */
[----:B------:R-:W-:Y:S04]  /*ebb0*/  UISETP.NE.AND UP0, UPT, UR57, 0x4, UPT ;  /* 0x000000043900788c */ /* 0x000fe8000bf05270 */
[----:B------:R-:W-:Y:S03]  /*ebc0*/  USEL UR57, UR57, URZ, UP0 ;  /* 0x000000ff39397287 */ /* 0x000fe60008000000 */
[----:B------:R-:W-:Y:S05]  /*ebd0*/  @P0 LEA R2, R2, UR45, 0x3 ;  /* 0x0000002d02020c11 */ /* 0x000fea000f8e18ff */
[----:B------:R-:W-:Y:S05]  /*ebe0*/  @P0 VIADD R2, R2, 0x190 ;  /* 0x0000019002020836 */ /* 0x000fea0000000000 */
[----:B------:R-:W-:Y:S04]  /*ebf0*/  @P0 PRMT R0, R0, 0x654, R2 ;  /* 0x0000065400000816 */ /* 0x000fe80000000002 */
[----:B------:R2:W-:Y:S03]  /*ec00*/  @P0 SYNCS.ARRIVE.TRANS64.RED.A1T0 RZ, [R0+URZ], RZ ;  /* 0x000000ff00ff09a7 */ /* 0x0005e600081004ff */
.L_x_206:
[----:B------:R-:W-:Y:S01]  /*ec10*/  ISETP.NE.AND P2, PT, R100, RZ, PT ;  /* 0x000000ff6400720c */ /* 0x000fe20003f45270 */
[----:B------:R-:W-:Y:S01]  /*ec20*/  VIADD R2, R50, UR38 ;  /* 0x0000002632027c36 */ /* 0x000fe20008000000 */
[----:B------:R-:W-:Y:S01]  /*ec30*/  ISETP.NE.AND P0, PT, R102, 0x2, PT ;  /* 0x000000026600780c */ /* 0x000fe20003f05270 */
[----:B--2---:R-:W-:Y:S01]  /*ec40*/  VIADD R0, R51, UR39 ;  /* 0x0000002733007c36 */ /* 0x004fe20008000000 */
[----:B------:R-:W-:Y:S01]  /*ec50*/  ISETP.NE.AND P1, PT, R94, 0x2, PT ;  /* 0x000000025e00780c */ /* 0x000fe20003f25270 */
[----:B------:R-:W-:Y:S01]  /*ec60*/  UIADD3 UR56, UPT, UPT, UR56, 0x8, URZ ;  /* 0x0000000838387890 */ /* 0x000fe2000fffe0ff */
[----:B------:R-:W-:Y:S02]  /*ec70*/  R2UR UR11, R2 ;  /* 0x00000000020b72ca */ /* 0x000fe400000e0000 */
[----:B------:R-:W-:Y:S02]  /*ec80*/  R2UR UR27, R0 ;  /* 0x00000000001b72ca */ /* 0x000fe400000e0000 */
[----:B------:R-:W-:Y:S02]  /*ec90*/  SEL R2, RZ, 0x1, P0 ;  /* 0x00000001ff027807 */ /* 0x000fe40000000000 */
[----:B------:R-:W-:Y:S02]  /*eca0*/  SEL R0, RZ, 0x1, P1 ;  /* 0x00000001ff007807 */ /* 0x000fe40000800000 */
[----:B------:R-:W-:Y:S02]  /*ecb0*/  @P2 R2UR UR44, R91 ;  /* 0x000000005b2c22ca */ /* 0x000fe400000e0000 */
[----:B------:R-:W-:Y:S02]  /*ecc0*/  LOP3.LUT R92, R92, R2, RZ, 0x3c, !PT ;  /* 0x000000025c5c7212 */ /* 0x000fe400078e3cff */
[----:B------:R-:W-:Y:S02]  /*ecd0*/  LOP3.LUT R93, R93, R0, RZ, 0x3c, !PT ;  /* 0x000000005d5d7212 */ /* 0x000fe400078e3cff */
[----:B------:R-:W-:Y:S02]  /*ece0*/  SEL R102, R102, RZ, P0 ;  /* 0x000000ff66667207 */ /* 0x000fe40000000000 */
[----:B------:R-:W-:Y:S01]  /*ecf0*/  SEL R94, R94, RZ, P1 ;  /* 0x000000ff5e5e7207 */ /* 0x000fe20000800000 */
[----:B------:R-:W-:Y:S06]  /*ed00*/  @P2 BRA `(.L_x_207) ;  /* 0xffffff7c00202947 */ /* 0x000fec000383ffff */
[----:B------:R-:W-:-:S09]  /*ed10*/  UISETP.NE.AND UP0, UPT, UR36, URZ, UPT ;  /* 0x000000ff2400728c */ /* 0x000fd2000bf05270 */
[----:B------:R-:W-:Y:S05]  /*ed20*/  BRA.U !UP0, `(.L_x_208) ;  /* 0x0000000108487547 */ /* 0x000fea000b800000 */
[----:B------:R-:W2:Y:S02]  /*ed30*/  LDCU.64 UR4, c[0x0][0xc90] ;  /* 0x00019200ff0477ac */ /* 0x000ea40008000a00 */
[----:B--2---:R-:W-:-:S04]  /*ed40*/  UISETP.NE.U32.AND UP0, UPT, UR4, URZ, UPT ;  /* 0x000000ff0400728c */ /* 0x004fc8000bf05070 */
[----:B------:R-:W-:-:S09]  /*ed50*/  UISETP.NE.AND.EX UP0, UPT, UR5, URZ, UPT, UP0 ;  /* 0x000000ff0500728c */ /* 0x000fd2000bf05300 */
[----:B------:R-:W-:Y:S05]  /*ed60*/  BRA.U UP0, `(.L_x_209) ;  /* 0x00000001000c7547 */ /* 0x000fea000b800000 */
[----:B------:R-:W-:-:S13]  /*ed70*/  FSETP.NEU.AND P0, PT, R53, RZ, PT ;  /* 0x000000ff3500720b */ /* 0x000fda0003f0d000 */
[----:B------:R-:W-:Y:S05]  /*ed80*/  @!P0 EXIT ;  /* 0x000000000000894d */ /* 0x000fea0003800000 */
[----:B------:R-:W-:Y:S05]  /*ed90*/  BRA `(.L_x_208) ;  /* 0x00000000002c7947 */ /* 0x000fea0003800000 */
.L_x_209:
[----:B------:R-:W-:Y:S01]  /*eda0*/  ISETP.NE.AND P0, PT, R101, RZ, PT ;  /* 0x000000ff6500720c */ /* 0x000fe20003f05270 */
[----:B------:R-:W-:-:S12]  /*edb0*/  BSSY.RECONVERGENT B0, `(.L_x_208) ;  /* 0x0000009000007945 */ /* 0x000fd80003800200 */
[----:B------:R-:W-:Y:S05]  /*edc0*/  @P0 BRA `(.L_x_210) ;  /* 0x0000000000140947 */ /* 0x000fea0003800000 */
[----:B------:R-:W2:Y:S02]  /*edd0*/  LDCU.64 UR4, c[0x0][0xc88] ;  /* 0x00019100ff0477ac */ /* 0x000ea40008000a00 */
[----:B--2---:R-:W-:-:S04]  /*ede0*/  ISETP.NE.U32.AND P0, PT, RZ, UR4, PT ;  /* 0x00000004ff007c0c */ /* 0x004fc8000bf05070 */
[----:B------:R-:W-:-:S13]  /*edf0*/  ISETP.NE.AND.EX P0, PT, RZ, UR5, PT, P0 ;  /* 0x00000005ff007c0c */ /* 0x000fda000bf05300 */
[----:B------:R-:W-:Y:S05]  /*ee00*/  @!P0 EXIT ;  /* 0x000000000000894d */ /* 0x000fea0003800000 */
[----:B------:R-:W-:Y:S05]  /*ee10*/  BRA `(.L_x_211) ;  /* 0x0000000000087947 */ /* 0x000fea0003800000 */
.L_x_210:
[----:B------:R-:W-:-:S13]  /*ee20*/  FSETP.NEU.AND P0, PT, R53, RZ, PT ;  /* 0x000000ff3500720b */ /* 0x000fda0003f0d000 */
[----:B------:R-:W-:Y:S05]  /*ee30*/  @!P0 EXIT ;  /* 0x000000000000894d */ /* 0x000fea0003800000 */
.L_x_211:
[----:B------:R-:W-:Y:S05]  /*ee40*/  BSYNC.RECONVERGENT B0 ;  /* 0x0000000000007941 */ /* 0x000fea0003800200 */
.L_x_208:
[----:B------:R-:W-:Y:S01]  /*ee50*/  ULEA UR4, UR57, UR45, 0x3 ;  /* 0x0000002d39047291 */ /* 0x000fe2000f8e18ff */
[----:B------:R-:W-:-:S04]  /*ee60*/  DEPBAR.LE SB0, 0x0 ;  /* 0x000080000000791a */ /* 0x000fc80000000000 */
[----:B------:R-:W-:-:S04]  /*ee70*/  UIADD3 UR4, UPT, UPT, UR4, 0x190, URZ ;  /* 0x0000019004047890 */ /* 0x000fc8000fffe0ff */
[----:B------:R-:W-:-:S09]  /*ee80*/  UPRMT UR4, UR37, 0x654, UR4 ;  /* 0x0000065425047896 */ /* 0x000fd20008000004 */
[----:B------:R-:W-:Y:S01]  /*ee90*/  SYNCS.ARRIVE.TRANS64.RED.A1T0 RZ, [UR4], RZ ;  /* 0x000000ffffff79a7 */ /* 0x000fe20008100404 */
[----:B------:R-:W-:Y:S05]  /*eea0*/  EXIT ;  /* 0x000000000000794d */ /* 0x000fea0003800000 */
.L_x_25:
[----:B------:R1:W1:Y:S02]  /*eeb0*/  SYNCS.PHASECHK.TRANS64.TRYWAIT P0, [R2+URZ+0x210], R3 ;  /* 0x00021003020075a7 */ /* 0x00026400080011ff */
[----:B-1----:R-:W-:Y:S05]  /*eec0*/  @!P0 NANOSLEEP.SYNCS 0x989680 ;  /* 0x009896800000895d */ /* 0x002fea0003900000 */
[----:B------:R-:W1:Y:S02]  /*eed0*/  @!P0 SYNCS.PHASECHK.TRANS64 P0, [R2+URZ+0x210], R3 ;  /* 0x00021003020085a7 */ /* 0x000e6400080010ff */
[----:B-1----:R-:W-:Y:S05]  /*eee0*/  @!P0 BRA `(.L_x_25) ;  /* 0xfffffffc00f08947 */ /* 0x002fea000383ffff */
[----:B------:R-:W-:Y:S05]  /*eef0*/  BRA `(.L_x_212) ;  /* 0xffffff2c008c7947 */ /* 0x000fea000383ffff */
.L_x_28:
[----:B---3--:R-:W-:-:S07]  /*ef00*/  MOV R2, UR41 ;  /* 0x0000002900027c02 */ /* 0x008fce0008000f00 */
.L_x_213:
[----:B-1----:R1:W3:Y:S02]  /*ef10*/  SYNCS.PHASECHK.TRANS64.TRYWAIT P0, [R2+URZ+0xb8], R4 ;  /* 0x0000b804020075a7 */ /* 0x0022e400080011ff */
[----:B---3--:R-:W-:Y:S05]  /*ef20*/  @!P0 NANOSLEEP.SYNCS 0x989680 ;  /* 0x009896800000895d */ /* 0x008fea0003900000 */
[----:B------:R-:W3:Y:S02]  /*ef30*/  @!P0 SYNCS.PHASECHK.TRANS64 P0, [R2+URZ+0xb8], R4 ;  /* 0x0000b804020085a7 */ /* 0x000ee400080010ff */
[----:B---3--:R-:W-:Y:S05]  /*ef40*/  @!P0 BRA `(.L_x_213) ;  /* 0xfffffffc00f08947 */ /* 0x008fea000383ffff */
[----:B------:R-:W-:Y:S05]  /*ef50*/  BRA `(.L_x_27) ;  /* 0xffffff2c00d87947 */ /* 0x000fea000383ffff */
.L_x_37:
[----:B-1----:R-:W-:-:S07]  /*ef60*/  MOV R2, UR41 ;  /* 0x0000002900027c02 */ /* 0x002fce0008000f00 */
.L_x_214:
[----:B-1----:R1:W3:Y:S02]  /*ef70*/  SYNCS.PHASECHK.TRANS64.TRYWAIT P0, [R2+URZ+0xb8], R4 ;  /* 0x0000b804020075a7 */ /* 0x0022e400080011ff */
[----:B---3--:R-:W-:Y:S05]  /*ef80*/  @!P0 NANOSLEEP.SYNCS 0x989680 ;  /* 0x009896800000895d */ /* 0x008fea0003900000 */
[----:B------:R-:W3:Y:S02]  /*ef90*/  @!P0 SYNCS.PHASECHK.TRANS64 P0, [R2+URZ+0xb8], R4 ;  /* 0x0000b804020085a7 */ /* 0x000ee400080010ff */
[----:B---3--:R-:W-:Y:S05]  /*efa0*/  @!P0 BRA `(.L_x_214) ;  /* 0xfffffffc00f08947 */ /* 0x008fea000383ffff */
[----:B------:R-:W-:Y:S05]  /*efb0*/  BRA `(.L_x_36) ;  /* 0xffffff3000f07947 */ /* 0x000fea000383ffff */
.L_x_44:
[----:B-1----:R1:W3:Y:S02]  /*efc0*/  SYNCS.PHASECHK.TRANS64.TRYWAIT P0, [R2+URZ+0x1c0], R3 ;  /* 0x0001c003020075a7 */ /* 0x0022e400080011ff */
[----:B---3--:R-:W-:Y:S05]  /*efd0*/  @!P0 NANOSLEEP.SYNCS 0x989680 ;  /* 0x009896800000895d */ /* 0x008fea0003900000 */
[----:B------:R-:W3:Y:S02]  /*efe0*/  @!P0 SYNCS.PHASECHK.TRANS64 P0, [R2+URZ+0x1c0], R3 ;  /* 0x0001c003020085a7 */ /* 0x000ee400080010ff */
[----:B---3--:R-:W-:Y:S05]  /*eff0*/  @!P0 BRA `(.L_x_44) ;  /* 0xfffffffc00f08947 */ /* 0x008fea000383ffff */
[----:B------:R-:W-:Y:S05]  /*f000*/  BRA `(.L_x_215) ;  /* 0xffffff3400f07947 */ /* 0x000fea000383ffff */
.L_x_48:
[----:B------:R-:W-:-:S07]  /*f010*/  MOV R0, UR5 ;  /* 0x0000000500007c02 */ /* 0x000fce0008000f00 */
.L_x_216:
[----:B-1----:R1:W2:Y:S02]  /*f020*/  SYNCS.PHASECHK.TRANS64.TRYWAIT P0, [R0+URZ], R2 ;  /* 0x00000002000075a7 */ /* 0x0022a400080011ff */
[----:B--2---:R-:W-:Y:S05]  /*f030*/  @!P0 NANOSLEEP.SYNCS 0x989680 ;  /* 0x009896800000895d */ /* 0x004fea0003900000 */
[----:B------:R-:W2:Y:S02]  /*f040*/  @!P0 SYNCS.PHASECHK.TRANS64 P0, [R0+URZ], R2 ;  /* 0x00000002000085a7 */ /* 0x000ea400080010ff */
[----:B--2---:R-:W-:Y:S05]  /*f050*/  @!P0 BRA `(.L_x_216) ;  /* 0xfffffffc00f08947 */ /* 0x004fea000383ffff */
[----:B------:R-:W-:Y:S05]  /*f060*/  BRA `(.L_x_217) ;  /* 0xffffff3c00687947 */ /* 0x000fea000383ffff */
.L_x_49:
[----:B------:R-:W-:-:S07]  /*f070*/  MOV R0, UR5 ;  /* 0x0000000500007c02 */ /* 0x000fce0008000f00 */
.L_x_218:
[----:B-1----:R1:W2:Y:S02]  /*f080*/  SYNCS.PHASECHK.TRANS64.TRYWAIT P0, [R0+URZ], R3 ;  /* 0x00000003000075a7 */ /* 0x0022a400080011ff */
[----:B--2---:R-:W-:Y:S05]  /*f090*/  @!P0 NANOSLEEP.SYNCS 0x989680 ;  /* 0x009896800000895d */ /* 0x004fea0003900000 */
[----:B------:R-:W2:Y:S02]  /*f0a0*/  @!P0 SYNCS.PHASECHK.TRANS64 P0, [R0+URZ], R3 ;  /* 0x00000003000085a7 */ /* 0x000ea400080010ff */
[----:B--2---:R-:W-:Y:S05]  /*f0b0*/  @!P0 BRA `(.L_x_218) ;  /* 0xfffffffc00f08947 */ /* 0x004fea000383ffff */
[----:B------:R-:W-:Y:S05]  /*f0c0*/  BRA `(.L_x_219) ;  /* 0xffffff3c00747947 */ /* 0x000fea000383ffff */
.L_x_50:
[----:B------:R-:W-:-:S07]  /*f0d0*/  MOV R0, UR5 ;  /* 0x0000000500007c02 */ /* 0x000fce0008000f00 */
.L_x_220:
[----:B-1----:R1:W2:Y:S02]  /*f0e0*/  SYNCS.PHASECHK.TRANS64.TRYWAIT P0, [R0+URZ], R3 ;  /* 0x00000003000075a7 */ /* 0x0022a400080011ff */
[----:B--2---:R-:W-:Y:S05]  /*f0f0*/  @!P0 NANOSLEEP.SYNCS 0x989680 ;  /* 0x009896800000895d */ /* 0x004fea0003900000 */
[----:B------:R-:W2:Y:S02]  /*f100*/  @!P0 SYNCS.PHASECHK.TRANS64 P0, [R0+URZ], R3 ;  /* 0x00000003000085a7 */ /* 0x000ea400080010ff */
[----:B--2---:R-:W-:Y:S05]  /*f110*/  @!P0 BRA `(.L_x_220) ;  /* 0xfffffffc00f08947 */ /* 0x004fea000383ffff */
[----:B------:R-:W-:Y:S05]  /*f120*/  BRA `(.L_x_221) ;  /* 0xffffff3c00807947 */ /* 0x000fea000383ffff */
.L_x_51:
[----:B------:R-:W-:-:S07]  /*f130*/  MOV R0, UR5 ;  /* 0x0000000500007c02 */ /* 0x000fce0008000f00 */
.L_x_222:
[----:B-1----:R1:W2:Y:S02]  /*f140*/  SYNCS.PHASECHK.TRANS64.TRYWAIT P0, [R0+URZ], R3 ;  /* 0x00000003000075a7 */ /* 0x0022a400080011ff */
[----:B--2---:R-:W-:Y:S05]  /*f150*/  @!P0 NANOSLEEP.SYNCS 0x989680 ;  /* 0x009896800000895d */ /* 0x004fea0003900000 */
[----:B------:R-:W2:Y:S02]  /*f160*/  @!P0 SYNCS.PHASECHK.TRANS64 P0, [R0+URZ], R3 ;  /* 0x00000003000085a7 */ /* 0x000ea400080010ff */
[----:B--2---:R-:W-:Y:S05]  /*f170*/  @!P0 BRA `(.L_x_222) ;  /* 0xfffffffc00f08947 */ /* 0x004fea000383ffff */
[----:B------:R-:W-:Y:S05]  /*f180*/  BRA `(.L_x_223) ;  /* 0xffffff3c008c7947 */ /* 0x000fea000383ffff */
.L_x_52:
[----:B------:R-:W-:-:S07]  /*f190*/  MOV R0, UR5 ;  /* 0x0000000500007c02 */ /* 0x000fce0008000f00 */
.L_x_224:
[----:B-1----:R1:W2:Y:S02]  /*f1a0*/  SYNCS.PHASECHK.TRANS64.TRYWAIT P0, [R0+URZ], R3 ;  /* 0x00000003000075a7 */ /* 0x0022a400080011ff */
[----:B--2---:R-:W-:Y:S05]  /*f1b0*/  @!P0 NANOSLEEP.SYNCS 0x989680 ;  /* 0x009896800000895d */ /* 0x004fea0003900000 */
[----:B------:R-:W2:Y:S02]  /*f1c0*/  @!P0 SYNCS.PHASECHK.TRANS64 P0, [R0+URZ], R3 ;  /* 0x00000003000085a7 */ /* 0x000ea400080010ff */
[----:B--2---:R-:W-:Y:S05]  /*f1d0*/  @!P0 BRA `(.L_x_224) ;  /* 0xfffffffc00f08947 */ /* 0x004fea000383ffff */
[----:B------:R-:W-:Y:S05]  /*f1e0*/  BRA `(.L_x_225) ;  /* 0xffffff3c00987947 */ /* 0x000fea000383ffff */
.L_x_53:
[----:B------:R-:W-:-:S07]  /*f1f0*/  MOV R0, UR5 ;  /* 0x0000000500007c02 */ /* 0x000fce0008000f00 */
.L_x_226:
[----:B-1----:R1:W2:Y:S02]  /*f200*/  SYNCS.PHASECHK.TRANS64.TRYWAIT P0, [R0+URZ], R3 ;  /* 0x00000003000075a7 */ /* 0x0022a400080011ff */
[----:B--2---:R-:W-:Y:S05]  /*f210*/  @!P0 NANOSLEEP.SYNCS 0x989680 ;  /* 0x009896800000895d */ /* 0x004fea0003900000 */
[----:B------:R-:W2:Y:S02]  /*f220*/  @!P0 SYNCS.PHASECHK.TRANS64 P0, [R0+URZ], R3 ;  /* 0x00000003000085a7 */ /* 0x000ea400080010ff */
[----:B--2---:R-:W-:Y:S05]  /*f230*/  @!P0 BRA `(.L_x_226) ;  /* 0xfffffffc00f08947 */ /* 0x004fea000383ffff */
[----:B------:R-:W-:Y:S05]  /*f240*/  BRA `(.L_x_227) ;  /* 0xffffff3c00a47947 */ /* 0x000fea000383ffff */
.L_x_54:
[----:B------:R-:W-:-:S07]  /*f250*/  MOV R0, UR5 ;  /* 0x0000000500007c02 */ /* 0x000fce0008000f00 */
.L_x_228:
[----:B-1----:R1:W2:Y:S02]  /*f260*/  SYNCS.PHASECHK.TRANS64.TRYWAIT P0, [R0+URZ], R3 ;  /* 0x00000003000075a7 */ /* 0x0022a400080011ff */
[----:B--2---:R-:W-:Y:S05]  /*f270*/  @!P0 NANOSLEEP.SYNCS 0x989680 ;  /* 0x009896800000895d */ /* 0x004fea0003900000 */
[----:B------:R-:W2:Y:S02]  /*f280*/  @!P0 SYNCS.PHASECHK.TRANS64 P0, [R0+URZ], R3 ;  /* 0x00000003000085a7 */ /* 0x000ea400080010ff */
[----:B--2---:R-:W-:Y:S05]  /*f290*/  @!P0 BRA `(.L_x_228) ;  /* 0xfffffffc00f08947 */ /* 0x004fea000383ffff */
[----:B------:R-:W-:Y:S05]  /*f2a0*/  BRA `(.L_x_229) ;  /* 0xffffff3c00b07947 */ /* 0x000fea000383ffff */
.L_x_55:
[----:B------:R-:W-:-:S07]  /*f2b0*/  MOV R0, UR5 ;  /* 0x0000000500007c02 */ /* 0x000fce0008000f00 */
.L_x_230:
[----:B-1----:R1:W2:Y:S02]  /*f2c0*/  SYNCS.PHASECHK.TRANS64.TRYWAIT P0, [R0+URZ], R3 ;  /* 0x00000003000075a7 */ /* 0x0022a400080011ff */
[----:B--2---:R-:W-:Y:S05]  /*f2d0*/  @!P0 NANOSLEEP.SYNCS 0x989680 ;  /* 0x009896800000895d */ /* 0x004fea0003900000 */
[----:B------:R-:W2:Y:S02]  /*f2e0*/  @!P0 SYNCS.PHASECHK.TRANS64 P0, [R0+URZ], R3 ;  /* 0x00000003000085a7 */ /* 0x000ea400080010ff */
[----:B--2---:R-:W-:Y:S05]  /*f2f0*/  @!P0 BRA `(.L_x_230) ;  /* 0xfffffffc00f08947 */ /* 0x004fea000383ffff */
[----:B------:R-:W-:Y:S05]  /*f300*/  BRA `(.L_x_231) ;  /* 0xffffff3c00bc7947 */ /* 0x000fea000383ffff */
.L_x_56:
[----:B------:R-:W-:-:S07]  /*f310*/  MOV R0, UR5 ;  /* 0x0000000500007c02 */ /* 0x000fce0008000f00 */
.L_x_232:
[----:B-1----:R1:W2:Y:S02]  /*f320*/  SYNCS.PHASECHK.TRANS64.TRYWAIT P0, [R0+URZ], R3 ;  /* 0x00000003000075a7 */ /* 0x0022a400080011ff */
[----:B--2---:R-:W-:Y:S05]  /*f330*/  @!P0 NANOSLEEP.SYNCS 0x989680 ;  /* 0x009896800000895d */ /* 0x004fea0003900000 */
[----:B------:R-:W2:Y:S02]  /*f340*/  @!P0 SYNCS.PHASECHK.TRANS64 P0, [R0+URZ], R3 ;  /* 0x00000003000085a7 */ /* 0x000ea400080010ff */
[----:B--2---:R-:W-:Y:S05]  /*f350*/  @!P0 BRA `(.L_x_232) ;  /* 0xfffffffc00f08947 */ /* 0x004fea000383ffff */
[----:B------:R-:W-:Y:S05]  /*f360*/  BRA `(.L_x_233) ;  /* 0xffffff3c00c87947 */ /* 0x000fea000383ffff */
.L_x_57:
[----:B------:R-:W-:-:S07]  /*f370*/  MOV R0, UR5 ;  /* 0x0000000500007c02 */ /* 0x000fce0008000f00 */
.L_x_234:
[----:B-1----:R1:W2:Y:S02]  /*f380*/  SYNCS.PHASECHK.TRANS64.TRYWAIT P0, [R0+URZ], R3 ;  /* 0x00000003000075a7 */ /* 0x0022a400080011ff */
[----:B--2---:R-:W-:Y:S05]  /*f390*/  @!P0 NANOSLEEP.SYNCS 0x989680 ;  /* 0x009896800000895d */ /* 0x004fea0003900000 */
[----:B------:R-:W2:Y:S02]  /*f3a0*/  @!P0 SYNCS.PHASECHK.TRANS64 P0, [R0+URZ], R3 ;  /* 0x00000003000085a7 */ /* 0x000ea400080010ff */
[----:B--2---:R-:W-:Y:S05]  /*f3b0*/  @!P0 BRA `(.L_x_234) ;  /* 0xfffffffc00f08947 */ /* 0x004fea000383ffff */
[----:B------:R-:W-:Y:S05]  /*f3c0*/  BRA `(.L_x_235) ;  /* 0xffffff3c00d47947 */ /* 0x000fea000383ffff */
.L_x_58:
[----:B------:R-:W-:-:S07]  /*f3d0*/  MOV R0, UR5 ;  /* 0x0000000500007c02 */ /* 0x000fce0008000f00 */
.L_x_236:
[----:B-1----:R1:W2:Y:S02]  /*f3e0*/  SYNCS.PHASECHK.TRANS64.TRYWAIT P0, [R0+URZ], R3 ;  /* 0x00000003000075a7 */ /* 0x0022a400080011ff */
[----:B--2---:R-:W-:Y:S05]  /*f3f0*/  @!P0 NANOSLEEP.SYNCS 0x989680 ;  /* 0x009896800000895d */ /* 0x004fea0003900000 */
[----:B------:R-:W2:Y:S02]  /*f400*/  @!P0 SYNCS.PHASECHK.TRANS64 P0, [R0+URZ], R3 ;  /* 0x00000003000085a7 */ /* 0x000ea400080010ff */
[----:B--2---:R-:W-:Y:S05]  /*f410*/  @!P0 BRA `(.L_x_236) ;  /* 0xfffffffc00f08947 */ /* 0x004fea000383ffff */
[----:B------:R-:W-:Y:S05]  /*f420*/  BRA `(.L_x_237) ;  /* 0xffffff3c00e07947 */ /* 0x000fea000383ffff */
.L_x_59:
[----:B------:R-:W-:-:S07]  /*f430*/  MOV R0, UR5 ;  /* 0x0000000500007c02 */ /* 0x000fce0008000f00 */
.L_x_238:
[----:B-1----:R1:W2:Y:S02]  /*f440*/  SYNCS.PHASECHK.TRANS64.TRYWAIT P0, [R0+URZ], R3 ;  /* 0x00000003000075a7 */ /* 0x0022a400080011ff */
[----:B--2---:R-:W-:Y:S05]  /*f450*/  @!P0 NANOSLEEP.SYNCS 0x989680 ;  /* 0x009896800000895d */ /* 0x004fea0003900000 */
[----:B------:R-:W2:Y:S02]  /*f460*/  @!P0 SYNCS.PHASECHK.TRANS64 P0, [R0+URZ], R3 ;  /* 0x00000003000085a7 */ /* 0x000ea400080010ff */
[----:B--2---:R-:W-:Y:S05]  /*f470*/  @!P0 BRA `(.L_x_238) ;  /* 0xfffffffc00f08947 */ /* 0x004fea000383ffff */
[----:B------:R-:W-:Y:S05]  /*f480*/  BRA `(.L_x_239) ;  /* 0xffffff3c00ec7947 */ /* 0x000fea000383ffff */
.L_x_60:
[----:B------:R-:W-:-:S07]  /*f490*/  MOV R0, UR5 ;  /* 0x0000000500007c02 */ /* 0x000fce0008000f00 */
.L_x_240:
[----:B-1----:R1:W2:Y:S02]  /*f4a0*/  SYNCS.PHASECHK.TRANS64.TRYWAIT P0, [R0+URZ], R3 ;  /* 0x00000003000075a7 */ /* 0x0022a400080011ff */
[----:B--2---:R-:W-:Y:S05]  /*f4b0*/  @!P0 NANOSLEEP.SYNCS 0x989680 ;  /* 0x009896800000895d */ /* 0x004fea0003900000 */
[----:B------:R-:W2:Y:S02]  /*f4c0*/  @!P0 SYNCS.PHASECHK.TRANS64 P0, [R0+URZ], R3 ;  /* 0x00000003000085a7 */ /* 0x000ea400080010ff */
[----:B--2---:R-:W-:Y:S05]  /*f4d0*/  @!P0 BRA `(.L_x_240) ;  /* 0xfffffffc00f08947 */ /* 0x004fea000383ffff */
[----:B------:R-:W-:Y:S05]  /*f4e0*/  BRA `(.L_x_241) ;  /* 0xffffff3c00f87947 */ /* 0x000fea000383ffff */
.L_x_61:
[----:B------:R-:W-:-:S07]  /*f4f0*/  MOV R0, UR5 ;  /* 0x0000000500007c02 */ /* 0x000fce0008000f00 */
.L_x_242:
[----:B-1----:R1:W2:Y:S02]  /*f500*/  SYNCS.PHASECHK.TRANS64.TRYWAIT P0, [R0+URZ], R3 ;  /* 0x00000003000075a7 */ /* 0x0022a400080011ff */
[----:B--2---:R-:W-:Y:S05]  /*f510*/  @!P0 NANOSLEEP.SYNCS 0x989680 ;  /* 0x009896800000895d */ /* 0x004fea0003900000 */
[----:B------:R-:W2:Y:S02]  /*f520*/  @!P0 SYNCS.PHASECHK.TRANS64 P0, [R0+URZ], R3 ;  /* 0x00000003000085a7 */ /* 0x000ea400080010ff */
[----:B--2---:R-:W-:Y:S05]  /*f530*/  @!P0 BRA `(.L_x_242) ;  /* 0xfffffffc00f08947 */ /* 0x004fea000383ffff */
[----:B------:R-:W-:Y:S05]  /*f540*/  BRA `(.L_x_243) ;  /* 0xffffff4000047947 */ /* 0x000fea000383ffff */
.L_x_62:
[----:B------:R-:W-:-:S07]  /*f550*/  MOV R0, UR5 ;  /* 0x0000000500007c02 */ /* 0x000fce0008000f00 */
.L_x_244:
[----:B-1----:R1:W2:Y:S02]  /*f560*/  SYNCS.PHASECHK.TRANS64.TRYWAIT P0, [R0+URZ], R3 ;  /* 0x00000003000075a7 */ /* 0x0022a400080011ff */
[----:B--2---:R-:W-:Y:S05]  /*f570*/  @!P0 NANOSLEEP.SYNCS 0x989680 ;  /* 0x009896800000895d */ /* 0x004fea0003900000 */
[----:B------:R-:W2:Y:S02]  /*f580*/  @!P0 SYNCS.PHASECHK.TRANS64 P0, [R0+URZ], R3 ;  /* 0x00000003000085a7 */ /* 0x000ea400080010ff */
[----:B--2---:R-:W-:Y:S05]  /*f590*/  @!P0 BRA `(.L_x_244) ;  /* 0xfffffffc00f08947 */ /* 0x004fea000383ffff */
[----:B------:R-:W-:Y:S05]  /*f5a0*/  BRA `(.L_x_245) ;  /* 0xffffff4000107947 */ /* 0x000fea000383ffff */
.L_x_63:
[----:B------:R-:W-:-:S07]  /*f5b0*/  MOV R0, UR5 ;  /* 0x0000000500007c02 */ /* 0x000fce0008000f00 */
.L_x_246:
[----:B-1----:R1:W2:Y:S02]  /*f5c0*/  SYNCS.PHASECHK.TRANS64.TRYWAIT P0, [R0+URZ], R3 ;  /* 0x00000003000075a7 */ /* 0x0022a400080011ff */
[----:B--2---:R-:W-:Y:S05]  /*f5d0*/  @!P0 NANOSLEEP.SYNCS 0x989680 ;  /* 0x009896800000895d */ /* 0x004fea0003900000 */
[----:B------:R-:W2:Y:S02]  /*f5e0*/  @!P0 SYNCS.PHASECHK.TRANS64 P0, [R0+URZ], R3 ;  /* 0x00000003000085a7 */ /* 0x000ea400080010ff */
[----:B--2---:R-:W-:Y:S05]  /*f5f0*/  @!P0 BRA `(.L_x_246) ;  /* 0xfffffffc00f08947 */ /* 0x004fea000383ffff */
[----:B------:R-:W-:Y:S05]  /*f600*/  BRA `(.L_x_247) ;  /* 0xffffff40001c7947 */ /* 0x000fea000383ffff */
.L_x_64:
[----:B------:R-:W-:-:S07]  /*f610*/  MOV R0, UR5 ;  /* 0x0000000500007c02 */ /* 0x000fce0008000f00 */
.L_x_248:
[----:B-1----:R1:W2:Y:S02]  /*f620*/  SYNCS.PHASECHK.TRANS64.TRYWAIT P0, [R0+URZ], R3 ;  /* 0x00000003000075a7 */ /* 0x0022a400080011ff */
[----:B--2---:R-:W-:Y:S05]  /*f630*/  @!P0 NANOSLEEP.SYNCS 0x989680 ;  /* 0x009896800000895d */ /* 0x004fea0003900000 */
[----:B------:R-:W2:Y:S02]  /*f640*/  @!P0 SYNCS.PHASECHK.TRANS64 P0, [R0+URZ], R3 ;  /* 0x00000003000085a7 */ /* 0x000ea400080010ff */
[----:B--2---:R-:W-:Y:S05]  /*f650*/  @!P0 BRA `(.L_x_248) ;  /* 0xfffffffc00f08947 */ /* 0x004fea000383ffff */
[----:B------:R-:W-:Y:S05]  /*f660*/  BRA `(.L_x_249) ;  /* 0xffffff4000287947 */ /* 0x000fea000383ffff */
.L_x_65:
[----:B------:R-:W-:-:S07]  /*f670*/  MOV R0, UR5 ;  /* 0x0000000500007c02 */ /* 0x000fce0008000f00 */
.L_x_250:
[----:B-1----:R1:W2:Y:S02]  /*f680*/  SYNCS.PHASECHK.TRANS64.TRYWAIT P0, [R0+URZ], R3 ;  /* 0x00000003000075a7 */ /* 0x0022a400080011ff */
[----:B--2---:R-:W-:Y:S05]  /*f690*/  @!P0 NANOSLEEP.SYNCS 0x989680 ;  /* 0x009896800000895d */ /* 0x004fea0003900000 */
[----:B------:R-:W2:Y:S02]  /*f6a0*/  @!P0 SYNCS.PHASECHK.TRANS64 P0, [R0+URZ], R3 ;  /* 0x00000003000085a7 */ /* 0x000ea400080010ff */
[----:B--2---:R-:W-:Y:S05]  /*f6b0*/  @!P0 BRA `(.L_x_250) ;  /* 0xfffffffc00f08947 */ /* 0x004fea000383ffff */
[----:B------:R-:W-:Y:S05]  /*f6c0*/  BRA `(.L_x_251) ;  /* 0xffffff4000347947 */ /* 0x000fea000383ffff */
.L_x_66:
[----:B------:R-:W-:-:S07]  /*f6d0*/  MOV R0, UR5 ;  /* 0x0000000500007c02 */ /* 0x000fce0008000f00 */
.L_x_252:
[----:B-1----:R1:W2:Y:S02]  /*f6e0*/  SYNCS.PHASECHK.TRANS64.TRYWAIT P0, [R0+URZ], R3 ;  /* 0x00000003000075a7 */ /* 0x0022a400080011ff */
[----:B--2---:R-:W-:Y:S05]  /*f6f0*/  @!P0 NANOSLEEP.SYNCS 0x989680 ;  /* 0x009896800000895d */ /* 0x004fea0003900000 */
[----:B------:R-:W2:Y:S02]  /*f700*/  @!P0 SYNCS.PHASECHK.TRANS64 P0, [R0+URZ], R3 ;  /* 0x00000003000085a7 */ /* 0x000ea400080010ff */
[----:B--2---:R-:W-:Y:S05]  /*f710*/  @!P0 BRA `(.L_x_252) ;  /* 0xfffffffc00f08947 */ /* 0x004fea000383ffff */
[----:B------:R-:W-:Y:S05]  /*f720*/  BRA `(.L_x_253) ;  /* 0xffffff4000407947 */ /* 0x000fea000383ffff */
.L_x_67:
[----:B------:R-:W-:-:S07]  /*f730*/  MOV R0, UR5 ;  /* 0x0000000500007c02 */ /* 0x000fce0008000f00 */
.L_x_254:
[----:B-1----:R1:W2:Y:S02]  /*f740*/  SYNCS.PHASECHK.TRANS64.TRYWAIT P0, [R0+URZ], R3 ;  /* 0x00000003000075a7 */ /* 0x0022a400080011ff */
[----:B--2---:R-:W-:Y:S05]  /*f750*/  @!P0 NANOSLEEP.SYNCS 0x989680 ;  /* 0x009896800000895d */ /* 0x004fea0003900000 */
[----:B------:R-:W2:Y:S02]  /*f760*/  @!P0 SYNCS.PHASECHK.TRANS64 P0, [R0+URZ], R3 ;  /* 0x00000003000085a7 */ /* 0x000ea400080010ff */
[----:B--2---:R-:W-:Y:S05]  /*f770*/  @!P0 BRA `(.L_x_254) ;  /* 0xfffffffc00f08947 */ /* 0x004fea000383ffff */
[----:B------:R-:W-:Y:S05]  /*f780*/  BRA `(.L_x_255) ;  /* 0xffffff40004c7947 */ /* 0x000fea000383ffff */
.L_x_68:
[----:B------:R-:W-:-:S07]  /*f790*/  MOV R0, UR5 ;  /* 0x0000000500007c02 */ /* 0x000fce0008000f00 */
.L_x_256:
[----:B-1----:R1:W2:Y:S02]  /*f7a0*/  SYNCS.PHASECHK.TRANS64.TRYWAIT P0, [R0+URZ], R3 ;  /* 0x00000003000075a7 */ /* 0x0022a400080011ff */
[----:B--2---:R-:W-:Y:S05]  /*f7b0*/  @!P0 NANOSLEEP.SYNCS 0x989680 ;  /* 0x009896800000895d */ /* 0x004fea0003900000 */
[----:B------:R-:W2:Y:S02]  /*f7c0*/  @!P0 SYNCS.PHASECHK.TRANS64 P0, [R0+URZ], R3 ;  /* 0x00000003000085a7 */ /* 0x000ea400080010ff */
[----:B--2---:R-:W-:Y:S05]  /*f7d0*/  @!P0 BRA `(.L_x_256) ;  /* 0xfffffffc00f08947 */ /* 0x004fea000383ffff */
[----:B------:R-:W-:Y:S05]  /*f7e0*/  BRA `(.L_x_257) ;  /* 0xffffff4000587947 */ /* 0x000fea000383ffff */
.L_x_69:
[----:B------:R-:W-:-:S07]  /*f7f0*/  MOV R0, UR5 ;  /* 0x0000000500007c02 */ /* 0x000fce0008000f00 */
.L_x_258:
[----:B-1----:R1:W2:Y:S02]  /*f800*/  SYNCS.PHASECHK.TRANS64.TRYWAIT P0, [R0+URZ], R3 ;  /* 0x00000003000075a7 */ /* 0x0022a400080011ff */
[----:B--2---:R-:W-:Y:S05]  /*f810*/  @!P0 NANOSLEEP.SYNCS 0x989680 ;  /* 0x009896800000895d */ /* 0x004fea0003900000 */
[----:B------:R-:W2:Y:S02]  /*f820*/  @!P0 SYNCS.PHASECHK.TRANS64 P0, [R0+URZ], R3 ;  /* 0x00000003000085a7 */ /* 0x000ea400080010ff */
[----:B--2---:R-:W-:Y:S05]  /*f830*/  @!P0 BRA `(.L_x_258) ;  /* 0xfffffffc00f08947 */ /* 0x004fea000383ffff */
[----:B------:R-:W-:Y:S05]  /*f840*/  BRA `(.L_x_259) ;  /* 0xffffff4000647947 */ /* 0x000fea000383ffff */
.L_x_72:
[----:B---3--:R3:W4:Y:S02]  /*f850*/  SYNCS.PHASECHK.TRANS64.TRYWAIT P0, [R0+URZ+0x200], R4 ;  /* 0x00020004000075a7 */ /* 0x00872400080011ff */
[----:B----4-:R-:W-:Y:S05]  /*f860*/  @!P0 NANOSLEEP.SYNCS 0x989680 ;  /* 0x009896800000895d */ /* 0x010fea0003900000 */
[----:B------:R-:W4:Y:S02]  /*f870*/  @!P0 SYNCS.PHASECHK.TRANS64 P0, [R0+URZ+0x200], R4 ;  /* 0x00020004000085a7 */ /* 0x000f2400080010ff */
[----:B----4-:R-:W-:Y:S05]  /*f880*/  @!P0 BRA `(.L_x_72) ;  /* 0xfffffffc00f08947 */ /* 0x010fea000383ffff */
[----:B------:R-:W-:Y:S05]  /*f890*/  BRA `(.L_x_260) ;  /* 0xffffff4000c07947 */ /* 0x000fea000383ffff */
.L_x_73:
[----:B------:R-:W-:-:S07]  /*f8a0*/  MOV R0, UR5 ;  /* 0x0000000500007c02 */ /* 0x000fce0008000f00 */
.L_x_261:
[----:B---3--:R3:W4:Y:S02]  /*f8b0*/  SYNCS.PHASECHK.TRANS64.TRYWAIT P0, [R0+URZ+0x1d0], R5 ;  /* 0x0001d005000075a7 */ /* 0x00872400080011ff */
[----:B----4-:R-:W-:Y:S05]  /*f8c0*/  @!P0 NANOSLEEP.SYNCS 0x989680 ;  /* 0x009896800000895d */ /* 0x010fea0003900000 */
[----:B------:R-:W4:Y:S02]  /*f8d0*/  @!P0 SYNCS.PHASECHK.TRANS64 P0, [R0+URZ+0x1d0], R5 ;  /* 0x0001d005000085a7 */ /* 0x000f2400080010ff */
[----:B----4-:R-:W-:Y:S05]  /*f8e0*/  @!P0 BRA `(.L_x_261) ;  /* 0xfffffffc00f08947 */ /* 0x010fea000383ffff */
[----:B------:R-:W-:Y:S05]  /*f8f0*/  BRA `(.L_x_262) ;  /* 0xffffff4000d07947 */ /* 0x000fea000383ffff */
.L_x_74:
[----:B---3--:R3:W4:Y:S02]  /*f900*/  SYNCS.PHASECHK.TRANS64.TRYWAIT P1, [R0+URZ+0x1c0], R4 ;  /* 0x0001c004000075a7 */ /* 0x00872400080211ff */
[----:B----4-:R-:W-:Y:S05]  /*f910*/  @!P1 NANOSLEEP.SYNCS 0x989680 ;  /* 0x009896800000995d */ /* 0x010fea0003900000 */
[----:B------:R-:W4:Y:S02]  /*f920*/  @!P1 SYNCS.PHASECHK.TRANS64 P1, [R0+URZ+0x1c0], R4 ;  /* 0x0001c004000095a7 */ /* 0x000f2400080210ff */
[----:B----4-:R-:W-:Y:S05]  /*f930*/  @!P1 BRA `(.L_x_74) ;  /* 0xfffffffc00f09947 */ /* 0x010fea000383ffff */
[----:B------:R-:W-:Y:S05]  /*f940*/  BRA `(.L_x_263) ;  /* 0xffffff4400007947 */ /* 0x000fea000383ffff */
.L_x_77:
[----:B------:R-:W-:-:S07]  /*f950*/  MOV R0, UR5 ;  /* 0x0000000500007c02 */ /* 0x000fce0008000f00 */
.L_x_264:
[----:B---3--:R3:W4:Y:S02]  /*f960*/  SYNCS.PHASECHK.TRANS64.TRYWAIT P0, [R0+URZ+0x1d0], R2 ;  /* 0x0001d002000075a7 */ /* 0x00872400080011ff */
[----:B----4-:R-:W-:Y:S05]  /*f970*/  @!P0 NANOSLEEP.SYNCS 0x989680 ;  /* 0x009896800000895d */ /* 0x010fea0003900000 */
[----:B------:R-:W4:Y:S02]  /*f980*/  @!P0 SYNCS.PHASECHK.TRANS64 P0, [R0+URZ+0x1d0], R2 ;  /* 0x0001d002000085a7 */ /* 0x000f2400080010ff */
[----:B----4-:R-:W-:Y:S05]  /*f990*/  @!P0 BRA `(.L_x_264) ;  /* 0xfffffffc00f08947 */ /* 0x010fea000383ffff */
[----:B------:R-:W-:Y:S05]  /*f9a0*/  BRA `(.L_x_76) ;  /* 0xffffff4400547947 */ /* 0x000fea000383ffff */
.L_x_84:
[----:B-1----:R1:W3:Y:S02]  /*f9b0*/  SYNCS.PHASECHK.TRANS64.TRYWAIT P1, [R0+URZ+0x1c0], R2 ;  /* 0x0001c002000075a7 */ /* 0x0022e400080211ff */
[----:B---3--:R-:W-:Y:S05]  /*f9c0*/  @!P1 NANOSLEEP.SYNCS 0x989680 ;  /* 0x009896800000995d */ /* 0x008fea0003900000 */
[----:B------:R-:W3:Y:S02]  /*f9d0*/  @!P1 SYNCS.PHASECHK.TRANS64 P1, [R0+URZ+0x1c0], R2 ;  /* 0x0001c002000095a7 */ /* 0x000ee400080210ff */
[----:B---3--:R-:W-:Y:S05]  /*f9e0*/  @!P1 BRA `(.L_x_84) ;  /* 0xfffffffc00f09947 */ /* 0x008fea000383ffff */
[----:B------:R-:W-:Y:S05]  /*f9f0*/  BRA `(.L_x_265) ;  /* 0xffffff4800f07947 */ /* 0x000fea000383ffff */
.L_x_85:
[----:B------:R-:W-:-:S07]  /*fa00*/  MOV R2, UR10 ;  /* 0x0000000a00027c02 */ /* 0x000fce0008000f00 */
.L_x_266:
[----:B-1----:R1:W3:Y:S02]  /*fa10*/  SYNCS.PHASECHK.TRANS64.TRYWAIT P0, [R2+URZ+0x1f0], R0 ;  /* 0x0001f000020075a7 */ /* 0x0022e400080011ff */
[----:B---3--:R-:W-:Y:S05]  /*fa20*/  @!P0 NANOSLEEP.SYNCS 0x989680 ;  /* 0x009896800000895d */ /* 0x008fea0003900000 */
[----:B------:R-:W3:Y:S02]  /*fa30*/  @!P0 SYNCS.PHASECHK.TRANS64 P0, [R2+URZ+0x1f0], R0 ;  /* 0x0001f000020085a7 */ /* 0x000ee400080010ff */
[----:B---3--:R-:W-:Y:S05]  /*fa40*/  @!P0 BRA `(.L_x_266) ;  /* 0xfffffffc00f08947 */ /* 0x008fea000383ffff */
[----:B------:R-:W-:Y:S05]  /*fa50*/  BRA `(.L_x_267) ;  /* 0xffffff4c00247947 */ /* 0x000fea000383ffff */
.L_x_88:
[----:B------:R-:W-:Y:S07]  /*fa60*/  MOV R0, UR8 ;  /* 0x0000000800007c02 */ /* 0x000fee0008000f00 */
.L_x_268:
[----:B-1----:R1:W3:Y:S02]  /*fa70*/  SYNCS.PHASECHK.TRANS64.TRYWAIT P0, [R0+URZ], R2 ;  /* 0x00000002000075a7 */ /* 0x0022e400080011ff */
[----:B---3--:R-:W-:Y:S05]  /*fa80*/  @!P0 NANOSLEEP.SYNCS 0x989680 ;  /* 0x009896800000895d */ /* 0x008fea0003900000 */
[----:B------:R-:W3:Y:S02]  /*fa90*/  @!P0 SYNCS.PHASECHK.TRANS64 P0, [R0+URZ], R2 ;  /* 0x00000002000085a7 */ /* 0x000ee400080010ff */
[----:B---3--:R-:W-:Y:S05]  /*faa0*/  @!P0 BRA `(.L_x_268) ;  /* 0xfffffffc00f08947 */ /* 0x008fea000383ffff */
[----:B------:R-:W-:Y:S05]  /*fab0*/  BRA `(.L_x_87) ;  /* 0xffffff4c00447947 */ /* 0x000fea000383ffff */
.L_x_91:
[----:B------:R-:W-:-:S07]  /*fac0*/  MOV R0, UR5 ;  /* 0x0000000500007c02 */ /* 0x000fce0008000f00 */
.L_x_269:
[----:B--2---:R2:W3:Y:S02]  /*fad0*/  SYNCS.PHASECHK.TRANS64.TRYWAIT P0, [R0+URZ], R2 ;  /* 0x00000002000075a7 */ /* 0x0044e400080011ff */
[----:B---3--:R-:W-:Y:S05]  /*fae0*/  @!P0 NANOSLEEP.SYNCS 0x989680 ;  /* 0x009896800000895d */ /* 0x008fea0003900000 */
[----:B------:R-:W3:Y:S02]  /*faf0*/  @!P0 SYNCS.PHASECHK.TRANS64 P0, [R0+URZ], R2 ;  /* 0x00000002000085a7 */ /* 0x000ee400080010ff */
[----:B---3--:R-:W-:Y:S05]  /*fb00*/  @!P0 BRA `(.L_x_269) ;  /* 0xfffffffc00f08947 */ /* 0x008fea000383ffff */
[----:B------:R-:W-:Y:S05]  /*fb10*/  BRA `(.L_x_270) ;  /* 0xffffff5000007947 */ /* 0x000fea000383ffff */
.L_x_92:
[----:B------:R-:W-:-:S07]  /*fb20*/  MOV R0, UR6 ;  /* 0x0000000600007c02 */ /* 0x000fce0008000f00 */
.L_x_271:
[----:B--2---:R2:W3:Y:S02]  /*fb30*/  SYNCS.PHASECHK.TRANS64.TRYWAIT P0, [R0+URZ], R2 ;  /* 0x00000002000075a7 */ /* 0x0044e400080011ff */
[----:B---3--:R-:W-:Y:S05]  /*fb40*/  @!P0 NANOSLEEP.SYNCS 0x989680 ;  /* 0x009896800000895d */ /* 0x008fea0003900000 */
[----:B------:R-:W3:Y:S02]  /*fb50*/  @!P0 SYNCS.PHASECHK.TRANS64 P0, [R0+URZ], R2 ;  /* 0x00000002000085a7 */ /* 0x000ee400080010ff */
[----:B---3--:R-:W-:Y:S05]  /*fb60*/  @!P0 BRA `(.L_x_271) ;  /* 0xfffffffc00f08947 */ /* 0x008fea000383ffff */
[----:B------:R-:W-:Y:S05]  /*fb70*/  BRA `(.L_x_272) ;  /* 0xffffff50000c7947 */ /* 0x000fea000383ffff */
.L_x_97:
[----:B---3--:R3:W4:Y:S02]  /*fb80*/  SYNCS.PHASECHK.TRANS64.TRYWAIT P0, [R0+URZ+0x1c0], R2 ;  /* 0x0001c002000075a7 */ /* 0x00872400080011ff */
[----:B----4-:R-:W-:Y:S05]  /*fb90*/  @!P0 NANOSLEEP.SYNCS 0x989680 ;  /* 0x009896800000895d */ /* 0x010fea0003900000 */
[----:B------:R-:W4:Y:S02]  /*fba0*/  @!P0 SYNCS.PHASECHK.TRANS64 P0, [R0+URZ+0x1c0], R2 ;  /* 0x0001c002000085a7 */ /* 0x000f2400080010ff */
[----:B----4-:R-:W-:Y:S05]  /*fbb0*/  @!P0 BRA `(.L_x_97) ;  /* 0xfffffffc00f08947 */ /* 0x010fea000383ffff */
[----:B------:R-:W-:Y:S05]  /*fbc0*/  BRA `(.L_x_273) ;  /* 0xffffff5000fc7947 */ /* 0x000fea000383ffff */
.L_x_100:
[----:B------:R-:W-:Y:S07]  /*fbd0*/  MOV R0, UR5 ;  /* 0x0000000500007c02 */ /* 0x000fee0008000f00 */
.L_x_274:
[----:B-1----:R1:W2:Y:S02]  /*fbe0*/  SYNCS.PHASECHK.TRANS64.TRYWAIT P0, [R0+URZ+0x1b8], R2 ;  /* 0x0001b802000075a7 */ /* 0x0022a400080011ff */
[----:B--2---:R-:W-:Y:S05]  /*fbf0*/  @!P0 NANOSLEEP.SYNCS 0x989680 ;  /* 0x009896800000895d */ /* 0x004fea0003900000 */
[----:B------:R-:W2:Y:S02]  /*fc00*/  @!P0 SYNCS.PHASECHK.TRANS64 P0, [R0+URZ+0x1b8], R2 ;  /* 0x0001b802000085a7 */ /* 0x000ea400080010ff */
[----:B--2---:R-:W-:Y:S05]  /*fc10*/  @!P0 BRA `(.L_x_274) ;  /* 0xfffffffc00f08947 */ /* 0x004fea000383ffff */
[----:B------:R-:W-:Y:S05]  /*fc20*/  BRA `(.L_x_99) ;  /* 0xffffff5400fc7947 */ /* 0x000fea000383ffff */
.L_x_103:
[----:B------:R-:W-:Y:S07]  /*fc30*/  MOV R0, UR5 ;  /* 0x0000000500007c02 */ /* 0x000fee0008000f00 */
.L_x_275:
[----:B-1----:R1:W2:Y:S02]  /*fc40*/  SYNCS.PHASECHK.TRANS64.TRYWAIT P0, [R0+URZ+0x190], R28 ;  /* 0x0001901c000075a7 */ /* 0x0022a400080011ff */
[----:B--2---:R-:W-:Y:S05]  /*fc50*/  @!P0 NANOSLEEP.SYNCS 0x989680 ;  /* 0x009896800000895d */ /* 0x004fea0003900000 */
[----:B------:R-:W2:Y:S02]  /*fc60*/  @!P0 SYNCS.PHASECHK.TRANS64 P0, [R0+URZ+0x190], R28 ;  /* 0x0001901c000085a7 */ /* 0x000ea400080010ff */
[----:B--2---:R-:W-:Y:S05]  /*fc70*/  @!P0 BRA `(.L_x_275) ;  /* 0xfffffffc00f08947 */ /* 0x004fea000383ffff */
[----:B------:R-:W-:Y:S05]  /*fc80*/  BRA `(.L_x_276) ;  /* 0xffffff5800547947 */ /* 0x000fea000383ffff */
.L_x_104:
[----:B------:R-:W-:Y:S07]  /*fc90*/  MOV R0, UR5 ;  /* 0x0000000500007c02 */ /* 0x000fee0008000f00 */
.L_x_277:
[----:B-1----:R1:W2:Y:S02]  /*fca0*/  SYNCS.PHASECHK.TRANS64.TRYWAIT P0, [R0+URZ+0x198], R28 ;  /* 0x0001981c000075a7 */ /* 0x0022a400080011ff */
[----:B--2---:R-:W-:Y:S05]  /*fcb0*/  @!P0 NANOSLEEP.SYNCS 0x989680 ;  /* 0x009896800000895d */ /* 0x004fea0003900000 */
[----:B------:R-:W2:Y:S02]  /*fcc0*/  @!P0 SYNCS.PHASECHK.TRANS64 P0, [R0+URZ+0x198], R28 ;  /* 0x0001981c000085a7 */ /* 0x000ea400080010ff */
[----:B--2---:R-:W-:Y:S05]  /*fcd0*/  @!P0 BRA `(.L_x_277) ;  /* 0xfffffffc00f08947 */ /* 0x004fea000383ffff */
[----:B------:R-:W-:Y:S05]  /*fce0*/  BRA `(.L_x_278) ;  /* 0xffffff5800ac7947 */ /* 0x000fea000383ffff */
.L_x_105:
[----:B------:R-:W-:Y:S07]  /*fcf0*/  MOV R0, UR5 ;  /* 0x0000000500007c02 */ /* 0x000fee0008000f00 */
.L_x_279:
[----:B-1----:R1:W2:Y:S02]  /*fd00*/  SYNCS.PHASECHK.TRANS64.TRYWAIT P0, [R0+URZ+0x1a0], R28 ;  /* 0x0001a01c000075a7 */ /* 0x0022a400080011ff */
[----:B--2---:R-:W-:Y:S05]  /*fd10*/  @!P0 NANOSLEEP.SYNCS 0x989680 ;  /* 0x009896800000895d */ /* 0x004fea0003900000 */
[----:B------:R-:W2:Y:S02]  /*fd20*/  @!P0 SYNCS.PHASECHK.TRANS64 P0, [R0+URZ+0x1a0], R28 ;  /* 0x0001a01c000085a7 */ /* 0x000ea400080010ff */
[----:B--2---:R-:W-:Y:S05]  /*fd30*/  @!P0 BRA `(.L_x_279) ;  /* 0xfffffffc00f08947 */ /* 0x004fea000383ffff */
[----:B------:R-:W-:Y:S05]  /*fd40*/  BRA `(.L_x_280) ;  /* 0xffffff5c000c7947 */ /* 0x000fea000383ffff */
.L_x_106:
[----:B------:R-:W-:Y:S07]  /*fd50*/  MOV R0, UR5 ;  /* 0x0000000500007c02 */ /* 0x000fee0008000f00 */
.L_x_281:
[----:B-1----:R1:W2:Y:S02]  /*fd60*/  SYNCS.PHASECHK.TRANS64.TRYWAIT P0, [R0+URZ+0x1a8], R28 ;  /* 0x0001a81c000075a7 */ /* 0x0022a400080011ff */
[----:B--2---:R-:W-:Y:S05]  /*fd70*/  @!P0 NANOSLEEP.SYNCS 0x989680 ;  /* 0x009896800000895d */ /* 0x004fea0003900000 */
[----:B------:R-:W2:Y:S02]  /*fd80*/  @!P0 SYNCS.PHASECHK.TRANS64 P0, [R0+URZ+0x1a8], R28 ;  /* 0x0001a81c000085a7 */ /* 0x000ea400080010ff */
[----:B--2---:R-:W-:Y:S05]  /*fd90*/  @!P0 BRA `(.L_x_281) ;  /* 0xfffffffc00f08947 */ /* 0x004fea000383ffff */
[----:B------:R-:W-:Y:S05]  /*fda0*/  BRA `(.L_x_282) ;  /* 0xffffff5c00687947 */ /* 0x000fea000383ffff */
.L_x_107:
[----:B------:R-:W-:Y:S07]  /*fdb0*/  MOV R0, UR5 ;  /* 0x0000000500007c02 */ /* 0x000fee0008000f00 */
.L_x_283:
[----:B-1----:R1:W2:Y:S02]  /*fdc0*/  SYNCS.PHASECHK.TRANS64.TRYWAIT P0, [R0+URZ+0x190], R34 ;  /* 0x00019022000075a7 */ /* 0x0022a400080011ff */
[----:B--2---:R-:W-:Y:S05]  /*fdd0*/  @!P0 NANOSLEEP.SYNCS 0x989680 ;  /* 0x009896800000895d */ /* 0x004fea0003900000 */
[----:B------:R-:W2:Y:S02]  /*fde0*/  @!P0 SYNCS.PHASECHK.TRANS64 P0, [R0+URZ+0x190], R34 ;  /* 0x00019022000085a7 */ /* 0x000ea400080010ff */
[----:B--2---:R-:W-:Y:S05]  /*fdf0*/  @!P0 BRA `(.L_x_283) ;  /* 0xfffffffc00f08947 */ /* 0x004fea000383ffff */
[----:B------:R-:W-:Y:S05]  /*fe00*/  BRA `(.L_x_284) ;  /* 0xffffff5c00cc7947 */ /* 0x000fea000383ffff */
.L_x_108:
[----:B------:R-:W-:Y:S07]  /*fe10*/  MOV R0, UR5 ;  /* 0x0000000500007c02 */ /* 0x000fee0008000f00 */
.L_x_285:
[----:B-1----:R1:W2:Y:S02]  /*fe20*/  SYNCS.PHASECHK.TRANS64.TRYWAIT P0, [R0+URZ+0x198], R34 ;  /* 0x00019822000075a7 */ /* 0x0022a400080011ff */
[----:B--2---:R-:W-:Y:S05]  /*fe30*/  @!P0 NANOSLEEP.SYNCS 0x989680 ;  /* 0x009896800000895d */ /* 0x004fea0003900000 */
[----:B------:R-:W2:Y:S02]  /*fe40*/  @!P0 SYNCS.PHASECHK.TRANS64 P0, [R0+URZ+0x198], R34 ;  /* 0x00019822000085a7 */ /* 0x000ea400080010ff */
[----:B--2---:R-:W-:Y:S05]  /*fe50*/  @!P0 BRA `(.L_x_285) ;  /* 0xfffffffc00f08947 */ /* 0x004fea000383ffff */
[----:B------:R-:W-:Y:S05]  /*fe60*/  BRA `(.L_x_286) ;  /* 0xffffff60002c7947 */ /* 0x000fea000383ffff */
.L_x_109:
[----:B------:R-:W-:Y:S07]  /*fe70*/  MOV R0, UR5 ;  /* 0x0000000500007c02 */ /* 0x000fee0008000f00 */
.L_x_287:
[----:B-1----:R1:W2:Y:S02]  /*fe80*/  SYNCS.PHASECHK.TRANS64.TRYWAIT P0, [R0+URZ+0x1a0], R34 ;  /* 0x0001a022000075a7 */ /* 0x0022a400080011ff */
[----:B--2---:R-:W-:Y:S05]  /*fe90*/  @!P0 NANOSLEEP.SYNCS 0x989680 ;  /* 0x009896800000895d */ /* 0x004fea0003900000 */
[----:B------:R-:W2:Y:S02]  /*fea0*/  @!P0 SYNCS.PHASECHK.TRANS64 P0, [R0+URZ+0x1a0], R34 ;  /* 0x0001a022000085a7 */ /* 0x000ea400080010ff */
[----:B--2---:R-:W-:Y:S05]  /*feb0*/  @!P0 BRA `(.L_x_287) ;  /* 0xfffffffc00f08947 */ /* 0x004fea000383ffff */
[----:B------:R-:W-:Y:S05]  /*fec0*/  BRA `(.L_x_288) ;  /* 0xffffff6000887947 */ /* 0x000fea000383ffff */
.L_x_110:
[----:B------:R-:W-:Y:S07]  /*fed0*/  MOV R0, UR5 ;  /* 0x0000000500007c02 */ /* 0x000fee0008000f00 */
.L_x_289:
[----:B-1----:R1:W2:Y:S02]  /*fee0*/  SYNCS.PHASECHK.TRANS64.TRYWAIT P0, [R0+URZ+0x1a8], R34 ;  /* 0x0001a822000075a7 */ /* 0x0022a400080011ff */
[----:B--2---:R-:W-:Y:S05]  /*fef0*/  @!P0 NANOSLEEP.SYNCS 0x989680 ;  /* 0x009896800000895d */ /* 0x004fea0003900000 */
[----:B------:R-:W2:Y:S02]  /*ff00*/  @!P0 SYNCS.PHASECHK.TRANS64 P0, [R0+URZ+0x1a8], R34 ;  /* 0x0001a822000085a7 */ /* 0x000ea400080010ff */
[----:B--2---:R-:W-:Y:S05]  /*ff10*/  @!P0 BRA `(.L_x_289) ;  /* 0xfffffffc00f08947 */ /* 0x004fea000383ffff */
[----:B------:R-:W-:Y:S05]  /*ff20*/  BRA `(.L_x_290) ;  /* 0xffffff6400287947 */ /* 0x000fea000383ffff */
.L_x_112:
[----:B------:R-:W-:-:S07]  /*ff30*/  MOV R0, UR5 ;  /* 0x0000000500007c02 */ /* 0x000fce0008000f00 */
.L_x_291:
[----:B-1----:R1:W2:Y:S02]  /*ff40*/  SYNCS.PHASECHK.TRANS64.TRYWAIT P0, [R0+URZ+0x190], R28 ;  /* 0x0001901c000075a7 */ /* 0x0022a400080011ff */
[----:B--2---:R-:W-:Y:S05]  /*ff50*/  @!P0 NANOSLEEP.SYNCS 0x989680 ;  /* 0x009896800000895d */ /* 0x004fea0003900000 */
[----:B------:R-:W2:Y:S02]  /*ff60*/  @!P0 SYNCS.PHASECHK.TRANS64 P0, [R0+URZ+0x190], R28 ;  /* 0x0001901c000085a7 */ /* 0x000ea400080010ff */
[----:B--2---:R-:W-:Y:S05]  /*ff70*/  @!P0 BRA `(.L_x_291) ;  /* 0xfffffffc00f08947 */ /* 0x004fea000383ffff */
[----:B------:R-:W-:Y:S05]  /*ff80*/  BRA `(.L_x_292) ;  /* 0xffffff6400ac7947 */ /* 0x000fea000383ffff */
.L_x_113:
[----:B-1----:R-:W-:-:S07]  /*ff90*/  MOV R0, UR5 ;  /* 0x0000000500007c02 */ /* 0x002fce0008000f00 */
.L_x_293:
[----:B-1----:R1:W2:Y:S02]  /*ffa0*/  SYNCS.PHASECHK.TRANS64.TRYWAIT P0, [R0+URZ+0x198], R28 ;  /* 0x0001981c000075a7 */ /* 0x0022a400080011ff */
[----:B--2---:R-:W-:Y:S05]  /*ffb0*/  @!P0 NANOSLEEP.SYNCS 0x989680 ;  /* 0x009896800000895d */ /* 0x004fea0003900000 */
[----:B------:R-:W2:Y:S02]  /*ffc0*/  @!P0 SYNCS.PHASECHK.TRANS64 P0, [R0+URZ+0x198], R28 ;  /* 0x0001981c000085a7 */ /* 0x000ea400080010ff */
[----:B--2---:R-:W-:Y:S05]  /*ffd0*/  @!P0 BRA `(.L_x_293) ;  /* 0xfffffffc00f08947 */ /* 0x004fea000383ffff */
[----:B------:R-:W-:Y:S05]  /*ffe0*/  BRA `(.L_x_294) ;  /* 0xffffff64009c7947 */ /* 0x000fea000383ffff */
.L_x_114:
[----:B------:R-:W-:-:S07]  /*fff0*/  MOV R2, UR5 ;  /* 0x0000000500027c02 */ /* 0x000fce0008000f00 */
.L_x_295:
[----:B-1----:R1:W2:Y:S02]  /*10000*/  SYNCS.PHASECHK.TRANS64.TRYWAIT P0, [R2+URZ+0x1a0], R28 ;  /* 0x0001a01c020075a7 */ /* 0x0022a400080011ff */
[----:B--2---:R-:W-:Y:S05]  /*10010*/  @!P0 NANOSLEEP.SYNCS 0x989680 ;  /* 0x009896800000895d */ /* 0x004fea0003900000 */
[----:B------:R-:W2:Y:S02]  /*10020*/  @!P0 SYNCS.PHASECHK.TRANS64 P0, [R2+URZ+0x1a0], R28 ;  /* 0x0001a01c020085a7 */ /* 0x000ea400080010ff */
[----:B--2---:R-:W-:Y:S05]  /*10030*/  @!P0 BRA `(.L_x_295) ;  /* 0xfffffffc00f08947 */ /* 0x004fea000383ffff */
[----:B------:R-:W-:Y:S05]  /*10040*/  BRA `(.L_x_296) ;  /* 0xffffff6400907947 */ /* 0x000fea000383ffff */
.L_x_116:
[----:B---3--:R3:W4:Y:S02]  /*10050*/  SYNCS.PHASECHK.TRANS64.TRYWAIT P0, [R0+URZ+0x1c0], R2 ;  /* 0x0001c002000075a7 */ /* 0x00872400080011ff */
[----:B----4-:R-:W-:Y:S05]  /*10060*/  @!P0 NANOSLEEP.SYNCS 0x989680 ;  /* 0x009896800000895d */ /* 0x010fea0003900000 */
[----:B------:R-:W4:Y:S02]  /*10070*/  @!P0 SYNCS.PHASECHK.TRANS64 P0, [R0+URZ+0x1c0], R2 ;  /* 0x0001c002000085a7 */ /* 0x000f2400080010ff */
[----:B----4-:R-:W-:Y:S05]  /*10080*/  @!P0 BRA `(.L_x_116) ;  /* 0xfffffffc00f08947 */ /* 0x010fea000383ffff */
[----:B------:R-:W-:Y:S05]  /*10090*/  BRA `(.L_x_297) ;  /* 0xffffff6800507947 */ /* 0x000fea000383ffff */
.L_x_127:
[----:B-1----:R-:W-:Y:S04]  /*100a0*/  MOV R4, UR45 ;  /* 0x0000002d00047c02 */ /* 0x002fe80008000f00 */
[----:B------:R1:W2:Y:S03]  /*100b0*/  SYNCS.PHASECHK.TRANS64.TRYWAIT P1, [R4+URZ+0x170], R5 ;  /* 0x00017005040075a7 */ /* 0x0002a600080211ff */
[----:B--2---:R-:W-:Y:S05]  /*100c0*/  @!P1 NANOSLEEP.SYNCS 0x989680 ;  /* 0x009896800000995d */ /* 0x004fea0003900000 */
[----:B------:R-:W2:Y:S02]  /*100d0*/  @!P1 SYNCS.PHASECHK.TRANS64 P1, [R4+URZ+0x170], R5 ;  /* 0x00017005040095a7 */ /* 0x000ea400080210ff */
[----:B--2---:R-:W-:Y:S05]  /*100e0*/  @!P1 BRA `(.L_x_127) ;  /* 0xfffffffc00ec9947 */ /* 0x004fea000383ffff */
[----:B------:R-:W-:Y:S05]  /*100f0*/  BRA `(.L_x_126) ;  /* 0xffffff74006c7947 */ /* 0x000fea000383ffff */
.L_x_129:
[----:B------:R1:W1:Y:S02]  /*10100*/  SYNCS.PHASECHK.TRANS64.TRYWAIT P0, [R58+URZ+0x1e0], R3 ;  /* 0x0001e0033a0075a7 */ /* 0x00026400080011ff */
[----:B-1----:R-:W-:Y:S05]  /*10110*/  @!P0 NANOSLEEP.SYNCS 0x989680 ;  /* 0x009896800000895d */ /* 0x002fea0003900000 */
[----:B------:R-:W1:Y:S02]  /*10120*/  @!P0 SYNCS.PHASECHK.TRANS64 P0, [R58+URZ+0x1e0], R3 ;  /* 0x0001e0033a0085a7 */ /* 0x000e6400080010ff */
[----:B-1----:R-:W-:Y:S05]  /*10130*/  @!P0 BRA `(.L_x_129) ;  /* 0xfffffffc00f08947 */ /* 0x002fea000383ffff */
[----:B------:R-:W-:Y:S05]  /*10140*/  BRA `(.L_x_128) ;  /* 0xffffff7400907947 */ /* 0x000fea000383ffff */
.L_x_140:
[----:B-1----:R1:W3:Y:S02]  /*10150*/  SYNCS.PHASECHK.TRANS64.TRYWAIT P0, [R2+URZ+0x170], R0 ;  /* 0x00017000020075a7 */ /* 0x0022e400080011ff */
[----:B---3--:R-:W-:Y:S05]  /*10160*/  @!P0 NANOSLEEP.SYNCS 0x989680 ;  /* 0x009896800000895d */ /* 0x008fea0003900000 */
[----:B------:R-:W3:Y:S02]  /*10170*/  @!P0 SYNCS.PHASECHK.TRANS64 P0, [R2+URZ+0x170], R0 ;  /* 0x00017000020085a7 */ /* 0x000ee400080010ff */
[----:B---3--:R-:W-:Y:S05]  /*10180*/  @!P0 BRA `(.L_x_140) ;  /* 0xfffffffc00f08947 */ /* 0x008fea000383ffff */
[----:B------:R-:W-:Y:S05]  /*10190*/  BRA `(.L_x_139) ;  /* 0xffffff84002c7947 */ /* 0x000fea000383ffff */
.L_x_150:
[----:B-1----:R1:W3:Y:S02]  /*101a0*/  SYNCS.PHASECHK.TRANS64.TRYWAIT P0, [R0+URZ+0x170], R20 ;  /* 0x00017014000075a7 */ /* 0x0022e400080011ff */
[----:B---3--:R-:W-:Y:S05]  /*101b0*/  @!P0 NANOSLEEP.SYNCS 0x989680 ;  /* 0x009896800000895d */ /* 0x008fea0003900000 */
[----:B------:R-:W3:Y:S02]  /*101c0*/  @!P0 SYNCS.PHASECHK.TRANS64 P0, [R0+URZ+0x170], R20 ;  /* 0x00017014000085a7 */ /* 0x000ee400080010ff */
[----:B---3--:R-:W-:Y:S05]  /*101d0*/  @!P0 BRA `(.L_x_150) ;  /* 0xfffffffc00f08947 */ /* 0x008fea000383ffff */
[----:B------:R-:W-:Y:S05]  /*101e0*/  BRA `(.L_x_149) ;  /* 0xffffff9000c47947 */ /* 0x000fea000383ffff */
.L_x_160:
[----:B-1----:R1:W3:Y:S02]  /*101f0*/  SYNCS.PHASECHK.TRANS64.TRYWAIT P0, [R0+URZ+0x170], R20 ;  /* 0x00017014000075a7 */ /* 0x0022e400080011ff */
[----:B---3--:R-:W-:Y:S05]  /*10200*/  @!P0 NANOSLEEP.SYNCS 0x989680 ;  /* 0x009896800000895d */ /* 0x008fea0003900000 */
[----:B------:R-:W3:Y:S02]  /*10210*/  @!P0 SYNCS.PHASECHK.TRANS64 P0, [R0+URZ+0x170], R20 ;  /* 0x00017014000085a7 */ /* 0x000ee400080010ff */
[----:B---3--:R-:W-:Y:S05]  /*10220*/  @!P0 BRA `(.L_x_160) ;  /* 0xfffffffc00f08947 */ /* 0x008fea000383ffff */
[----:B------:R-:W-:Y:S05]  /*10230*/  BRA `(.L_x_159) ;  /* 0xffffffa000407947 */ /* 0x000fea000383ffff */
.L_x_170:
[----:B-1----:R1:W3:Y:S02]  /*10240*/  SYNCS.PHASECHK.TRANS64.TRYWAIT P0, [R0+URZ+0x170], R20 ;  /* 0x00017014000075a7 */ /* 0x0022e400080011ff */
[----:B---3--:R-:W-:Y:S05]  /*10250*/  @!P0 NANOSLEEP.SYNCS 0x989680 ;  /* 0x009896800000895d */ /* 0x008fea0003900000 */
[----:B------:R-:W3:Y:S02]  /*10260*/  @!P0 SYNCS.PHASECHK.TRANS64 P0, [R0+URZ+0x170], R20 ;  /* 0x00017014000085a7 */ /* 0x000ee400080010ff */
[----:B---3--:R-:W-:Y:S05]  /*10270*/  @!P0 BRA `(.L_x_170) ;  /* 0xfffffffc00f08947 */ /* 0x008fea000383ffff */
[----:B------:R-:W-:Y:S05]  /*10280*/  BRA `(.L_x_169) ;  /* 0xffffffac00e47947 */ /* 0x000fea000383ffff */
.L_x_180:
[----:B-1----:R1:W2:Y:S02]  /*10290*/  SYNCS.PHASECHK.TRANS64.TRYWAIT P0, [R0+URZ+0x170], R20 ;  /* 0x00017014000075a7 */ /* 0x0022a400080011ff */
[----:B--2---:R-:W-:Y:S05]  /*102a0*/  @!P0 NANOSLEEP.SYNCS 0x989680 ;  /* 0x009896800000895d */ /* 0x004fea0003900000 */
[----:B------:R-:W2:Y:S02]  /*102b0*/  @!P0 SYNCS.PHASECHK.TRANS64 P0, [R0+URZ+0x170], R20 ;  /* 0x00017014000085a7 */ /* 0x000ea400080010ff */
[----:B--2---:R-:W-:Y:S05]  /*102c0*/  @!P0 BRA `(.L_x_180) ;  /* 0xfffffffc00f08947 */ /* 0x004fea000383ffff */
[----:B------:R-:W-:Y:S05]  /*102d0*/  BRA `(.L_x_179) ;  /* 0xffffffbc00787947 */ /* 0x000fea000383ffff */
.L_x_190:
[----:B-1----:R1:W2:Y:S02]  /*102e0*/  SYNCS.PHASECHK.TRANS64.TRYWAIT P0, [R0+URZ+0x170], R20 ;  /* 0x00017014000075a7 */ /* 0x0022a400080011ff */
[----:B--2---:R-:W-:Y:S05]  /*102f0*/  @!P0 NANOSLEEP.SYNCS 0x989680 ;  /* 0x009896800000895d */ /* 0x004fea0003900000 */
[----:B------:R-:W2:Y:S02]  /*10300*/  @!P0 SYNCS.PHASECHK.TRANS64 P0, [R0+URZ+0x170], R20 ;  /* 0x00017014000085a7 */ /* 0x000ea400080010ff */
[----:B--2---:R-:W-:Y:S05]  /*10310*/  @!P0 BRA `(.L_x_190) ;  /* 0xfffffffc00f08947 */ /* 0x004fea000383ffff */
[----:B------:R-:W-:Y:S05]  /*10320*/  BRA `(.L_x_189) ;  /* 0xffffffcc00207947 */ /* 0x000fea000383ffff */
.L_x_200:
[----:B--2---:R2:W3:Y:S02]  /*10330*/  SYNCS.PHASECHK.TRANS64.TRYWAIT P0, [R0+URZ+0x170], R106 ;  /* 0x0001706a000075a7 */ /* 0x0044e400080011ff */
[----:B---3--:R-:W-:Y:S05]  /*10340*/  @!P0 NANOSLEEP.SYNCS 0x989680 ;  /* 0x009896800000895d */ /* 0x008fea0003900000 */
[----:B------:R-:W3:Y:S02]  /*10350*/  @!P0 SYNCS.PHASECHK.TRANS64 P0, [R0+URZ+0x170], R106 ;  /* 0x0001706a000085a7 */ /* 0x000ee400080010ff */
[----:B---3--:R-:W-:Y:S05]  /*10360*/  @!P0 BRA `(.L_x_200) ;  /* 0xfffffffc00f08947 */ /* 0x008fea000383ffff */
[----:B------:R-:W-:Y:S05]  /*10370*/  BRA `(.L_x_199) ;  /* 0xffffffd800ac7947 */ /* 0x000fea000383ffff */
        .weak           $__internal_0_$__cuda_sm10x_tcgen05_guardrail_trap_col_being_dealloced_not_returned_by_alloc
        .type           $__internal_0_$__cuda_sm10x_tcgen05_guardrail_trap_col_being_dealloced_not_returned_by_alloc,@function
        .size           $__internal_0_$__cuda_sm10x_tcgen05_guardrail_trap_col_being_dealloced_not_returned_by_alloc,($__internal_1_$__cuda_sm10x_tcgen05_guardrail_trap_phase_invalid_during_alloc - $__internal_0_$__cuda_sm10x_tcgen05_guardrail_trap_col_being_dealloced_not_returned_by_alloc)
$__internal_0_$__cuda_sm10x_tcgen05_guardrail_trap_col_being_dealloced_not_returned_by_alloc:
[----:B------:R-:W-:Y:S05]  /*10380*/  BPT.TRAP 0x1 ;  /* 0x000000040000795c */ /* 0x000fea0000300000 */
[----:B------:R-:W-:-:S04]  /*10390*/  HFMA2 R3, -RZ, RZ, 0, 0 ;  /* 0x00000000ff037431 */ /* 0x000fc800000001ff */
[----:B------:R-:W-:Y:S05]  /*103a0*/  RET.REL.NODEC R2 `(_ZN7cutlass13device_kernelINS_4gemm6kernel13GemmUniversalIN4cute5tupleIJiiiiEEENS1_10collective13CollectiveMmaINS1_46MainloopSm100TmaUmmaWarpSpecializedBlockScaledILi23ELi2ELi2ENS5_IJNS4_1CILi4EEENSA_ILi2EEENSA_ILi1EEEEEEEENS5_IJNSA_ILi128EEESG_NSA_ILi64EEEEEENS5_IJNS_12float_e2m1_tENS_13float_ue4m3_tEEEENS5_IJNS5_IJlSD_lEEENS4_6LayoutINS5_IJNS5_IJNS5_IJNSA_ILi32EEESB_EEEiEEENS5_IJNS5_IJNSA_ILi16EEESB_EEEiEEENS5_IJSD_iEEEEEENS5_IJST_NS5_IJNS5_IJNSA_ILi0EEESD_EEENSA_ILi512EEEEEENS5_IJSW_iEEEEEEEEEEESL_S13_NS4_8TiledMMAINS4_8MMA_AtomIJNS4_17SM100_MMA_MXF4_SSISJ_SJ_fSK_Li128ELi128ELi16ELNS4_4UMMA5MajorE0ELS18_0ELNS17_7ScaleInE0ELS19_0EEEEEENSN_INS5_IJSD_SD_SD_EEENS5_IJSW_SW_SW_EEEEENS5_IJNS4_10UnderscoreES1F_S1F_EEEEENS5_IJNS4_23SM90_TMA_LOAD_MULTICASTES1I_EEENS5_IJNS4_14ComposedLayoutINS4_7SwizzleILi1ELi4ELi3EEENS4_18smem_ptr_flag_bitsILi4EEENSN_INS5_IJNSA_ILi8EEESH_EEENS5_IJSH_SD_EEEEEEENSN_INS5_IJNS5_IJNS5_IJSP_SD_EEESS_EEESD_NS5_IJSD_SD_EEEEEENS5_IJNS5_IJNS5_IJSS_SY_EEESX_EEESW_NS5_IJSB_SY_EEEEEEEEEEEvNS4_8identityES1J_S23_vS24_EENS_8epilogue10collective18CollectiveEpilogueINS26_23Sm100TmaWarpSpecializedILi4ELi2ELi16ELb1ELb0EEEJNS5_IJSH_SG_SH_EEENS5_IJNSN_ISH_SD_EENSN_INS5_IJSR_SC_EEENS5_IJSD_SH_EEEEEEEENS_10bfloat16_tESM_S2H_SM_NS26_6fusion15FusionCallbacksIS2A_NS2I_17LinearCombinationIS2H_fS2H_fLNS_15FloatRoundStyleE2EEES2B_S2G_JEEENS4_5SM1004TMEM4LOAD26SM100_TMEM_LOAD_32dp32b16xENS4_13SM90_TMA_LOADENS1K_IS1M_NS1N_ILi16EEENSN_INS5_IJS1P_SR_EEENS5_IJSR_SD_EEEEEEENS4_39AutoVectorizingCopyWithAssumedAlignmentILi128EEENS4_14SM90_TMA_STOREES2X_S2Z_S2Z_EEEvvEEEEvNT_6ParamsE) ;  /* 0xfffffefc02147950 */ /* 0x000fea0003c3ffff */
        .weak           $__internal_1_$__cuda_sm10x_tcgen05_guardrail_trap_phase_invalid_during_alloc
        .type           $__internal_1_$__cuda_sm10x_tcgen05_guardrail_trap_phase_invalid_during_alloc,@function
        .size           $__internal_1_$__cuda_sm10x_tcgen05_guardrail_trap_phase_invalid_during_alloc,($__internal_2_$__cuda_sm10x_tcgen05_guardrail_trap_unallocated_columns_being_dealloced - $__internal_1_$__cuda_sm10x_tcgen05_guardrail_trap_phase_invalid_during_alloc)
$__internal_1_$__cuda_sm10x_tcgen05_guardrail_trap_phase_invalid_during_alloc:
[----:B------:R-:W-:Y:S05]  /*103b0*/  BPT.TRAP 0x1 ;  /* 0x000000040000795c */ /* 0x000fea0000300000 */
[----:B------:R-:W-:-:S04]  /*103c0*/  MOV R3, 0x0 ;  /* 0x0000000000037802 */ /* 0x000fc80000000f00 */
[----:B------:R-:W-:Y:S05]  /*103d0*/  RET.REL.NODEC R2 `(_ZN7cutlass13device_kernelINS_4gemm6kernel13GemmUniversalIN4cute5tupleIJiiiiEEENS1_10collective13CollectiveMmaINS1_46MainloopSm100TmaUmmaWarpSpecializedBlockScaledILi23ELi2ELi2ENS5_IJNS4_1CILi4EEENSA_ILi2EEENSA_ILi1EEEEEEEENS5_IJNSA_ILi128EEESG_NSA_ILi64EEEEEENS5_IJNS_12float_e2m1_tENS_13float_ue4m3_tEEEENS5_IJNS5_IJlSD_lEEENS4_6LayoutINS5_IJNS5_IJNS5_IJNSA_ILi32EEESB_EEEiEEENS5_IJNS5_IJNSA_ILi16EEESB_EEEiEEENS5_IJSD_iEEEEEENS5_IJST_NS5_IJNS5_IJNSA_ILi0EEESD_EEENSA_ILi512EEEEEENS5_IJSW_iEEEEEEEEEEESL_S13_NS4_8TiledMMAINS4_8MMA_AtomIJNS4_17SM100_MMA_MXF4_SSISJ_SJ_fSK_Li128ELi128ELi16ELNS4_4UMMA5MajorE0ELS18_0ELNS17_7ScaleInE0ELS19_0EEEEEENSN_INS5_IJSD_SD_SD_EEENS5_IJSW_SW_SW_EEEEENS5_IJNS4_10UnderscoreES1F_S1F_EEEEENS5_IJNS4_23SM90_TMA_LOAD_MULTICASTES1I_EEENS5_IJNS4_14ComposedLayoutINS4_7SwizzleILi1ELi4ELi3EEENS4_18smem_ptr_flag_bitsILi4EEENSN_INS5_IJNSA_ILi8EEESH_EEENS5_IJSH_SD_EEEEEEENSN_INS5_IJNS5_IJNS5_IJSP_SD_EEESS_EEESD_NS5_IJSD_SD_EEEEEENS5_IJNS5_IJNS5_IJSS_SY_EEESX_EEESW_NS5_IJSB_SY_EEEEEEEEEEEvNS4_8identityES1J_S23_vS24_EENS_8epilogue10collective18CollectiveEpilogueINS26_23Sm100TmaWarpSpecializedILi4ELi2ELi16ELb1ELb0EEEJNS5_IJSH_SG_SH_EEENS5_IJNSN_ISH_SD_EENSN_INS5_IJSR_SC_EEENS5_IJSD_SH_EEEEEEEENS_10bfloat16_tESM_S2H_SM_NS26_6fusion15FusionCallbacksIS2A_NS2I_17LinearCombinationIS2H_fS2H_fLNS_15FloatRoundStyleE2EEES2B_S2G_JEEENS4_5SM1004TMEM4LOAD26SM100_TMEM_LOAD_32dp32b16xENS4_13SM90_TMA_LOADENS1K_IS1M_NS1N_ILi16EEENSN_INS5_IJS1P_SR_EEENS5_IJSR_SD_EEEEEEENS4_39AutoVectorizingCopyWithAssumedAlignmentILi128EEENS4_14SM90_TMA_STOREES2X_S2Z_S2Z_EEEvvEEEEvNT_6ParamsE) ;  /* 0xfffffefc02087950 */ /* 0x000fea0003c3ffff */
        .weak           $__internal_2_$__cuda_sm10x_tcgen05_guardrail_trap_unallocated_columns_being_dealloced
        .type           $__internal_2_$__cuda_sm10x_tcgen05_guardrail_trap_unallocated_columns_being_dealloced,@function
        .size           $__internal_2_$__cuda_sm10x_tcgen05_guardrail_trap_unallocated_columns_being_dealloced,(.L_x_299 - $__internal_2_$__cuda_sm10x_tcgen05_guardrail_trap_unallocated_columns_being_dealloced)
$__internal_2_$__cuda_sm10x_tcgen05_guardrail_trap_unallocated_columns_being_dealloced:
[----:B------:R-:W-:Y:S05]  /*103e0*/  BPT.TRAP 0x1 ;  /* 0x000000040000795c */ /* 0x000fea0000300000 */
[----:B------:R-:W-:-:S04]  /*103f0*/  HFMA2 R3, -RZ, RZ, 0, 0 ;  /* 0x00000000ff037431 */ /* 0x000fc800000001ff */
[----:B------:R-:W-:Y:S05]  /*10400*/  RET.REL.NODEC R2 `(_ZN7cutlass13device_kernelINS_4gemm6kernel13GemmUniversalIN4cute5tupleIJiiiiEEENS1_10collective13CollectiveMmaINS1_46MainloopSm100TmaUmmaWarpSpecializedBlockScaledILi23ELi2ELi2ENS5_IJNS4_1CILi4EEENSA_ILi2EEENSA_ILi1EEEEEEEENS5_IJNSA_ILi128EEESG_NSA_ILi64EEEEEENS5_IJNS_12float_e2m1_tENS_13float_ue4m3_tEEEENS5_IJNS5_IJlSD_lEEENS4_6LayoutINS5_IJNS5_IJNS5_IJNSA_ILi32EEESB_EEEiEEENS5_IJNS5_IJNSA_ILi16EEESB_EEEiEEENS5_IJSD_iEEEEEENS5_IJST_NS5_IJNS5_IJNSA_ILi0EEESD_EEENSA_ILi512EEEEEENS5_IJSW_iEEEEEEEEEEESL_S13_NS4_8TiledMMAINS4_8MMA_AtomIJNS4_17SM100_MMA_MXF4_SSISJ_SJ_fSK_Li128ELi128ELi16ELNS4_4UMMA5MajorE0ELS18_0ELNS17_7ScaleInE0ELS19_0EEEEEENSN_INS5_IJSD_SD_SD_EEENS5_IJSW_SW_SW_EEEEENS5_IJNS4_10UnderscoreES1F_S1F_EEEEENS5_IJNS4_23SM90_TMA_LOAD_MULTICASTES1I_EEENS5_IJNS4_14ComposedLayoutINS4_7SwizzleILi1ELi4ELi3EEENS4_18smem_ptr_flag_bitsILi4EEENSN_INS5_IJNSA_ILi8EEESH_EEENS5_IJSH_SD_EEEEEEENSN_INS5_IJNS5_IJNS5_IJSP_SD_EEESS_EEESD_NS5_IJSD_SD_EEEEEENS5_IJNS5_IJNS5_IJSS_SY_EEESX_EEESW_NS5_IJSB_SY_EEEEEEEEEEEvNS4_8identityES1J_S23_vS24_EENS_8epilogue10collective18CollectiveEpilogueINS26_23Sm100TmaWarpSpecializedILi4ELi2ELi16ELb1ELb0EEEJNS5_IJSH_SG_SH_EEENS5_IJNSN_ISH_SD_EENSN_INS5_IJSR_SC_EEENS5_IJSD_SH_EEEEEEEENS_10bfloat16_tESM_S2H_SM_NS26_6fusion15FusionCallbacksIS2A_NS2I_17LinearCombinationIS2H_fS2H_fLNS_15FloatRoundStyleE2EEES2B_S2G_JEEENS4_5SM1004TMEM4LOAD26SM100_TMEM_LOAD_32dp32b16xENS4_13SM90_TMA_LOADENS1K_IS1M_NS1N_ILi16EEENSN_INS5_IJS1P_SR_EEENS5_IJSR_SD_EEEEEEENS4_39AutoVectorizingCopyWithAssumedAlignmentILi128EEENS4_14SM90_TMA_STOREES2X_S2Z_S2Z_EEEvvEEEEvNT_6ParamsE) ;  /* 0xfffffef802fc7950 */ /* 0x000fea0003c3ffff */
.L_x_298:
[----:B------:R-:W-:-:S00]  /*10410*/  BRA `(.L_x_298) ;  /* 0xfffffffc00fc7947 */ /* 0x000fc0000383ffff */
[----:B------:R-:W-:-:S00]  /*10420*/  NOP ;  /* 0x0000000000007918 */ /* 0x000fc00000000000 */
        /* <DEDUP_REMOVED lines=13> */
.L_x_299:


//--------------------- .nv.global.init           --------------------------
	.section	.nv.global.init,"aw",@progbits
.nv.global.init:
	.type		$str$29,@object
	.size		$str$29,($str$30 - $str$29)
$str$29:
        /*0000*/ 	.byte	0x28, 0x61, 0x64, 0x64, 0x72, 0x65, 0x73, 0x73, 0x20, 0x26, 0x20, 0x6d, 0x61, 0x73, 0x6b, 0x29
        /*0010*/ 	.byte	0x20, 0x3d, 0x3d, 0x20, 0x30, 0x00
	.type		$str$30,@object
	.size		$str$30,($str$26 - $str$30)
$str$30:
        /*0016*/ 	.byte	0x2f, 0x74, 0x6d, 0x70, 0x2f, 0x63, 0x75, 0x74, 0x6c, 0x61, 0x73, 0x73, 0x5f, 0x73, 0x77, 0x65
        /*0026*/ 	.byte	0x65, 0x70, 0x5f, 0x73, 0x72, 0x63, 0x2f, 0x69, 0x6e, 0x63, 0x6c, 0x75, 0x64, 0x65, 0x2f, 0x63
        /*0036*/ 	.byte	0x75, 0x74, 0x65, 0x2f, 0x70, 0x6f, 0x69, 0x6e, 0x74, 0x65, 0x72, 0x5f, 0x66, 0x6c, 0x61, 0x67
        /*0046*/ 	.byte	0x67, 0x65, 0x64, 0x2e, 0x68, 0x70, 0x70, 0x00
	.type		$str$26,@object
	.size		$str$26,($str$25 - $str$26)
$str$26:
        /*004e*/ 	.byte	0x2f, 0x74, 0x6d, 0x70, 0x2f, 0x63, 0x75, 0x74, 0x6c, 0x61, 0x73, 0x73, 0x5f, 0x73, 0x77, 0x65
        /*005e*/ 	.byte	0x65, 0x70, 0x5f, 0x73, 0x72, 0x63, 0x2f, 0x69, 0x6e, 0x63, 0x6c, 0x75, 0x64, 0x65, 0x2f, 0x63
        /*006e*/ 	.byte	0x75, 0x74, 0x65, 0x2f, 0x61, 0x74, 0x6f, 0x6d, 0x2f, 0x63, 0x6f, 0x70, 0x79, 0x5f, 0x74, 0x72
        /*007e*/ 	.byte	0x61, 0x69, 0x74, 0x73, 0x5f, 0x73, 0x6d, 0x31, 0x30, 0x30, 0x2e, 0x68, 0x70, 0x70, 0x00
	.type		$str$25,@object
	.size		$str$25,(__unnamed_1 - $str$25)
$str$25:
        /*008d*/ 	.byte	0x28, 0x28, 0x75, 0x69, 0x6e, 0x74, 0x33, 0x32, 0x5f, 0x74, 0x28, 0x74, 0x68, 0x72, 0x65, 0x61
        /*009d*/ 	.byte	0x64, 0x49, 0x64, 0x78, 0x2e, 0x78, 0x29, 0x20, 0x2f, 0x20, 0x33, 0x32, 0x29, 0x20, 0x25, 0x20
        /*00ad*/ 	.byte	0x34, 0x29, 0x20, 0x3d, 0x3d, 0x20, 0x28, 0x28, 0x28, 0x74, 0x6d, 0x65, 0x6d, 0x5f, 0x61, 0x64
        /*00bd*/ 	.byte	0x64, 0x72, 0x20, 0x3e, 0x3e, 0x20, 0x31, 0x36, 0x29, 0x20, 0x2f, 0x20, 0x33, 0x32, 0x29, 0x20
        /*00cd*/ 	.byte	0x25, 0x20, 0x34, 0x29, 0x00
	.type		__unnamed_1,@object
	.size		__unnamed_1,(__unnamed_2 - __unnamed_1)
__unnamed_1:
        /*00d2*/ 	.byte	0x61, 0x75, 0x74, 0x6f, 0x20, 0x63, 0x75, 0x74, 0x65, 0x3a, 0x3a, 0x61, 0x73, 0x5f, 0x70, 0x6f
        /* <DEDUP_REMOVED lines=24> */
        /*0262*/ 	.byte	0x43, 0x3c, 0x32, 0x30, 0x34, 0x38, 0x3e, 0x3e, 0x3e, 0x3e, 0x5d, 0x00
	.type		__unnamed_2,@object
	.size		__unnamed_2,(.L_2 - __unnamed_2)
__unnamed_2:
        /* <DEDUP_REMOVED lines=40> */
        /*04ee*/ 	.byte	0x3a, 0x3a, 0x43, 0x3c, 0x30, 0x3e, 0x3e, 0x3e, 0x3e, 0x5d, 0x00
.L_2:


//--------------------- .nv.shared._ZN7cutlass13device_kernelINS_4gemm6kernel13GemmUniversalIN4cute5tupleIJiiiiEEENS1_10collective13CollectiveMmaINS1_46MainloopSm100TmaUmmaWarpSpecializedBlockScaledILi23ELi2ELi2ENS5_IJNS4_1CILi4EEENSA_ILi2EEENSA_ILi1EEEEEEEENS5_IJNSA_ILi128EEESG_NSA_ILi64EEEEEENS5_IJNS_12float_e2m1_tENS_13float_ue4m3_tEEEENS5_IJNS5_IJlSD_lEEENS4_6LayoutINS5_IJNS5_IJNS5_IJNSA_ILi32EEESB_EEEiEEENS5_IJNS5_IJNSA_ILi16EEESB_EEEiEEENS5_IJSD_iEEEEEENS5_IJST_NS5_IJNS5_IJNSA_ILi0EEESD_EEENSA_ILi512EEEEEENS5_IJSW_iEEEEEEEEEEESL_S13_NS4_8TiledMMAINS4_8MMA_AtomIJNS4_17SM100_MMA_MXF4_SSISJ_SJ_fSK_Li128ELi128ELi16ELNS4_4UMMA5MajorE0ELS18_0ELNS17_7ScaleInE0ELS19_0EEEEEENSN_INS5_IJSD_SD_SD_EEENS5_IJSW_SW_SW_EEEEENS5_IJNS4_10UnderscoreES1F_S1F_EEEEENS5_IJNS4_23SM90_TMA_LOAD_MULTICASTES1I_EEENS5_IJNS4_14ComposedLayoutINS4_7SwizzleILi1ELi4ELi3EEENS4_18smem_ptr_flag_bitsILi4EEENSN_INS5_IJNSA_ILi8EEESH_EEENS5_IJSH_SD_EEEEEEENSN_INS5_IJNS5_IJNS5_IJSP_SD_EEESS_EEESD_NS5_IJSD_SD_EEEEEENS5_IJNS5_IJNS5_IJSS_SY_EEESX_EEESW_NS5_IJSB_SY_EEEEEEEEEEEvNS4_8identityES1J_S23_vS24_EENS_8epilogue10collective18CollectiveEpilogueINS26_23Sm100TmaWarpSpecializedILi4ELi2ELi16ELb1ELb0EEEJNS5_IJSH_SG_SH_EEENS5_IJNSN_ISH_SD_EENSN_INS5_IJSR_SC_EEENS5_IJSD_SH_EEEEEEEENS_10bfloat16_tESM_S2H_SM_NS26_6fusion15FusionCallbacksIS2A_NS2I_17LinearCombinationIS2H_fS2H_fLNS_15FloatRoundStyleE2EEES2B_S2G_JEEENS4_5SM1004TMEM4LOAD26SM100_TMEM_LOAD_32dp32b16xENS4_13SM90_TMA_LOADENS1K_IS1M_NS1N_ILi16EEENSN_INS5_IJS1P_SR_EEENS5_IJSR_SD_EEEEEEENS4_39AutoVectorizingCopyWithAssumedAlignmentILi128EEENS4_14SM90_TMA_STOREES2X_S2Z_S2Z_EEEvvEEEEvNT_6ParamsE --------------------------
	.section	.nv.shared._ZN7cutlass13device_kernelINS_4gemm6kernel13GemmUniversalIN4cute5tupleIJiiiiEEENS1_10collective13CollectiveMmaINS1_46MainloopSm100TmaUmmaWarpSpecializedBlockScaledILi23ELi2ELi2ENS5_IJNS4_1CILi4EEENSA_ILi2EEENSA_ILi1EEEEEEEENS5_IJNSA_ILi128EEESG_NSA_ILi64EEEEEENS5_IJNS_12float_e2m1_tENS_13float_ue4m3_tEEEENS5_IJNS5_IJlSD_lEEENS4_6LayoutINS5_IJNS5_IJNS5_IJNSA_ILi32EEESB_EEEiEEENS5_IJNS5_IJNSA_ILi16EEESB_EEEiEEENS5_IJSD_iEEEEEENS5_IJST_NS5_IJNS5_IJNSA_ILi0EEESD_EEENSA_ILi512EEEEEENS5_IJSW_iEEEEEEEEEEESL_S13_NS4_8TiledMMAINS4_8MMA_AtomIJNS4_17SM100_MMA_MXF4_SSISJ_SJ_fSK_Li128ELi128ELi16ELNS4_4UMMA5MajorE0ELS18_0ELNS17_7ScaleInE0ELS19_0EEEEEENSN_INS5_IJSD_SD_SD_EEENS5_IJSW_SW_SW_EEEEENS5_IJNS4_10UnderscoreES1F_S1F_EEEEENS5_IJNS4_23SM90_TMA_LOAD_MULTICASTES1I_EEENS5_IJNS4_14ComposedLayoutINS4_7SwizzleILi1ELi4ELi3EEENS4_18smem_ptr_flag_bitsILi4EEENSN_INS5_IJNSA_ILi8EEESH_EEENS5_IJSH_SD_EEEEEEENSN_INS5_IJNS5_IJNS5_IJSP_SD_EEESS_EEESD_NS5_IJSD_SD_EEEEEENS5_IJNS5_IJNS5_IJSS_SY_EEESX_EEESW_NS5_IJSB_SY_EEEEEEEEEEEvNS4_8identityES1J_S23_vS24_EENS_8epilogue10collective18CollectiveEpilogueINS26_23Sm100TmaWarpSpecializedILi4ELi2ELi16ELb1ELb0EEEJNS5_IJSH_SG_SH_EEENS5_IJNSN_ISH_SD_EENSN_INS5_IJSR_SC_EEENS5_IJSD_SH_EEEEEEEENS_10bfloat16_tESM_S2H_SM_NS26_6fusion15FusionCallbacksIS2A_NS2I_17LinearCombinationIS2H_fS2H_fLNS_15FloatRoundStyleE2EEES2B_S2G_JEEENS4_5SM1004TMEM4LOAD26SM100_TMEM_LOAD_32dp32b16xENS4_13SM90_TMA_LOADENS1K_IS1M_NS1N_ILi16EEENSN_INS5_IJS1P_SR_EEENS5_IJSR_SD_EEEEEEENS4_39AutoVectorizingCopyWithAssumedAlignmentILi128EEENS4_14SM90_TMA_STOREES2X_S2Z_S2Z_EEEvvEEEEvNT_6ParamsE,"aw",@nobits
	.sectionflags	@""
	.align	16
	.zero		1024


//--------------------- .nv.shared.reserved.0     --------------------------
	.section	.nv.shared.reserved.0,"aw",@nobits
	.weak		__nv_reservedSMEM_offset_0_alias
	.size		__nv_reservedSMEM_offset_0_alias, 0, 64
	.other		__nv_reservedSMEM_offset_0_alias,@"STO_CUDA_RESERVED_SHARED STV_DEFAULT"
__nv_reservedSMEM_offset_0_alias:
	.zero		0
.nv.shared.reserved.0:
	.zero		64
	.weak		__nv_reservedSMEM_tcgen05_partition
	.type		__nv_reservedSMEM_tcgen05_partition,@object
	.size		__nv_reservedSMEM_tcgen05_partition,(.L_0 - __nv_reservedSMEM_tcgen05_partition)
__nv_reservedSMEM_tcgen05_partition:
	.zero		32
.L_0:


//--------------------- .nv.global                --------------------------
	.section	.nv.global,"aw",@nobits
.nv.global:
	.type		_ZN40_INTERNAL_38274062_4_k_cu_491e89c1_178724cute1_E,@object
	.size		_ZN40_INTERNAL_38274062_4_k_cu_491e89c1_178724cute1_E,(_ZN40_INTERNAL_38274062_4_k_cu_491e89c1_178724cuda3std3__45__cpo6cbeginE - _ZN40_INTERNAL_38274062_4_k_cu_491e89c1_178724cute1_E)
_ZN40_INTERNAL_38274062_4_k_cu_491e89c1_178724cute1_E:
	.zero		1
	.type		_ZN40_INTERNAL_38274062_4_k_cu_491e89c1_178724cuda3std3__45__cpo6cbeginE,@object
	.size		_ZN40_INTERNAL_38274062_4_k_cu_491e89c1_178724cuda3std3__45__cpo6cbeginE,(_ZN40_INTERNAL_38274062_4_k_cu_491e89c1_178724cuda3std3__48in_placeE - _ZN40_INTERNAL_38274062_4_k_cu_491e89c1_178724cuda3std3__45__cpo6cbeginE)
_ZN40_INTERNAL_38274062_4_k_cu_491e89c1_178724cuda3std3__45__cpo6cbeginE:
	.zero		1
	.type		_ZN40_INTERNAL_38274062_4_k_cu_491e89c1_178724cuda3std3__48in_placeE,@object
	.size		_ZN40_INTERNAL_38274062_4_k_cu_491e89c1_178724cuda3std3__48in_placeE,(_ZN40_INTERNAL_38274062_4_k_cu_491e89c1_178724cuda3std6ranges3__45__cpo9iter_moveE - _ZN40_INTERNAL_38274062_4_k_cu_491e89c1_178724cuda3std3__48in_placeE)
_ZN40_INTERNAL_38274062_4_k_cu_491e89c1_178724cuda3std3__48in_placeE:
	.zero		1
	.type		_ZN40_INTERNAL_38274062_4_k_cu_491e89c1_178724cuda3std6ranges3__45__cpo9iter_moveE,@object
	.size		_ZN40_INTERNAL_38274062_4_k_cu_491e89c1_178724cuda3std6ranges3__45__cpo9iter_moveE,(_ZN40_INTERNAL_38274062_4_k_cu_491e89c1_178724cuda3std3__45__cpo5beginE - _ZN40_INTERNAL_38274062_4_k_cu_491e89c1_178724cuda3std6ranges3__45__cpo9iter_moveE)
_ZN40_INTERNAL_38274062_4_k_cu_491e89c1_178724cuda3std6ranges3__45__cpo9iter_moveE:
	.zero		1
	.type		_ZN40_INTERNAL_38274062_4_k_cu_491e89c1_178724cuda3std3__45__cpo5beginE,@object
	.size		_ZN40_INTERNAL_38274062_4_k_cu_491e89c1_178724cuda3std3__45__cpo5beginE,(_ZN40_INTERNAL_38274062_4_k_cu_491e89c1_178724cuda3std3__442_GLOBAL__N__38274062_4_k_cu_491e89c1_178726ignoreE - _ZN40_INTERNAL_38274062_4_k_cu_491e89c1_178724cuda3std3__45__cpo5beginE)
_ZN40_INTERNAL_38274062_4_k_cu_491e89c1_178724cuda3std3__45__cpo5beginE:
	.zero		1
	.type		_ZN40_INTERNAL_38274062_4_k_cu_491e89c1_178724cuda3std3__442_GLOBAL__N__38274062_4_k_cu_491e89c1_178726ignoreE,@object
	.size		_ZN40_INTERNAL_38274062_4_k_cu_491e89c1_178724cuda3std3__442_GLOBAL__N__38274062_4_k_cu_491e89c1_178726ignoreE,(_ZN40_INTERNAL_38274062_4_k_cu_491e89c1_178724cute7productE - _ZN40_INTERNAL_38274062_4_k_cu_491e89c1_178724cuda3std3__442_GLOBAL__N__38274062_4_k_cu_491e89c1_178726ignoreE)
_ZN40_INTERNAL_38274062_4_k_cu_491e89c1_178724cuda3std3__442_GLOBAL__N__38274062_4_k_cu_491e89c1_178726ignoreE:
	.zero		1
	.type		_ZN40_INTERNAL_38274062_4_k_cu_491e89c1_178724cute7productE,@object
	.size		_ZN40_INTERNAL_38274062_4_k_cu_491e89c1_178724cute7productE,(_ZN40_INTERNAL_38274062_4_k_cu_491e89c1_178724cuda3std3__45__cpo3endE - _ZN40_INTERNAL_38274062_4_k_cu_491e89c1_178724cute7productE)
_ZN40_INTERNAL_38274062_4_k_cu_491e89c1_178724cute7productE:
	.zero		1
	.type		_ZN40_INTERNAL_38274062_4_k_cu_491e89c1_178724cuda3std3__45__cpo3endE,@object
	.size		_ZN40_INTERNAL_38274062_4_k_cu_491e89c1_178724cuda3std3__45__cpo3endE,(_ZN40_INTERNAL_38274062_4_k_cu_491e89c1_178724cuda3std3__419piecewise_constructE - _ZN40_INTERNAL_38274062_4_k_cu_491e89c1_178724cuda3std3__45__cpo3endE)
_ZN40_INTERNAL_38274062_4_k_cu_491e89c1_178724cuda3std3__45__cpo3endE:
	.zero		1
	.type		_ZN40_INTERNAL_38274062_4_k_cu_491e89c1_178724cuda3std3__419piecewise_constructE,@object
	.size		_ZN40_INTERNAL_38274062_4_k_cu_491e89c1_178724cuda3std3__419piecewise_constructE,(_ZN40_INTERNAL_38274062_4_k_cu_491e89c1_178724cuda3std3__45__cpo4cendE - _ZN40_INTERNAL_38274062_4_k_cu_491e89c1_178724cuda3std3__419piecewise_constructE)
_ZN40_INTERNAL_38274062_4_k_cu_491e89c1_178724cuda3std3__419piecewise_constructE:
	.zero		1
	.type		_ZN40_INTERNAL_38274062_4_k_cu_491e89c1_178724cuda3std3__45__cpo4cendE,@object
	.size		_ZN40_INTERNAL_38274062_4_k_cu_491e89c1_178724cuda3std3__45__cpo4cendE,(_ZN40_INTERNAL_38274062_4_k_cu_491e89c1_178724cuda3std6ranges3__45__cpo4swapE - _ZN40_INTERNAL_38274062_4_k_cu_491e89c1_178724cuda3std3__45__cpo4cendE)
_ZN40_INTERNAL_38274062_4_k_cu_491e89c1_178724cuda3std3__45__cpo4cendE:
	.zero		1
	.type		_ZN40_INTERNAL_38274062_4_k_cu_491e89c1_178724cuda3std6ranges3__45__cpo4swapE,@object
	.size		_ZN40_INTERNAL_38274062_4_k_cu_491e89c1_178724cuda3std6ranges3__45__cpo4swapE,(.L_10 - _ZN40_INTERNAL_38274062_4_k_cu_491e89c1_178724cuda3std6ranges3__45__cpo4swapE)
_ZN40_INTERNAL_38274062_4_k_cu_491e89c1_178724cuda3std6ranges3__45__cpo4swapE:
	.zero		1
.L_10:


//--------------------- .nv.constant0._ZN7cutlass13device_kernelINS_4gemm6kernel13GemmUniversalIN4cute5tupleIJiiiiEEENS1_10collective13CollectiveMmaINS1_46MainloopSm100TmaUmmaWarpSpecializedBlockScaledILi23ELi2ELi2ENS5_IJNS4_1CILi4EEENSA_ILi2EEENSA_ILi1EEEEEEEENS5_IJNSA_ILi128EEESG_NSA_ILi64EEEEEENS5_IJNS_12float_e2m1_tENS_13float_ue4m3_tEEEENS5_IJNS5_IJlSD_lEEENS4_6LayoutINS5_IJNS5_IJNS5_IJNSA_ILi32EEESB_EEEiEEENS5_IJNS5_IJNSA_ILi16EEESB_EEEiEEENS5_IJSD_iEEEEEENS5_IJST_NS5_IJNS5_IJNSA_ILi0EEESD_EEENSA_ILi512EEEEEENS5_IJSW_iEEEEEEEEEEESL_S13_NS4_8TiledMMAINS4_8MMA_AtomIJNS4_17SM100_MMA_MXF4_SSISJ_SJ_fSK_Li128ELi128ELi16ELNS4_4UMMA5MajorE0ELS18_0ELNS17_7ScaleInE0ELS19_0EEEEEENSN_INS5_IJSD_SD_SD_EEENS5_IJSW_SW_SW_EEEEENS5_IJNS4_10UnderscoreES1F_S1F_EEEEENS5_IJNS4_23SM90_TMA_LOAD_MULTICASTES1I_EEENS5_IJNS4_14ComposedLayoutINS4_7SwizzleILi1ELi4ELi3EEENS4_18smem_ptr_flag_bitsILi4EEENSN_INS5_IJNSA_ILi8EEESH_EEENS5_IJSH_SD_EEEEEEENSN_INS5_IJNS5_IJNS5_IJSP_SD_EEESS_EEESD_NS5_IJSD_SD_EEEEEENS5_IJNS5_IJNS5_IJSS_SY_EEESX_EEESW_NS5_IJSB_SY_EEEEEEEEEEEvNS4_8identityES1J_S23_vS24_EENS_8epilogue10collective18CollectiveEpilogueINS26_23Sm100TmaWarpSpecializedILi4ELi2ELi16ELb1ELb0EEEJNS5_IJSH_SG_SH_EEENS5_IJNSN_ISH_SD_EENSN_INS5_IJSR_SC_EEENS5_IJSD_SH_EEEEEEEENS_10bfloat16_tESM_S2H_SM_NS26_6fusion15FusionCallbacksIS2A_NS2I_17LinearCombinationIS2H_fS2H_fLNS_15FloatRoundStyleE2EEES2B_S2G_JEEENS4_5SM1004TMEM4LOAD26SM100_TMEM_LOAD_32dp32b16xENS4_13SM90_TMA_LOADENS1K_IS1M_NS1N_ILi16EEENSN_INS5_IJS1P_SR_EEENS5_IJSR_SD_EEEEEEENS4_39AutoVectorizingCopyWithAssumedAlignmentILi128EEENS4_14SM90_TMA_STOREES2X_S2Z_S2Z_EEEvvEEEEvNT_6ParamsE --------------------------
	.section	.nv.constant0._ZN7cutlass13device_kernelINS_4gemm6kernel13GemmUniversalIN4cute5tupleIJiiiiEEENS1_10collective13CollectiveMmaINS1_46MainloopSm100TmaUmmaWarpSpecializedBlockScaledILi23ELi2ELi2ENS5_IJNS4_1CILi4EEENSA_ILi2EEENSA_ILi1EEEEEEEENS5_IJNSA_ILi128EEESG_NSA_ILi64EEEEEENS5_IJNS_12float_e2m1_tENS_13float_ue4m3_tEEEENS5_IJNS5_IJlSD_lEEENS4_6LayoutINS5_IJNS5_IJNS5_IJNSA_ILi32EEESB_EEEiEEENS5_IJNS5_IJNSA_ILi16EEESB_EEEiEEENS5_IJSD_iEEEEEENS5_IJST_NS5_IJNS5_IJNSA_ILi0EEESD_EEENSA_ILi512EEEEEENS5_IJSW_iEEEEEEEEEEESL_S13_NS4_8TiledMMAINS4_8MMA_AtomIJNS4_17SM100_MMA_MXF4_SSISJ_SJ_fSK_Li128ELi128ELi16ELNS4_4UMMA5MajorE0ELS18_0ELNS17_7ScaleInE0ELS19_0EEEEEENSN_INS5_IJSD_SD_SD_EEENS5_IJSW_SW_SW_EEEEENS5_IJNS4_10UnderscoreES1F_S1F_EEEEENS5_IJNS4_23SM90_TMA_LOAD_MULTICASTES1I_EEENS5_IJNS4_14ComposedLayoutINS4_7SwizzleILi1ELi4ELi3EEENS4_18smem_ptr_flag_bitsILi4EEENSN_INS5_IJNSA_ILi8EEESH_EEENS5_IJSH_SD_EEEEEEENSN_INS5_IJNS5_IJNS5_IJSP_SD_EEESS_EEESD_NS5_IJSD_SD_EEEEEENS5_IJNS5_IJNS5_IJSS_SY_EEESX_EEESW_NS5_IJSB_SY_EEEEEEEEEEEvNS4_8identityES1J_S23_vS24_EENS_8epilogue10collective18CollectiveEpilogueINS26_23Sm100TmaWarpSpecializedILi4ELi2ELi16ELb1ELb0EEEJNS5_IJSH_SG_SH_EEENS5_IJNSN_ISH_SD_EENSN_INS5_IJSR_SC_EEENS5_IJSD_SH_EEEEEEEENS_10bfloat16_tESM_S2H_SM_NS26_6fusion15FusionCallbacksIS2A_NS2I_17LinearCombinationIS2H_fS2H_fLNS_15FloatRoundStyleE2EEES2B_S2G_JEEENS4_5SM1004TMEM4LOAD26SM100_TMEM_LOAD_32dp32b16xENS4_13SM90_TMA_LOADENS1K_IS1M_NS1N_ILi16EEENSN_INS5_IJS1P_SR_EEENS5_IJSR_SD_EEEEEEENS4_39AutoVectorizingCopyWithAssumedAlignmentILi128EEENS4_14SM90_TMA_STOREES2X_S2Z_S2Z_EEEvvEEEEvNT_6ParamsE,"a",@progbits
	.sectionflags	@""
	.align	4
.nv.constant0._ZN7cutlass13device_kernelINS_4gemm6kernel13GemmUniversalIN4cute5tupleIJiiiiEEENS1_10collective13CollectiveMmaINS1_46MainloopSm100TmaUmmaWarpSpecializedBlockScaledILi23ELi2ELi2ENS5_IJNS4_1CILi4EEENSA_ILi2EEENSA_ILi1EEEEEEEENS5_IJNSA_ILi128EEESG_NSA_ILi64EEEEEENS5_IJNS_12float_e2m1_tENS_13float_ue4m3_tEEEENS5_IJNS5_IJlSD_lEEENS4_6LayoutINS5_IJNS5_IJNS5_IJNSA_ILi32EEESB_EEEiEEENS5_IJNS5_IJNSA_ILi16EEESB_EEEiEEENS5_IJSD_iEEEEEENS5_IJST_NS5_IJNS5_IJNSA_ILi0EEESD_EEENSA_ILi512EEEEEENS5_IJSW_iEEEEEEEEEEESL_S13_NS4_8TiledMMAINS4_8MMA_AtomIJNS4_17SM100_MMA_MXF4_SSISJ_SJ_fSK_Li128ELi128ELi16ELNS4_4UMMA5MajorE0ELS18_0ELNS17_7ScaleInE0ELS19_0EEEEEENSN_INS5_IJSD_SD_SD_EEENS5_IJSW_SW_SW_EEEEENS5_IJNS4_10UnderscoreES1F_S1F_EEEEENS5_IJNS4_23SM90_TMA_LOAD_MULTICASTES1I_EEENS5_IJNS4_14ComposedLayoutINS4_7SwizzleILi1ELi4ELi3EEENS4_18smem_ptr_flag_bitsILi4EEENSN_INS5_IJNSA_ILi8EEESH_EEENS5_IJSH_SD_EEEEEEENSN_INS5_IJNS5_IJNS5_IJSP_SD_EEESS_EEESD_NS5_IJSD_SD_EEEEEENS5_IJNS5_IJNS5_IJSS_SY_EEESX_EEESW_NS5_IJSB_SY_EEEEEEEEEEEvNS4_8identityES1J_S23_vS24_EENS_8epilogue10collective18CollectiveEpilogueINS26_23Sm100TmaWarpSpecializedILi4ELi2ELi16ELb1ELb0EEEJNS5_IJSH_SG_SH_EEENS5_IJNSN_ISH_SD_EENSN_INS5_IJSR_SC_EEENS5_IJSD_SH_EEEEEEEENS_10bfloat16_tESM_S2H_SM_NS26_6fusion15FusionCallbacksIS2A_NS2I_17LinearCombinationIS2H_fS2H_fLNS_15FloatRoundStyleE2EEES2B_S2G_JEEENS4_5SM1004TMEM4LOAD26SM100_TMEM_LOAD_32dp32b16xENS4_13SM90_TMA_LOADENS1K_IS1M_NS1N_ILi16EEENSN_INS5_IJS1P_SR_EEENS5_IJSR_SD_EEEEEEENS4_39AutoVectorizingCopyWithAssumedAlignmentILi128EEENS4_14SM90_TMA_STOREES2X_S2Z_S2Z_EEEvvEEEEvNT_6ParamsE:
	.zero		3968


//--------------------- SYMBOLS --------------------------

	.type		.nv.reservedSmem.offset0,@object
	.size		.nv.reservedSmem.offset0,0x4
	.type		.nv.reservedSmem.cap,@object
	.size		.nv.reservedSmem.cap,0x4
	.type		__assertfail,@function
